//
// Generated by NVIDIA NVVM Compiler
//
// Compiler Build ID: CL-36424714
// Cuda compilation tools, release 13.0, V13.0.88
// Based on NVVM 20.0.0
//

.version 9.0
.target sm_100
.address_size 64

	// .globl	_Z16myHGEMMAlignedV1P6__halfS0_S0_iii
// _ZZ16myHGEMMAlignedV1P6__halfS0_S0_iiiE3s_a has been demoted
// _ZZ16myHGEMMAlignedV1P6__halfS0_S0_iiiE3s_b has been demoted
// _ZZ16myHGEMMAlignedV2P6__halfS0_S0_iiiE3s_a has been demoted
// _ZZ16myHGEMMAlignedV2P6__halfS0_S0_iiiE3s_b has been demoted
.extern .shared .align 16 .b8 smem[];

.visible .entry _Z16myHGEMMAlignedV1P6__halfS0_S0_iii(
	.param .u64 .ptr .align 1 _Z16myHGEMMAlignedV1P6__halfS0_S0_iii_param_0,
	.param .u64 .ptr .align 1 _Z16myHGEMMAlignedV1P6__halfS0_S0_iii_param_1,
	.param .u64 .ptr .align 1 _Z16myHGEMMAlignedV1P6__halfS0_S0_iii_param_2,
	.param .u32 _Z16myHGEMMAlignedV1P6__halfS0_S0_iii_param_3,
	.param .u32 _Z16myHGEMMAlignedV1P6__halfS0_S0_iii_param_4,
	.param .u32 _Z16myHGEMMAlignedV1P6__halfS0_S0_iii_param_5
)
{
	.reg .pred 	%p<3>;
	.reg .b16 	%rs<2>;
	.reg .b32 	%r<603>;
	.reg .b32 	%f<25>;
	.reg .b64 	%rd<44>;
	.reg .b64 	%fd<2>;
	// demoted variable
	.shared .align 2 .b8 _ZZ16myHGEMMAlignedV1P6__halfS0_S0_iiiE3s_a[10240];
	// demoted variable
	.shared .align 2 .b8 _ZZ16myHGEMMAlignedV1P6__halfS0_S0_iiiE3s_b[16896];
	ld.param.u64 	%rd5, [_Z16myHGEMMAlignedV1P6__halfS0_S0_iii_param_0];
	ld.param.u32 	%r208, [_Z16myHGEMMAlignedV1P6__halfS0_S0_iii_param_5];
	cvta.to.global.u64 	%rd1, %rd5;
	mov.u32 	%r209, %ctaid.x;
	mov.u32 	%r210, %ctaid.y;
	mov.u32 	%r1, %tid.x;
	mov.f64 	%fd1, 0d0000000000000000;
	// begin inline asm
	{  cvt.rn.f16.f64 %rs1, %fd1;}

	// end inline asm
	mov.b32 	%r539, {%rs1, %rs1};
	shr.u32 	%r3, %r1, 1;
	shl.b32 	%r4, %r210, 7;
	shl.b32 	%r5, %r209, 8;
	setp.lt.s32 	%p1, %r208, 32;
	mov.u32 	%r540, %r539;
	mov.u32 	%r541, %r539;
	mov.u32 	%r542, %r539;
	mov.u32 	%r543, %r539;
	mov.u32 	%r544, %r539;
	mov.u32 	%r545, %r539;
	mov.u32 	%r546, %r539;
	mov.u32 	%r547, %r539;
	mov.u32 	%r548, %r539;
	mov.u32 	%r549, %r539;
	mov.u32 	%r550, %r539;
	mov.u32 	%r551, %r539;
	mov.u32 	%r552, %r539;
	mov.u32 	%r553, %r539;
	mov.u32 	%r554, %r539;
	mov.u32 	%r555, %r539;
	mov.u32 	%r556, %r539;
	mov.u32 	%r557, %r539;
	mov.u32 	%r558, %r539;
	mov.u32 	%r559, %r539;
	mov.u32 	%r560, %r539;
	mov.u32 	%r561, %r539;
	mov.u32 	%r562, %r539;
	mov.u32 	%r563, %r539;
	mov.u32 	%r564, %r539;
	mov.u32 	%r565, %r539;
	mov.u32 	%r566, %r539;
	mov.u32 	%r567, %r539;
	mov.u32 	%r568, %r539;
	mov.u32 	%r569, %r539;
	mov.u32 	%r570, %r539;
	mov.u32 	%r571, %r539;
	mov.u32 	%r572, %r539;
	mov.u32 	%r573, %r539;
	mov.u32 	%r574, %r539;
	mov.u32 	%r575, %r539;
	mov.u32 	%r576, %r539;
	mov.u32 	%r577, %r539;
	mov.u32 	%r578, %r539;
	mov.u32 	%r579, %r539;
	mov.u32 	%r580, %r539;
	mov.u32 	%r581, %r539;
	mov.u32 	%r582, %r539;
	mov.u32 	%r583, %r539;
	mov.u32 	%r584, %r539;
	mov.u32 	%r585, %r539;
	mov.u32 	%r586, %r539;
	mov.u32 	%r587, %r539;
	mov.u32 	%r588, %r539;
	mov.u32 	%r589, %r539;
	mov.u32 	%r590, %r539;
	mov.u32 	%r591, %r539;
	mov.u32 	%r592, %r539;
	mov.u32 	%r593, %r539;
	mov.u32 	%r594, %r539;
	mov.u32 	%r595, %r539;
	mov.u32 	%r596, %r539;
	mov.u32 	%r597, %r539;
	mov.u32 	%r598, %r539;
	mov.u32 	%r599, %r539;
	mov.u32 	%r600, %r539;
	mov.u32 	%r601, %r539;
	mov.u32 	%r602, %r539;
	@%p1 bra 	$L__BB0_3;
	ld.param.u32 	%r469, [_Z16myHGEMMAlignedV1P6__halfS0_S0_iii_param_4];
	and.b32  	%r211, %r3, 510;
	shl.b32 	%r212, %r1, 3;
	and.b32  	%r213, %r212, 24;
	shr.u32 	%r214, %r1, 3;
	and.b32  	%r215, %r214, 124;
	and.b32  	%r216, %r212, 248;
	add.s32 	%r217, %r4, %r211;
	shr.s32 	%r218, %r208, 31;
	shr.u32 	%r219, %r218, 27;
	add.s32 	%r220, %r208, %r219;
	shr.s32 	%r221, %r220, 5;
	neg.s32 	%r474, %r221;
	mad.lo.s32 	%r222, %r208, %r217, %r213;
	mul.wide.u32 	%rd8, %r222, 2;
	add.s64 	%rd43, %rd1, %rd8;
	add.s32 	%r472, %r222, %r208;
	add.s32 	%r223, %r216, %r5;
	mad.lo.s32 	%r473, %r469, %r215, %r223;
	mov.u32 	%r540, %r539;
	mov.u32 	%r541, %r539;
	mov.u32 	%r542, %r539;
	mov.u32 	%r543, %r539;
	mov.u32 	%r544, %r539;
	mov.u32 	%r545, %r539;
	mov.u32 	%r546, %r539;
	mov.u32 	%r547, %r539;
	mov.u32 	%r548, %r539;
	mov.u32 	%r549, %r539;
	mov.u32 	%r550, %r539;
	mov.u32 	%r551, %r539;
	mov.u32 	%r552, %r539;
	mov.u32 	%r553, %r539;
	mov.u32 	%r554, %r539;
	mov.u32 	%r555, %r539;
	mov.u32 	%r556, %r539;
	mov.u32 	%r557, %r539;
	mov.u32 	%r558, %r539;
	mov.u32 	%r559, %r539;
	mov.u32 	%r560, %r539;
	mov.u32 	%r561, %r539;
	mov.u32 	%r562, %r539;
	mov.u32 	%r563, %r539;
	mov.u32 	%r564, %r539;
	mov.u32 	%r565, %r539;
	mov.u32 	%r566, %r539;
	mov.u32 	%r567, %r539;
	mov.u32 	%r568, %r539;
	mov.u32 	%r569, %r539;
	mov.u32 	%r570, %r539;
	mov.u32 	%r571, %r539;
	mov.u32 	%r572, %r539;
	mov.u32 	%r573, %r539;
	mov.u32 	%r574, %r539;
	mov.u32 	%r575, %r539;
	mov.u32 	%r576, %r539;
	mov.u32 	%r577, %r539;
	mov.u32 	%r578, %r539;
	mov.u32 	%r579, %r539;
	mov.u32 	%r580, %r539;
	mov.u32 	%r581, %r539;
	mov.u32 	%r582, %r539;
	mov.u32 	%r583, %r539;
	mov.u32 	%r584, %r539;
	mov.u32 	%r585, %r539;
	mov.u32 	%r586, %r539;
	mov.u32 	%r587, %r539;
	mov.u32 	%r588, %r539;
	mov.u32 	%r589, %r539;
	mov.u32 	%r590, %r539;
	mov.u32 	%r591, %r539;
	mov.u32 	%r592, %r539;
	mov.u32 	%r593, %r539;
	mov.u32 	%r594, %r539;
	mov.u32 	%r595, %r539;
	mov.u32 	%r596, %r539;
	mov.u32 	%r597, %r539;
	mov.u32 	%r598, %r539;
	mov.u32 	%r599, %r539;
	mov.u32 	%r600, %r539;
	mov.u32 	%r601, %r539;
	mov.u32 	%r602, %r539;
$L__BB0_2:
	ld.param.u32 	%r470, [_Z16myHGEMMAlignedV1P6__halfS0_S0_iii_param_4];
	ld.param.u64 	%rd41, [_Z16myHGEMMAlignedV1P6__halfS0_S0_iii_param_1];
	ld.param.u64 	%rd40, [_Z16myHGEMMAlignedV1P6__halfS0_S0_iii_param_0];
	ld.global.nc.v4.f32 	{%f1, %f2, %f3, %f4}, [%rd43];
	mov.u32 	%r224, %tid.x;
	shr.u32 	%r225, %r224, 1;
	and.b32  	%r226, %r225, 510;
	mov.u32 	%r227, _ZZ16myHGEMMAlignedV1P6__halfS0_S0_iiiE3s_a;
	mad.lo.s32 	%r228, %r226, 80, %r227;
	shl.b32 	%r229, %r224, 4;
	and.b32  	%r230, %r229, 48;
	add.s32 	%r231, %r228, %r230;
	st.shared.v4.f32 	[%r231], {%f1, %f2, %f3, %f4};
	cvta.to.global.u64 	%rd9, %rd40;
	mul.wide.u32 	%rd10, %r472, 2;
	add.s64 	%rd11, %rd9, %rd10;
	ld.global.nc.v4.f32 	{%f5, %f6, %f7, %f8}, [%rd11];
	st.shared.v4.f32 	[%r231+80], {%f5, %f6, %f7, %f8};
	cvta.to.global.u64 	%rd12, %rd41;
	mul.wide.s32 	%rd13, %r473, 2;
	add.s64 	%rd14, %rd12, %rd13;
	ld.global.nc.v4.f32 	{%f9, %f10, %f11, %f12}, [%rd14];
	shr.u32 	%r232, %r224, 3;
	and.b32  	%r233, %r232, 124;
	mov.u32 	%r234, _ZZ16myHGEMMAlignedV1P6__halfS0_S0_iiiE3s_b;
	mad.lo.s32 	%r235, %r233, 528, %r234;
	and.b32  	%r236, %r229, 496;
	add.s32 	%r237, %r235, %r236;
	st.shared.v4.f32 	[%r237], {%f9, %f10, %f11, %f12};
	mul.wide.s32 	%rd15, %r470, 2;
	add.s64 	%rd16, %rd14, %rd15;
	ld.global.nc.v4.f32 	{%f13, %f14, %f15, %f16}, [%rd16];
	st.shared.v4.f32 	[%r237+528], {%f13, %f14, %f15, %f16};
	add.s64 	%rd17, %rd16, %rd15;
	ld.global.nc.v4.f32 	{%f17, %f18, %f19, %f20}, [%rd17];
	st.shared.v4.f32 	[%r237+1056], {%f17, %f18, %f19, %f20};
	add.s64 	%rd18, %rd17, %rd15;
	ld.global.nc.v4.f32 	{%f21, %f22, %f23, %f24}, [%rd18];
	st.shared.v4.f32 	[%r237+1584], {%f21, %f22, %f23, %f24};
	bar.sync 	0;
	shr.u32 	%r238, %r224, 5;
	and.b32  	%r239, %r238, 1;
	mad.lo.s32 	%r240, %r239, 5120, %r227;
	mov.b32 	%r241, 40;
	wmma.load.a.sync.aligned.row.m16n16k16.shared.f16 	{%r242, %r243, %r244, %r245, %r246, %r247, %r248, %r249}, [%r240], %r241;
	add.s32 	%r250, %r240, 1280;
	wmma.load.a.sync.aligned.row.m16n16k16.shared.f16 	{%r251, %r252, %r253, %r254, %r255, %r256, %r257, %r258}, [%r250], %r241;
	add.s32 	%r259, %r240, 2560;
	wmma.load.a.sync.aligned.row.m16n16k16.shared.f16 	{%r260, %r261, %r262, %r263, %r264, %r265, %r266, %r267}, [%r259], %r241;
	add.s32 	%r268, %r240, 3840;
	wmma.load.a.sync.aligned.row.m16n16k16.shared.f16 	{%r269, %r270, %r271, %r272, %r273, %r274, %r275, %r276}, [%r268], %r241;
	add.s32 	%r277, %r240, 32;
	wmma.load.a.sync.aligned.row.m16n16k16.shared.f16 	{%r278, %r279, %r280, %r281, %r282, %r283, %r284, %r285}, [%r277], %r241;
	add.s32 	%r286, %r240, 1312;
	wmma.load.a.sync.aligned.row.m16n16k16.shared.f16 	{%r287, %r288, %r289, %r290, %r291, %r292, %r293, %r294}, [%r286], %r241;
	add.s32 	%r295, %r240, 2592;
	wmma.load.a.sync.aligned.row.m16n16k16.shared.f16 	{%r296, %r297, %r298, %r299, %r300, %r301, %r302, %r303}, [%r295], %r241;
	add.s32 	%r304, %r240, 3872;
	wmma.load.a.sync.aligned.row.m16n16k16.shared.f16 	{%r305, %r306, %r307, %r308, %r309, %r310, %r311, %r312}, [%r304], %r241;
	shl.b32 	%r313, %r224, 1;
	and.b32  	%r314, %r313, 1920;
	add.s32 	%r315, %r234, %r314;
	mov.b32 	%r316, 264;
	wmma.load.b.sync.aligned.row.m16n16k16.shared.f16 	{%r317, %r318, %r319, %r320, %r321, %r322, %r323, %r324}, [%r315], %r316;
	add.s32 	%r325, %r315, 32;
	wmma.load.b.sync.aligned.row.m16n16k16.shared.f16 	{%r326, %r327, %r328, %r329, %r330, %r331, %r332, %r333}, [%r325], %r316;
	add.s32 	%r334, %r315, 64;
	wmma.load.b.sync.aligned.row.m16n16k16.shared.f16 	{%r335, %r336, %r337, %r338, %r339, %r340, %r341, %r342}, [%r334], %r316;
	add.s32 	%r343, %r315, 96;
	wmma.load.b.sync.aligned.row.m16n16k16.shared.f16 	{%r344, %r345, %r346, %r347, %r348, %r349, %r350, %r351}, [%r343], %r316;
	add.s32 	%r352, %r315, 8448;
	wmma.load.b.sync.aligned.row.m16n16k16.shared.f16 	{%r353, %r354, %r355, %r356, %r357, %r358, %r359, %r360}, [%r352], %r316;
	add.s32 	%r361, %r315, 8480;
	wmma.load.b.sync.aligned.row.m16n16k16.shared.f16 	{%r362, %r363, %r364, %r365, %r366, %r367, %r368, %r369}, [%r361], %r316;
	add.s32 	%r370, %r315, 8512;
	wmma.load.b.sync.aligned.row.m16n16k16.shared.f16 	{%r371, %r372, %r373, %r374, %r375, %r376, %r377, %r378}, [%r370], %r316;
	add.s32 	%r379, %r315, 8544;
	wmma.load.b.sync.aligned.row.m16n16k16.shared.f16 	{%r380, %r381, %r382, %r383, %r384, %r385, %r386, %r387}, [%r379], %r316;
	wmma.mma.sync.aligned.row.row.m16n16k16.f16.f16 {%r388, %r389, %r390, %r391}, {%r242, %r243, %r244, %r245, %r246, %r247, %r248, %r249}, {%r317, %r318, %r319, %r320, %r321, %r322, %r323, %r324}, {%r602, %r601, %r600, %r599};
	wmma.mma.sync.aligned.row.row.m16n16k16.f16.f16 {%r602, %r601, %r600, %r599}, {%r278, %r279, %r280, %r281, %r282, %r283, %r284, %r285}, {%r353, %r354, %r355, %r356, %r357, %r358, %r359, %r360}, {%r388, %r389, %r390, %r391};
	wmma.mma.sync.aligned.row.row.m16n16k16.f16.f16 {%r392, %r393, %r394, %r395}, {%r242, %r243, %r244, %r245, %r246, %r247, %r248, %r249}, {%r326, %r327, %r328, %r329, %r330, %r331, %r332, %r333}, {%r598, %r597, %r596, %r595};
	wmma.mma.sync.aligned.row.row.m16n16k16.f16.f16 {%r598, %r597, %r596, %r595}, {%r278, %r279, %r280, %r281, %r282, %r283, %r284, %r285}, {%r362, %r363, %r364, %r365, %r366, %r367, %r368, %r369}, {%r392, %r393, %r394, %r395};
	wmma.mma.sync.aligned.row.row.m16n16k16.f16.f16 {%r396, %r397, %r398, %r399}, {%r242, %r243, %r244, %r245, %r246, %r247, %r248, %r249}, {%r335, %r336, %r337, %r338, %r339, %r340, %r341, %r342}, {%r594, %r593, %r592, %r591};
	wmma.mma.sync.aligned.row.row.m16n16k16.f16.f16 {%r594, %r593, %r592, %r591}, {%r278, %r279, %r280, %r281, %r282, %r283, %r284, %r285}, {%r371, %r372, %r373, %r374, %r375, %r376, %r377, %r378}, {%r396, %r397, %r398, %r399};
	wmma.mma.sync.aligned.row.row.m16n16k16.f16.f16 {%r400, %r401, %r402, %r403}, {%r242, %r243, %r244, %r245, %r246, %r247, %r248, %r249}, {%r344, %r345, %r346, %r347, %r348, %r349, %r350, %r351}, {%r590, %r589, %r588, %r587};
	wmma.mma.sync.aligned.row.row.m16n16k16.f16.f16 {%r590, %r589, %r588, %r587}, {%r278, %r279, %r280, %r281, %r282, %r283, %r284, %r285}, {%r380, %r381, %r382, %r383, %r384, %r385, %r386, %r387}, {%r400, %r401, %r402, %r403};
	wmma.mma.sync.aligned.row.row.m16n16k16.f16.f16 {%r404, %r405, %r406, %r407}, {%r251, %r252, %r253, %r254, %r255, %r256, %r257, %r258}, {%r317, %r318, %r319, %r320, %r321, %r322, %r323, %r324}, {%r586, %r585, %r584, %r583};
	wmma.mma.sync.aligned.row.row.m16n16k16.f16.f16 {%r586, %r585, %r584, %r583}, {%r287, %r288, %r289, %r290, %r291, %r292, %r293, %r294}, {%r353, %r354, %r355, %r356, %r357, %r358, %r359, %r360}, {%r404, %r405, %r406, %r407};
	wmma.mma.sync.aligned.row.row.m16n16k16.f16.f16 {%r408, %r409, %r410, %r411}, {%r251, %r252, %r253, %r254, %r255, %r256, %r257, %r258}, {%r326, %r327, %r328, %r329, %r330, %r331, %r332, %r333}, {%r582, %r581, %r580, %r579};
	wmma.mma.sync.aligned.row.row.m16n16k16.f16.f16 {%r582, %r581, %r580, %r579}, {%r287, %r288, %r289, %r290, %r291, %r292, %r293, %r294}, {%r362, %r363, %r364, %r365, %r366, %r367, %r368, %r369}, {%r408, %r409, %r410, %r411};
	wmma.mma.sync.aligned.row.row.m16n16k16.f16.f16 {%r412, %r413, %r414, %r415}, {%r251, %r252, %r253, %r254, %r255, %r256, %r257, %r258}, {%r335, %r336, %r337, %r338, %r339, %r340, %r341, %r342}, {%r578, %r577, %r576, %r575};
	wmma.mma.sync.aligned.row.row.m16n16k16.f16.f16 {%r578, %r577, %r576, %r575}, {%r287, %r288, %r289, %r290, %r291, %r292, %r293, %r294}, {%r371, %r372, %r373, %r374, %r375, %r376, %r377, %r378}, {%r412, %r413, %r414, %r415};
	wmma.mma.sync.aligned.row.row.m16n16k16.f16.f16 {%r416, %r417, %r418, %r419}, {%r251, %r252, %r253, %r254, %r255, %r256, %r257, %r258}, {%r344, %r345, %r346, %r347, %r348, %r349, %r350, %r351}, {%r574, %r573, %r572, %r571};
	wmma.mma.sync.aligned.row.row.m16n16k16.f16.f16 {%r574, %r573, %r572, %r571}, {%r287, %r288, %r289, %r290, %r291, %r292, %r293, %r294}, {%r380, %r381, %r382, %r383, %r384, %r385, %r386, %r387}, {%r416, %r417, %r418, %r419};
	wmma.mma.sync.aligned.row.row.m16n16k16.f16.f16 {%r420, %r421, %r422, %r423}, {%r260, %r261, %r262, %r263, %r264, %r265, %r266, %r267}, {%r317, %r318, %r319, %r320, %r321, %r322, %r323, %r324}, {%r570, %r569, %r568, %r567};
	wmma.mma.sync.aligned.row.row.m16n16k16.f16.f16 {%r570, %r569, %r568, %r567}, {%r296, %r297, %r298, %r299, %r300, %r301, %r302, %r303}, {%r353, %r354, %r355, %r356, %r357, %r358, %r359, %r360}, {%r420, %r421, %r422, %r423};
	wmma.mma.sync.aligned.row.row.m16n16k16.f16.f16 {%r424, %r425, %r426, %r427}, {%r260, %r261, %r262, %r263, %r264, %r265, %r266, %r267}, {%r326, %r327, %r328, %r329, %r330, %r331, %r332, %r333}, {%r566, %r565, %r564, %r563};
	wmma.mma.sync.aligned.row.row.m16n16k16.f16.f16 {%r566, %r565, %r564, %r563}, {%r296, %r297, %r298, %r299, %r300, %r301, %r302, %r303}, {%r362, %r363, %r364, %r365, %r366, %r367, %r368, %r369}, {%r424, %r425, %r426, %r427};
	wmma.mma.sync.aligned.row.row.m16n16k16.f16.f16 {%r428, %r429, %r430, %r431}, {%r260, %r261, %r262, %r263, %r264, %r265, %r266, %r267}, {%r335, %r336, %r337, %r338, %r339, %r340, %r341, %r342}, {%r562, %r561, %r560, %r559};
	wmma.mma.sync.aligned.row.row.m16n16k16.f16.f16 {%r562, %r561, %r560, %r559}, {%r296, %r297, %r298, %r299, %r300, %r301, %r302, %r303}, {%r371, %r372, %r373, %r374, %r375, %r376, %r377, %r378}, {%r428, %r429, %r430, %r431};
	wmma.mma.sync.aligned.row.row.m16n16k16.f16.f16 {%r432, %r433, %r434, %r435}, {%r260, %r261, %r262, %r263, %r264, %r265, %r266, %r267}, {%r344, %r345, %r346, %r347, %r348, %r349, %r350, %r351}, {%r558, %r557, %r556, %r555};
	wmma.mma.sync.aligned.row.row.m16n16k16.f16.f16 {%r558, %r557, %r556, %r555}, {%r296, %r297, %r298, %r299, %r300, %r301, %r302, %r303}, {%r380, %r381, %r382, %r383, %r384, %r385, %r386, %r387}, {%r432, %r433, %r434, %r435};
	wmma.mma.sync.aligned.row.row.m16n16k16.f16.f16 {%r436, %r437, %r438, %r439}, {%r269, %r270, %r271, %r272, %r273, %r274, %r275, %r276}, {%r317, %r318, %r319, %r320, %r321, %r322, %r323, %r324}, {%r554, %r553, %r552, %r551};
	wmma.mma.sync.aligned.row.row.m16n16k16.f16.f16 {%r554, %r553, %r552, %r551}, {%r305, %r306, %r307, %r308, %r309, %r310, %r311, %r312}, {%r353, %r354, %r355, %r356, %r357, %r358, %r359, %r360}, {%r436, %r437, %r438, %r439};
	wmma.mma.sync.aligned.row.row.m16n16k16.f16.f16 {%r440, %r441, %r442, %r443}, {%r269, %r270, %r271, %r272, %r273, %r274, %r275, %r276}, {%r326, %r327, %r328, %r329, %r330, %r331, %r332, %r333}, {%r550, %r549, %r548, %r547};
	wmma.mma.sync.aligned.row.row.m16n16k16.f16.f16 {%r550, %r549, %r548, %r547}, {%r305, %r306, %r307, %r308, %r309, %r310, %r311, %r312}, {%r362, %r363, %r364, %r365, %r366, %r367, %r368, %r369}, {%r440, %r441, %r442, %r443};
	wmma.mma.sync.aligned.row.row.m16n16k16.f16.f16 {%r444, %r445, %r446, %r447}, {%r269, %r270, %r271, %r272, %r273, %r274, %r275, %r276}, {%r335, %r336, %r337, %r338, %r339, %r340, %r341, %r342}, {%r546, %r545, %r544, %r543};
	wmma.mma.sync.aligned.row.row.m16n16k16.f16.f16 {%r546, %r545, %r544, %r543}, {%r305, %r306, %r307, %r308, %r309, %r310, %r311, %r312}, {%r371, %r372, %r373, %r374, %r375, %r376, %r377, %r378}, {%r444, %r445, %r446, %r447};
	wmma.mma.sync.aligned.row.row.m16n16k16.f16.f16 {%r448, %r449, %r450, %r451}, {%r269, %r270, %r271, %r272, %r273, %r274, %r275, %r276}, {%r344, %r345, %r346, %r347, %r348, %r349, %r350, %r351}, {%r542, %r541, %r540, %r539};
	wmma.mma.sync.aligned.row.row.m16n16k16.f16.f16 {%r542, %r541, %r540, %r539}, {%r305, %r306, %r307, %r308, %r309, %r310, %r311, %r312}, {%r380, %r381, %r382, %r383, %r384, %r385, %r386, %r387}, {%r448, %r449, %r450, %r451};
	bar.sync 	0;
	add.s32 	%r474, %r474, 1;
	setp.ne.s32 	%p2, %r474, 0;
	shl.b32 	%r452, %r470, 5;
	add.s32 	%r473, %r473, %r452;
	add.s64 	%rd43, %rd43, 64;
	add.s32 	%r472, %r472, 32;
	@%p2 bra 	$L__BB0_2;
$L__BB0_3:
	ld.param.u32 	%r471, [_Z16myHGEMMAlignedV1P6__halfS0_S0_iii_param_4];
	ld.param.u64 	%rd42, [_Z16myHGEMMAlignedV1P6__halfS0_S0_iii_param_2];
	cvta.to.global.u64 	%rd19, %rd42;
	mov.u32 	%r453, %tid.x;
	shl.b32 	%r454, %r453, 1;
	and.b32  	%r455, %r454, 64;
	mov.u32 	%r456, %ctaid.y;
	shl.b32 	%r457, %r456, 7;
	or.b32  	%r458, %r455, %r457;
	and.b32  	%r459, %r453, 960;
	mov.u32 	%r460, %ctaid.x;
	shl.b32 	%r461, %r460, 8;
	add.s32 	%r462, %r461, %r459;
	mad.lo.s32 	%r463, %r458, %r471, %r462;
	mul.wide.s32 	%rd20, %r463, 2;
	add.s64 	%rd21, %rd19, %rd20;
	wmma.store.d.sync.aligned.row.m16n16k16.global.f16 	[%rd21], {%r602, %r601, %r600, %r599}, %r471;
	add.s64 	%rd22, %rd21, 32;
	wmma.store.d.sync.aligned.row.m16n16k16.global.f16 	[%rd22], {%r598, %r597, %r596, %r595}, %r471;
	add.s64 	%rd23, %rd21, 64;
	wmma.store.d.sync.aligned.row.m16n16k16.global.f16 	[%rd23], {%r594, %r593, %r592, %r591}, %r471;
	add.s64 	%rd24, %rd21, 96;
	wmma.store.d.sync.aligned.row.m16n16k16.global.f16 	[%rd24], {%r590, %r589, %r588, %r587}, %r471;
	shl.b32 	%r464, %r471, 4;
	add.s32 	%r465, %r463, %r464;
	mul.wide.s32 	%rd25, %r465, 2;
	add.s64 	%rd26, %rd19, %rd25;
	wmma.store.d.sync.aligned.row.m16n16k16.global.f16 	[%rd26], {%r586, %r585, %r584, %r583}, %r471;
	add.s64 	%rd27, %rd26, 32;
	wmma.store.d.sync.aligned.row.m16n16k16.global.f16 	[%rd27], {%r582, %r581, %r580, %r579}, %r471;
	add.s64 	%rd28, %rd26, 64;
	wmma.store.d.sync.aligned.row.m16n16k16.global.f16 	[%rd28], {%r578, %r577, %r576, %r575}, %r471;
	add.s64 	%rd29, %rd26, 96;
	wmma.store.d.sync.aligned.row.m16n16k16.global.f16 	[%rd29], {%r574, %r573, %r572, %r571}, %r471;
	shl.b32 	%r466, %r471, 5;
	add.s32 	%r467, %r463, %r466;
	mul.wide.s32 	%rd30, %r467, 2;
	add.s64 	%rd31, %rd19, %rd30;
	wmma.store.d.sync.aligned.row.m16n16k16.global.f16 	[%rd31], {%r570, %r569, %r568, %r567}, %r471;
	add.s64 	%rd32, %rd31, 32;
	wmma.store.d.sync.aligned.row.m16n16k16.global.f16 	[%rd32], {%r566, %r565, %r564, %r563}, %r471;
	add.s64 	%rd33, %rd31, 64;
	wmma.store.d.sync.aligned.row.m16n16k16.global.f16 	[%rd33], {%r562, %r561, %r560, %r559}, %r471;
	add.s64 	%rd34, %rd31, 96;
	wmma.store.d.sync.aligned.row.m16n16k16.global.f16 	[%rd34], {%r558, %r557, %r556, %r555}, %r471;
	add.s32 	%r468, %r467, %r464;
	mul.wide.s32 	%rd35, %r468, 2;
	add.s64 	%rd36, %rd19, %rd35;
	wmma.store.d.sync.aligned.row.m16n16k16.global.f16 	[%rd36], {%r554, %r553, %r552, %r551}, %r471;
	add.s64 	%rd37, %rd36, 32;
	wmma.store.d.sync.aligned.row.m16n16k16.global.f16 	[%rd37], {%r550, %r549, %r548, %r547}, %r471;
	add.s64 	%rd38, %rd36, 64;
	wmma.store.d.sync.aligned.row.m16n16k16.global.f16 	[%rd38], {%r546, %r545, %r544, %r543}, %r471;
	add.s64 	%rd39, %rd36, 96;
	wmma.store.d.sync.aligned.row.m16n16k16.global.f16 	[%rd39], {%r542, %r541, %r540, %r539}, %r471;
	ret;

}
	// .globl	_Z16myHGEMMAlignedV2P6__halfS0_S0_iii
.visible .entry _Z16myHGEMMAlignedV2P6__halfS0_S0_iii(
	.param .u64 .ptr .align 1 _Z16myHGEMMAlignedV2P6__halfS0_S0_iii_param_0,
	.param .u64 .ptr .align 1 _Z16myHGEMMAlignedV2P6__halfS0_S0_iii_param_1,
	.param .u64 .ptr .align 1 _Z16myHGEMMAlignedV2P6__halfS0_S0_iii_param_2,
	.param .u32 _Z16myHGEMMAlignedV2P6__halfS0_S0_iii_param_3,
	.param .u32 _Z16myHGEMMAlignedV2P6__halfS0_S0_iii_param_4,
	.param .u32 _Z16myHGEMMAlignedV2P6__halfS0_S0_iii_param_5
)
{
	.reg .pred 	%p<6>;
	.reg .b16 	%rs<2>;
	.reg .b32 	%r<1321>;
	.reg .b64 	%rd<64>;
	.reg .b64 	%fd<2>;
	// demoted variable
	.shared .align 2 .b8 _ZZ16myHGEMMAlignedV2P6__halfS0_S0_iiiE3s_a[10240];
	// demoted variable
	.shared .align 2 .b8 _ZZ16myHGEMMAlignedV2P6__halfS0_S0_iiiE3s_b[16896];
	ld.param.u32 	%r345, [_Z16myHGEMMAlignedV2P6__halfS0_S0_iii_param_4];
	ld.param.u32 	%r346, [_Z16myHGEMMAlignedV2P6__halfS0_S0_iii_param_5];
	mov.u32 	%r347, %ctaid.x;
	mov.u32 	%r348, %ctaid.y;
	mov.u32 	%r349, %tid.x;
	mov.f64 	%fd1, 0d0000000000000000;
	// begin inline asm
	{  cvt.rn.f16.f64 %rs1, %fd1;}

	// end inline asm
	mov.b32 	%r1191, {%rs1, %rs1};
	shr.u32 	%r350, %r349, 1;
	and.b32  	%r351, %r350, 510;
	shl.b32 	%r352, %r349, 3;
	and.b32  	%r2, %r352, 24;
	shr.u32 	%r353, %r349, 3;
	and.b32  	%r3, %r353, 124;
	and.b32  	%r4, %r352, 248;
	shl.b32 	%r354, %r348, 7;
	add.s32 	%r5, %r354, %r351;
	shl.b32 	%r6, %r347, 8;
	or.b32  	%r355, %r4, %r6;
	mad.lo.s32 	%r1256, %r346, %r5, %r2;
	mad.lo.s32 	%r1255, %r345, %r3, %r355;
	shr.s32 	%r356, %r346, 31;
	shr.u32 	%r357, %r356, 27;
	add.s32 	%r358, %r346, %r357;
	shr.s32 	%r9, %r358, 5;
	setp.lt.s32 	%p1, %r346, 32;
	mov.u32 	%r1192, %r1191;
	mov.u32 	%r1193, %r1191;
	mov.u32 	%r1194, %r1191;
	mov.u32 	%r1195, %r1191;
	mov.u32 	%r1196, %r1191;
	mov.u32 	%r1197, %r1191;
	mov.u32 	%r1198, %r1191;
	mov.u32 	%r1199, %r1191;
	mov.u32 	%r1200, %r1191;
	mov.u32 	%r1201, %r1191;
	mov.u32 	%r1202, %r1191;
	mov.u32 	%r1203, %r1191;
	mov.u32 	%r1204, %r1191;
	mov.u32 	%r1205, %r1191;
	mov.u32 	%r1206, %r1191;
	mov.u32 	%r1207, %r1191;
	mov.u32 	%r1208, %r1191;
	mov.u32 	%r1209, %r1191;
	mov.u32 	%r1210, %r1191;
	mov.u32 	%r1211, %r1191;
	mov.u32 	%r1212, %r1191;
	mov.u32 	%r1213, %r1191;
	mov.u32 	%r1214, %r1191;
	mov.u32 	%r1215, %r1191;
	mov.u32 	%r1216, %r1191;
	mov.u32 	%r1217, %r1191;
	mov.u32 	%r1218, %r1191;
	mov.u32 	%r1219, %r1191;
	mov.u32 	%r1220, %r1191;
	mov.u32 	%r1221, %r1191;
	mov.u32 	%r1222, %r1191;
	mov.u32 	%r1223, %r1191;
	mov.u32 	%r1224, %r1191;
	mov.u32 	%r1225, %r1191;
	mov.u32 	%r1226, %r1191;
	mov.u32 	%r1227, %r1191;
	mov.u32 	%r1228, %r1191;
	mov.u32 	%r1229, %r1191;
	mov.u32 	%r1230, %r1191;
	mov.u32 	%r1231, %r1191;
	mov.u32 	%r1232, %r1191;
	mov.u32 	%r1233, %r1191;
	mov.u32 	%r1234, %r1191;
	mov.u32 	%r1235, %r1191;
	mov.u32 	%r1236, %r1191;
	mov.u32 	%r1237, %r1191;
	mov.u32 	%r1238, %r1191;
	mov.u32 	%r1239, %r1191;
	mov.u32 	%r1240, %r1191;
	mov.u32 	%r1241, %r1191;
	mov.u32 	%r1242, %r1191;
	mov.u32 	%r1243, %r1191;
	mov.u32 	%r1244, %r1191;
	mov.u32 	%r1245, %r1191;
	mov.u32 	%r1246, %r1191;
	mov.u32 	%r1247, %r1191;
	mov.u32 	%r1248, %r1191;
	mov.u32 	%r1249, %r1191;
	mov.u32 	%r1250, %r1191;
	mov.u32 	%r1251, %r1191;
	mov.u32 	%r1252, %r1191;
	mov.u32 	%r1253, %r1191;
	mov.u32 	%r1254, %r1191;
	@%p1 bra 	$L__BB1_6;
	ld.param.u32 	%r1118, [_Z16myHGEMMAlignedV2P6__halfS0_S0_iii_param_5];
	and.b32  	%r359, %r1118, 2147483616;
	setp.eq.s32 	%p2, %r359, 32;
	mov.u32 	%r1192, %r1191;
	mov.u32 	%r1193, %r1191;
	mov.u32 	%r1194, %r1191;
	mov.u32 	%r1195, %r1191;
	mov.u32 	%r1196, %r1191;
	mov.u32 	%r1197, %r1191;
	mov.u32 	%r1198, %r1191;
	mov.u32 	%r1199, %r1191;
	mov.u32 	%r1200, %r1191;
	mov.u32 	%r1201, %r1191;
	mov.u32 	%r1202, %r1191;
	mov.u32 	%r1203, %r1191;
	mov.u32 	%r1204, %r1191;
	mov.u32 	%r1205, %r1191;
	mov.u32 	%r1206, %r1191;
	mov.u32 	%r1207, %r1191;
	mov.u32 	%r1208, %r1191;
	mov.u32 	%r1209, %r1191;
	mov.u32 	%r1210, %r1191;
	mov.u32 	%r1211, %r1191;
	mov.u32 	%r1212, %r1191;
	mov.u32 	%r1213, %r1191;
	mov.u32 	%r1214, %r1191;
	mov.u32 	%r1215, %r1191;
	mov.u32 	%r1216, %r1191;
	mov.u32 	%r1217, %r1191;
	mov.u32 	%r1218, %r1191;
	mov.u32 	%r1219, %r1191;
	mov.u32 	%r1220, %r1191;
	mov.u32 	%r1221, %r1191;
	mov.u32 	%r1222, %r1191;
	mov.u32 	%r1223, %r1191;
	mov.u32 	%r1224, %r1191;
	mov.u32 	%r1225, %r1191;
	mov.u32 	%r1226, %r1191;
	mov.u32 	%r1227, %r1191;
	mov.u32 	%r1228, %r1191;
	mov.u32 	%r1229, %r1191;
	mov.u32 	%r1230, %r1191;
	mov.u32 	%r1231, %r1191;
	mov.u32 	%r1232, %r1191;
	mov.u32 	%r1233, %r1191;
	mov.u32 	%r1234, %r1191;
	mov.u32 	%r1235, %r1191;
	mov.u32 	%r1236, %r1191;
	mov.u32 	%r1237, %r1191;
	mov.u32 	%r1238, %r1191;
	mov.u32 	%r1239, %r1191;
	mov.u32 	%r1240, %r1191;
	mov.u32 	%r1241, %r1191;
	mov.u32 	%r1242, %r1191;
	mov.u32 	%r1243, %r1191;
	mov.u32 	%r1244, %r1191;
	mov.u32 	%r1245, %r1191;
	mov.u32 	%r1246, %r1191;
	mov.u32 	%r1247, %r1191;
	mov.u32 	%r1248, %r1191;
	mov.u32 	%r1249, %r1191;
	mov.u32 	%r1250, %r1191;
	mov.u32 	%r1251, %r1191;
	mov.u32 	%r1252, %r1191;
	mov.u32 	%r1253, %r1191;
	mov.u32 	%r1254, %r1191;
	@%p2 bra 	$L__BB1_4;
	ld.param.u32 	%r1119, [_Z16myHGEMMAlignedV2P6__halfS0_S0_iii_param_5];
	ld.param.u32 	%r1114, [_Z16myHGEMMAlignedV2P6__halfS0_S0_iii_param_4];
	ld.param.u64 	%rd57, [_Z16myHGEMMAlignedV2P6__halfS0_S0_iii_param_0];
	add.s32 	%r360, %r3, 32;
	mad.lo.s32 	%r361, %r1114, %r360, %r6;
	add.s32 	%r1124, %r361, %r4;
	mul.wide.u32 	%rd7, %r1256, 2;
	add.s64 	%rd8, %rd7, %rd57;
	add.s64 	%rd63, %rd8, 64;
	mad.lo.s32 	%r362, %r1119, %r5, %r1119;
	add.s32 	%r1123, %r362, %r2;
	and.b32  	%r363, %r9, 67108862;
	neg.s32 	%r1122, %r363;
	mov.u32 	%r1192, %r1191;
	mov.u32 	%r1193, %r1191;
	mov.u32 	%r1194, %r1191;
	mov.u32 	%r1195, %r1191;
	mov.u32 	%r1196, %r1191;
	mov.u32 	%r1197, %r1191;
	mov.u32 	%r1198, %r1191;
	mov.u32 	%r1199, %r1191;
	mov.u32 	%r1200, %r1191;
	mov.u32 	%r1201, %r1191;
	mov.u32 	%r1202, %r1191;
	mov.u32 	%r1203, %r1191;
	mov.u32 	%r1204, %r1191;
	mov.u32 	%r1205, %r1191;
	mov.u32 	%r1206, %r1191;
	mov.u32 	%r1207, %r1191;
	mov.u32 	%r1208, %r1191;
	mov.u32 	%r1209, %r1191;
	mov.u32 	%r1210, %r1191;
	mov.u32 	%r1211, %r1191;
	mov.u32 	%r1212, %r1191;
	mov.u32 	%r1213, %r1191;
	mov.u32 	%r1214, %r1191;
	mov.u32 	%r1215, %r1191;
	mov.u32 	%r1216, %r1191;
	mov.u32 	%r1217, %r1191;
	mov.u32 	%r1218, %r1191;
	mov.u32 	%r1219, %r1191;
	mov.u32 	%r1220, %r1191;
	mov.u32 	%r1221, %r1191;
	mov.u32 	%r1222, %r1191;
	mov.u32 	%r1223, %r1191;
	mov.u32 	%r1224, %r1191;
	mov.u32 	%r1225, %r1191;
	mov.u32 	%r1226, %r1191;
	mov.u32 	%r1227, %r1191;
	mov.u32 	%r1228, %r1191;
	mov.u32 	%r1229, %r1191;
	mov.u32 	%r1230, %r1191;
	mov.u32 	%r1231, %r1191;
	mov.u32 	%r1232, %r1191;
	mov.u32 	%r1233, %r1191;
	mov.u32 	%r1234, %r1191;
	mov.u32 	%r1235, %r1191;
	mov.u32 	%r1236, %r1191;
	mov.u32 	%r1237, %r1191;
	mov.u32 	%r1238, %r1191;
	mov.u32 	%r1239, %r1191;
	mov.u32 	%r1240, %r1191;
	mov.u32 	%r1241, %r1191;
	mov.u32 	%r1242, %r1191;
	mov.u32 	%r1243, %r1191;
	mov.u32 	%r1244, %r1191;
	mov.u32 	%r1245, %r1191;
	mov.u32 	%r1246, %r1191;
	mov.u32 	%r1247, %r1191;
	mov.u32 	%r1248, %r1191;
	mov.u32 	%r1249, %r1191;
	mov.u32 	%r1250, %r1191;
	mov.u32 	%r1251, %r1191;
	mov.u32 	%r1252, %r1191;
	mov.u32 	%r1253, %r1191;
	mov.u32 	%r1254, %r1191;
$L__BB1_3:
	ld.param.u32 	%r1120, [_Z16myHGEMMAlignedV2P6__halfS0_S0_iii_param_5];
	ld.param.u32 	%r1115, [_Z16myHGEMMAlignedV2P6__halfS0_S0_iii_param_4];
	ld.param.u64 	%rd60, [_Z16myHGEMMAlignedV2P6__halfS0_S0_iii_param_1];
	ld.param.u64 	%rd58, [_Z16myHGEMMAlignedV2P6__halfS0_S0_iii_param_0];
	shl.b32 	%r376, %r1120, 1;
	cvt.u64.u32 	%rd21, %r376;
	add.s64 	%rd9, %rd63, -64;
	mov.u32 	%r377, %tid.x;
	shr.u32 	%r378, %r377, 1;
	and.b32  	%r379, %r378, 510;
	shl.b32 	%r380, %r377, 3;
	and.b32  	%r381, %r380, 24;
	mad.lo.s32 	%r382, %r379, 40, %r381;
	shl.b32 	%r383, %r382, 1;
	mov.u32 	%r384, _ZZ16myHGEMMAlignedV2P6__halfS0_S0_iiiE3s_a;
	add.s32 	%r370, %r383, %r384;
	// begin inline asm
	cp.async.ca.shared.global [%r370], [%rd9], 16;

	// end inline asm
	mul.wide.u32 	%rd22, %r1123, 2;
	add.s64 	%rd10, %rd58, %rd22;
	add.s32 	%r365, %r370, 80;
	// begin inline asm
	cp.async.ca.shared.global [%r365], [%rd10], 16;

	// end inline asm
	mul.wide.s32 	%rd23, %r1255, 2;
	add.s64 	%rd11, %rd60, %rd23;
	shr.u32 	%r385, %r377, 3;
	and.b32  	%r386, %r385, 124;
	and.b32  	%r387, %r380, 248;
	mad.lo.s32 	%r388, %r386, 264, %r387;
	shl.b32 	%r389, %r388, 1;
	mov.u32 	%r390, _ZZ16myHGEMMAlignedV2P6__halfS0_S0_iiiE3s_b;
	add.s32 	%r372, %r389, %r390;
	// begin inline asm
	cp.async.ca.shared.global [%r372], [%rd11], 16;

	// end inline asm
	mul.wide.s32 	%rd24, %r1115, 2;
	add.s64 	%rd12, %rd11, %rd24;
	add.s32 	%r367, %r372, 528;
	// begin inline asm
	cp.async.ca.shared.global [%r367], [%rd12], 16;

	// end inline asm
	add.s64 	%rd13, %rd12, %rd24;
	add.s32 	%r368, %r372, 1056;
	// begin inline asm
	cp.async.ca.shared.global [%r368], [%rd13], 16;

	// end inline asm
	add.s64 	%rd14, %rd13, %rd24;
	add.s32 	%r369, %r372, 1584;
	// begin inline asm
	cp.async.ca.shared.global [%r369], [%rd14], 16;

	// end inline asm
	// begin inline asm
	cp.async.commit_group;

	// end inline asm
	// begin inline asm
	cp.async.wait_group 0;

	// end inline asm
	bar.sync 	0;
	shr.u32 	%r391, %r377, 5;
	and.b32  	%r392, %r391, 1;
	mad.lo.s32 	%r393, %r392, 5120, %r384;
	mov.b32 	%r394, 40;
	wmma.load.a.sync.aligned.row.m16n16k16.shared.f16 	{%r395, %r396, %r397, %r398, %r399, %r400, %r401, %r402}, [%r393], %r394;
	add.s32 	%r403, %r393, 1280;
	wmma.load.a.sync.aligned.row.m16n16k16.shared.f16 	{%r404, %r405, %r406, %r407, %r408, %r409, %r410, %r411}, [%r403], %r394;
	add.s32 	%r412, %r393, 2560;
	wmma.load.a.sync.aligned.row.m16n16k16.shared.f16 	{%r413, %r414, %r415, %r416, %r417, %r418, %r419, %r420}, [%r412], %r394;
	add.s32 	%r421, %r393, 3840;
	wmma.load.a.sync.aligned.row.m16n16k16.shared.f16 	{%r422, %r423, %r424, %r425, %r426, %r427, %r428, %r429}, [%r421], %r394;
	add.s32 	%r430, %r393, 32;
	wmma.load.a.sync.aligned.row.m16n16k16.shared.f16 	{%r431, %r432, %r433, %r434, %r435, %r436, %r437, %r438}, [%r430], %r394;
	add.s32 	%r439, %r393, 1312;
	wmma.load.a.sync.aligned.row.m16n16k16.shared.f16 	{%r440, %r441, %r442, %r443, %r444, %r445, %r446, %r447}, [%r439], %r394;
	add.s32 	%r448, %r393, 2592;
	wmma.load.a.sync.aligned.row.m16n16k16.shared.f16 	{%r449, %r450, %r451, %r452, %r453, %r454, %r455, %r456}, [%r448], %r394;
	add.s32 	%r457, %r393, 3872;
	wmma.load.a.sync.aligned.row.m16n16k16.shared.f16 	{%r458, %r459, %r460, %r461, %r462, %r463, %r464, %r465}, [%r457], %r394;
	shl.b32 	%r466, %r377, 1;
	and.b32  	%r467, %r466, 1920;
	add.s32 	%r468, %r390, %r467;
	mov.b32 	%r469, 264;
	wmma.load.b.sync.aligned.row.m16n16k16.shared.f16 	{%r470, %r471, %r472, %r473, %r474, %r475, %r476, %r477}, [%r468], %r469;
	add.s32 	%r478, %r468, 32;
	wmma.load.b.sync.aligned.row.m16n16k16.shared.f16 	{%r479, %r480, %r481, %r482, %r483, %r484, %r485, %r486}, [%r478], %r469;
	add.s32 	%r487, %r468, 64;
	wmma.load.b.sync.aligned.row.m16n16k16.shared.f16 	{%r488, %r489, %r490, %r491, %r492, %r493, %r494, %r495}, [%r487], %r469;
	add.s32 	%r496, %r468, 96;
	wmma.load.b.sync.aligned.row.m16n16k16.shared.f16 	{%r497, %r498, %r499, %r500, %r501, %r502, %r503, %r504}, [%r496], %r469;
	add.s32 	%r505, %r468, 8448;
	wmma.load.b.sync.aligned.row.m16n16k16.shared.f16 	{%r506, %r507, %r508, %r509, %r510, %r511, %r512, %r513}, [%r505], %r469;
	add.s32 	%r514, %r468, 8480;
	wmma.load.b.sync.aligned.row.m16n16k16.shared.f16 	{%r515, %r516, %r517, %r518, %r519, %r520, %r521, %r522}, [%r514], %r469;
	add.s32 	%r523, %r468, 8512;
	wmma.load.b.sync.aligned.row.m16n16k16.shared.f16 	{%r524, %r525, %r526, %r527, %r528, %r529, %r530, %r531}, [%r523], %r469;
	add.s32 	%r532, %r468, 8544;
	wmma.load.b.sync.aligned.row.m16n16k16.shared.f16 	{%r533, %r534, %r535, %r536, %r537, %r538, %r539, %r540}, [%r532], %r469;
	wmma.mma.sync.aligned.row.row.m16n16k16.f16.f16 {%r541, %r542, %r543, %r544}, {%r395, %r396, %r397, %r398, %r399, %r400, %r401, %r402}, {%r470, %r471, %r472, %r473, %r474, %r475, %r476, %r477}, {%r1254, %r1253, %r1252, %r1251};
	wmma.mma.sync.aligned.row.row.m16n16k16.f16.f16 {%r545, %r546, %r547, %r548}, {%r431, %r432, %r433, %r434, %r435, %r436, %r437, %r438}, {%r506, %r507, %r508, %r509, %r510, %r511, %r512, %r513}, {%r541, %r542, %r543, %r544};
	wmma.mma.sync.aligned.row.row.m16n16k16.f16.f16 {%r549, %r550, %r551, %r552}, {%r395, %r396, %r397, %r398, %r399, %r400, %r401, %r402}, {%r479, %r480, %r481, %r482, %r483, %r484, %r485, %r486}, {%r1250, %r1249, %r1248, %r1247};
	wmma.mma.sync.aligned.row.row.m16n16k16.f16.f16 {%r553, %r554, %r555, %r556}, {%r431, %r432, %r433, %r434, %r435, %r436, %r437, %r438}, {%r515, %r516, %r517, %r518, %r519, %r520, %r521, %r522}, {%r549, %r550, %r551, %r552};
	wmma.mma.sync.aligned.row.row.m16n16k16.f16.f16 {%r557, %r558, %r559, %r560}, {%r395, %r396, %r397, %r398, %r399, %r400, %r401, %r402}, {%r488, %r489, %r490, %r491, %r492, %r493, %r494, %r495}, {%r1246, %r1245, %r1244, %r1243};
	wmma.mma.sync.aligned.row.row.m16n16k16.f16.f16 {%r561, %r562, %r563, %r564}, {%r431, %r432, %r433, %r434, %r435, %r436, %r437, %r438}, {%r524, %r525, %r526, %r527, %r528, %r529, %r530, %r531}, {%r557, %r558, %r559, %r560};
	wmma.mma.sync.aligned.row.row.m16n16k16.f16.f16 {%r565, %r566, %r567, %r568}, {%r395, %r396, %r397, %r398, %r399, %r400, %r401, %r402}, {%r497, %r498, %r499, %r500, %r501, %r502, %r503, %r504}, {%r1242, %r1241, %r1240, %r1239};
	wmma.mma.sync.aligned.row.row.m16n16k16.f16.f16 {%r569, %r570, %r571, %r572}, {%r431, %r432, %r433, %r434, %r435, %r436, %r437, %r438}, {%r533, %r534, %r535, %r536, %r537, %r538, %r539, %r540}, {%r565, %r566, %r567, %r568};
	wmma.mma.sync.aligned.row.row.m16n16k16.f16.f16 {%r573, %r574, %r575, %r576}, {%r404, %r405, %r406, %r407, %r408, %r409, %r410, %r411}, {%r470, %r471, %r472, %r473, %r474, %r475, %r476, %r477}, {%r1238, %r1237, %r1236, %r1235};
	wmma.mma.sync.aligned.row.row.m16n16k16.f16.f16 {%r577, %r578, %r579, %r580}, {%r440, %r441, %r442, %r443, %r444, %r445, %r446, %r447}, {%r506, %r507, %r508, %r509, %r510, %r511, %r512, %r513}, {%r573, %r574, %r575, %r576};
	wmma.mma.sync.aligned.row.row.m16n16k16.f16.f16 {%r581, %r582, %r583, %r584}, {%r404, %r405, %r406, %r407, %r408, %r409, %r410, %r411}, {%r479, %r480, %r481, %r482, %r483, %r484, %r485, %r486}, {%r1234, %r1233, %r1232, %r1231};
	wmma.mma.sync.aligned.row.row.m16n16k16.f16.f16 {%r585, %r586, %r587, %r588}, {%r440, %r441, %r442, %r443, %r444, %r445, %r446, %r447}, {%r515, %r516, %r517, %r518, %r519, %r520, %r521, %r522}, {%r581, %r582, %r583, %r584};
	wmma.mma.sync.aligned.row.row.m16n16k16.f16.f16 {%r589, %r590, %r591, %r592}, {%r404, %r405, %r406, %r407, %r408, %r409, %r410, %r411}, {%r488, %r489, %r490, %r491, %r492, %r493, %r494, %r495}, {%r1230, %r1229, %r1228, %r1227};
	wmma.mma.sync.aligned.row.row.m16n16k16.f16.f16 {%r593, %r594, %r595, %r596}, {%r440, %r441, %r442, %r443, %r444, %r445, %r446, %r447}, {%r524, %r525, %r526, %r527, %r528, %r529, %r530, %r531}, {%r589, %r590, %r591, %r592};
	wmma.mma.sync.aligned.row.row.m16n16k16.f16.f16 {%r597, %r598, %r599, %r600}, {%r404, %r405, %r406, %r407, %r408, %r409, %r410, %r411}, {%r497, %r498, %r499, %r500, %r501, %r502, %r503, %r504}, {%r1226, %r1225, %r1224, %r1223};
	wmma.mma.sync.aligned.row.row.m16n16k16.f16.f16 {%r601, %r602, %r603, %r604}, {%r440, %r441, %r442, %r443, %r444, %r445, %r446, %r447}, {%r533, %r534, %r535, %r536, %r537, %r538, %r539, %r540}, {%r597, %r598, %r599, %r600};
	wmma.mma.sync.aligned.row.row.m16n16k16.f16.f16 {%r605, %r606, %r607, %r608}, {%r413, %r414, %r415, %r416, %r417, %r418, %r419, %r420}, {%r470, %r471, %r472, %r473, %r474, %r475, %r476, %r477}, {%r1222, %r1221, %r1220, %r1219};
	wmma.mma.sync.aligned.row.row.m16n16k16.f16.f16 {%r609, %r610, %r611, %r612}, {%r449, %r450, %r451, %r452, %r453, %r454, %r455, %r456}, {%r506, %r507, %r508, %r509, %r510, %r511, %r512, %r513}, {%r605, %r606, %r607, %r608};
	wmma.mma.sync.aligned.row.row.m16n16k16.f16.f16 {%r613, %r614, %r615, %r616}, {%r413, %r414, %r415, %r416, %r417, %r418, %r419, %r420}, {%r479, %r480, %r481, %r482, %r483, %r484, %r485, %r486}, {%r1218, %r1217, %r1216, %r1215};
	wmma.mma.sync.aligned.row.row.m16n16k16.f16.f16 {%r617, %r618, %r619, %r620}, {%r449, %r450, %r451, %r452, %r453, %r454, %r455, %r456}, {%r515, %r516, %r517, %r518, %r519, %r520, %r521, %r522}, {%r613, %r614, %r615, %r616};
	wmma.mma.sync.aligned.row.row.m16n16k16.f16.f16 {%r621, %r622, %r623, %r624}, {%r413, %r414, %r415, %r416, %r417, %r418, %r419, %r420}, {%r488, %r489, %r490, %r491, %r492, %r493, %r494, %r495}, {%r1214, %r1213, %r1212, %r1211};
	wmma.mma.sync.aligned.row.row.m16n16k16.f16.f16 {%r625, %r626, %r627, %r628}, {%r449, %r450, %r451, %r452, %r453, %r454, %r455, %r456}, {%r524, %r525, %r526, %r527, %r528, %r529, %r530, %r531}, {%r621, %r622, %r623, %r624};
	wmma.mma.sync.aligned.row.row.m16n16k16.f16.f16 {%r629, %r630, %r631, %r632}, {%r413, %r414, %r415, %r416, %r417, %r418, %r419, %r420}, {%r497, %r498, %r499, %r500, %r501, %r502, %r503, %r504}, {%r1210, %r1209, %r1208, %r1207};
	wmma.mma.sync.aligned.row.row.m16n16k16.f16.f16 {%r633, %r634, %r635, %r636}, {%r449, %r450, %r451, %r452, %r453, %r454, %r455, %r456}, {%r533, %r534, %r535, %r536, %r537, %r538, %r539, %r540}, {%r629, %r630, %r631, %r632};
	wmma.mma.sync.aligned.row.row.m16n16k16.f16.f16 {%r637, %r638, %r639, %r640}, {%r422, %r423, %r424, %r425, %r426, %r427, %r428, %r429}, {%r470, %r471, %r472, %r473, %r474, %r475, %r476, %r477}, {%r1206, %r1205, %r1204, %r1203};
	wmma.mma.sync.aligned.row.row.m16n16k16.f16.f16 {%r641, %r642, %r643, %r644}, {%r458, %r459, %r460, %r461, %r462, %r463, %r464, %r465}, {%r506, %r507, %r508, %r509, %r510, %r511, %r512, %r513}, {%r637, %r638, %r639, %r640};
	wmma.mma.sync.aligned.row.row.m16n16k16.f16.f16 {%r645, %r646, %r647, %r648}, {%r422, %r423, %r424, %r425, %r426, %r427, %r428, %r429}, {%r479, %r480, %r481, %r482, %r483, %r484, %r485, %r486}, {%r1202, %r1201, %r1200, %r1199};
	wmma.mma.sync.aligned.row.row.m16n16k16.f16.f16 {%r649, %r650, %r651, %r652}, {%r458, %r459, %r460, %r461, %r462, %r463, %r464, %r465}, {%r515, %r516, %r517, %r518, %r519, %r520, %r521, %r522}, {%r645, %r646, %r647, %r648};
	wmma.mma.sync.aligned.row.row.m16n16k16.f16.f16 {%r653, %r654, %r655, %r656}, {%r422, %r423, %r424, %r425, %r426, %r427, %r428, %r429}, {%r488, %r489, %r490, %r491, %r492, %r493, %r494, %r495}, {%r1198, %r1197, %r1196, %r1195};
	wmma.mma.sync.aligned.row.row.m16n16k16.f16.f16 {%r657, %r658, %r659, %r660}, {%r458, %r459, %r460, %r461, %r462, %r463, %r464, %r465}, {%r524, %r525, %r526, %r527, %r528, %r529, %r530, %r531}, {%r653, %r654, %r655, %r656};
	wmma.mma.sync.aligned.row.row.m16n16k16.f16.f16 {%r661, %r662, %r663, %r664}, {%r422, %r423, %r424, %r425, %r426, %r427, %r428, %r429}, {%r497, %r498, %r499, %r500, %r501, %r502, %r503, %r504}, {%r1194, %r1193, %r1192, %r1191};
	wmma.mma.sync.aligned.row.row.m16n16k16.f16.f16 {%r665, %r666, %r667, %r668}, {%r458, %r459, %r460, %r461, %r462, %r463, %r464, %r465}, {%r533, %r534, %r535, %r536, %r537, %r538, %r539, %r540}, {%r661, %r662, %r663, %r664};
	bar.sync 	0;
	// begin inline asm
	cp.async.ca.shared.global [%r370], [%rd63], 16;

	// end inline asm
	add.s64 	%rd16, %rd63, %rd21;
	// begin inline asm
	cp.async.ca.shared.global [%r365], [%rd16], 16;

	// end inline asm
	mul.wide.s32 	%rd25, %r1124, 2;
	add.s64 	%rd17, %rd60, %rd25;
	// begin inline asm
	cp.async.ca.shared.global [%r372], [%rd17], 16;

	// end inline asm
	add.s64 	%rd18, %rd17, %rd24;
	// begin inline asm
	cp.async.ca.shared.global [%r367], [%rd18], 16;

	// end inline asm
	add.s64 	%rd19, %rd18, %rd24;
	// begin inline asm
	cp.async.ca.shared.global [%r368], [%rd19], 16;

	// end inline asm
	add.s64 	%rd20, %rd19, %rd24;
	// begin inline asm
	cp.async.ca.shared.global [%r369], [%rd20], 16;

	// end inline asm
	add.s32 	%r1256, %r1256, 64;
	// begin inline asm
	cp.async.commit_group;

	// end inline asm
	// begin inline asm
	cp.async.wait_group 0;

	// end inline asm
	bar.sync 	0;
	wmma.load.a.sync.aligned.row.m16n16k16.shared.f16 	{%r669, %r670, %r671, %r672, %r673, %r674, %r675, %r676}, [%r393], %r394;
	wmma.load.a.sync.aligned.row.m16n16k16.shared.f16 	{%r677, %r678, %r679, %r680, %r681, %r682, %r683, %r684}, [%r403], %r394;
	wmma.load.a.sync.aligned.row.m16n16k16.shared.f16 	{%r685, %r686, %r687, %r688, %r689, %r690, %r691, %r692}, [%r412], %r394;
	wmma.load.a.sync.aligned.row.m16n16k16.shared.f16 	{%r693, %r694, %r695, %r696, %r697, %r698, %r699, %r700}, [%r421], %r394;
	wmma.load.a.sync.aligned.row.m16n16k16.shared.f16 	{%r701, %r702, %r703, %r704, %r705, %r706, %r707, %r708}, [%r430], %r394;
	wmma.load.a.sync.aligned.row.m16n16k16.shared.f16 	{%r709, %r710, %r711, %r712, %r713, %r714, %r715, %r716}, [%r439], %r394;
	wmma.load.a.sync.aligned.row.m16n16k16.shared.f16 	{%r717, %r718, %r719, %r720, %r721, %r722, %r723, %r724}, [%r448], %r394;
	wmma.load.a.sync.aligned.row.m16n16k16.shared.f16 	{%r725, %r726, %r727, %r728, %r729, %r730, %r731, %r732}, [%r457], %r394;
	wmma.load.b.sync.aligned.row.m16n16k16.shared.f16 	{%r733, %r734, %r735, %r736, %r737, %r738, %r739, %r740}, [%r468], %r469;
	wmma.load.b.sync.aligned.row.m16n16k16.shared.f16 	{%r741, %r742, %r743, %r744, %r745, %r746, %r747, %r748}, [%r478], %r469;
	wmma.load.b.sync.aligned.row.m16n16k16.shared.f16 	{%r749, %r750, %r751, %r752, %r753, %r754, %r755, %r756}, [%r487], %r469;
	wmma.load.b.sync.aligned.row.m16n16k16.shared.f16 	{%r757, %r758, %r759, %r760, %r761, %r762, %r763, %r764}, [%r496], %r469;
	wmma.load.b.sync.aligned.row.m16n16k16.shared.f16 	{%r765, %r766, %r767, %r768, %r769, %r770, %r771, %r772}, [%r505], %r469;
	wmma.load.b.sync.aligned.row.m16n16k16.shared.f16 	{%r773, %r774, %r775, %r776, %r777, %r778, %r779, %r780}, [%r514], %r469;
	wmma.load.b.sync.aligned.row.m16n16k16.shared.f16 	{%r781, %r782, %r783, %r784, %r785, %r786, %r787, %r788}, [%r523], %r469;
	wmma.load.b.sync.aligned.row.m16n16k16.shared.f16 	{%r789, %r790, %r791, %r792, %r793, %r794, %r795, %r796}, [%r532], %r469;
	wmma.mma.sync.aligned.row.row.m16n16k16.f16.f16 {%r797, %r798, %r799, %r800}, {%r669, %r670, %r671, %r672, %r673, %r674, %r675, %r676}, {%r733, %r734, %r735, %r736, %r737, %r738, %r739, %r740}, {%r545, %r546, %r547, %r548};
	wmma.mma.sync.aligned.row.row.m16n16k16.f16.f16 {%r1254, %r1253, %r1252, %r1251}, {%r701, %r702, %r703, %r704, %r705, %r706, %r707, %r708}, {%r765, %r766, %r767, %r768, %r769, %r770, %r771, %r772}, {%r797, %r798, %r799, %r800};
	wmma.mma.sync.aligned.row.row.m16n16k16.f16.f16 {%r801, %r802, %r803, %r804}, {%r669, %r670, %r671, %r672, %r673, %r674, %r675, %r676}, {%r741, %r742, %r743, %r744, %r745, %r746, %r747, %r748}, {%r553, %r554, %r555, %r556};
	wmma.mma.sync.aligned.row.row.m16n16k16.f16.f16 {%r1250, %r1249, %r1248, %r1247}, {%r701, %r702, %r703, %r704, %r705, %r706, %r707, %r708}, {%r773, %r774, %r775, %r776, %r777, %r778, %r779, %r780}, {%r801, %r802, %r803, %r804};
	wmma.mma.sync.aligned.row.row.m16n16k16.f16.f16 {%r805, %r806, %r807, %r808}, {%r669, %r670, %r671, %r672, %r673, %r674, %r675, %r676}, {%r749, %r750, %r751, %r752, %r753, %r754, %r755, %r756}, {%r561, %r562, %r563, %r564};
	wmma.mma.sync.aligned.row.row.m16n16k16.f16.f16 {%r1246, %r1245, %r1244, %r1243}, {%r701, %r702, %r703, %r704, %r705, %r706, %r707, %r708}, {%r781, %r782, %r783, %r784, %r785, %r786, %r787, %r788}, {%r805, %r806, %r807, %r808};
	wmma.mma.sync.aligned.row.row.m16n16k16.f16.f16 {%r809, %r810, %r811, %r812}, {%r669, %r670, %r671, %r672, %r673, %r674, %r675, %r676}, {%r757, %r758, %r759, %r760, %r761, %r762, %r763, %r764}, {%r569, %r570, %r571, %r572};
	wmma.mma.sync.aligned.row.row.m16n16k16.f16.f16 {%r1242, %r1241, %r1240, %r1239}, {%r701, %r702, %r703, %r704, %r705, %r706, %r707, %r708}, {%r789, %r790, %r791, %r792, %r793, %r794, %r795, %r796}, {%r809, %r810, %r811, %r812};
	wmma.mma.sync.aligned.row.row.m16n16k16.f16.f16 {%r813, %r814, %r815, %r816}, {%r677, %r678, %r679, %r680, %r681, %r682, %r683, %r684}, {%r733, %r734, %r735, %r736, %r737, %r738, %r739, %r740}, {%r577, %r578, %r579, %r580};
	wmma.mma.sync.aligned.row.row.m16n16k16.f16.f16 {%r1238, %r1237, %r1236, %r1235}, {%r709, %r710, %r711, %r712, %r713, %r714, %r715, %r716}, {%r765, %r766, %r767, %r768, %r769, %r770, %r771, %r772}, {%r813, %r814, %r815, %r816};
	wmma.mma.sync.aligned.row.row.m16n16k16.f16.f16 {%r817, %r818, %r819, %r820}, {%r677, %r678, %r679, %r680, %r681, %r682, %r683, %r684}, {%r741, %r742, %r743, %r744, %r745, %r746, %r747, %r748}, {%r585, %r586, %r587, %r588};
	wmma.mma.sync.aligned.row.row.m16n16k16.f16.f16 {%r1234, %r1233, %r1232, %r1231}, {%r709, %r710, %r711, %r712, %r713, %r714, %r715, %r716}, {%r773, %r774, %r775, %r776, %r777, %r778, %r779, %r780}, {%r817, %r818, %r819, %r820};
	wmma.mma.sync.aligned.row.row.m16n16k16.f16.f16 {%r821, %r822, %r823, %r824}, {%r677, %r678, %r679, %r680, %r681, %r682, %r683, %r684}, {%r749, %r750, %r751, %r752, %r753, %r754, %r755, %r756}, {%r593, %r594, %r595, %r596};
	wmma.mma.sync.aligned.row.row.m16n16k16.f16.f16 {%r1230, %r1229, %r1228, %r1227}, {%r709, %r710, %r711, %r712, %r713, %r714, %r715, %r716}, {%r781, %r782, %r783, %r784, %r785, %r786, %r787, %r788}, {%r821, %r822, %r823, %r824};
	wmma.mma.sync.aligned.row.row.m16n16k16.f16.f16 {%r825, %r826, %r827, %r828}, {%r677, %r678, %r679, %r680, %r681, %r682, %r683, %r684}, {%r757, %r758, %r759, %r760, %r761, %r762, %r763, %r764}, {%r601, %r602, %r603, %r604};
	wmma.mma.sync.aligned.row.row.m16n16k16.f16.f16 {%r1226, %r1225, %r1224, %r1223}, {%r709, %r710, %r711, %r712, %r713, %r714, %r715, %r716}, {%r789, %r790, %r791, %r792, %r793, %r794, %r795, %r796}, {%r825, %r826, %r827, %r828};
	wmma.mma.sync.aligned.row.row.m16n16k16.f16.f16 {%r829, %r830, %r831, %r832}, {%r685, %r686, %r687, %r688, %r689, %r690, %r691, %r692}, {%r733, %r734, %r735, %r736, %r737, %r738, %r739, %r740}, {%r609, %r610, %r611, %r612};
	wmma.mma.sync.aligned.row.row.m16n16k16.f16.f16 {%r1222, %r1221, %r1220, %r1219}, {%r717, %r718, %r719, %r720, %r721, %r722, %r723, %r724}, {%r765, %r766, %r767, %r768, %r769, %r770, %r771, %r772}, {%r829, %r830, %r831, %r832};
	wmma.mma.sync.aligned.row.row.m16n16k16.f16.f16 {%r833, %r834, %r835, %r836}, {%r685, %r686, %r687, %r688, %r689, %r690, %r691, %r692}, {%r741, %r742, %r743, %r744, %r745, %r746, %r747, %r748}, {%r617, %r618, %r619, %r620};
	wmma.mma.sync.aligned.row.row.m16n16k16.f16.f16 {%r1218, %r1217, %r1216, %r1215}, {%r717, %r718, %r719, %r720, %r721, %r722, %r723, %r724}, {%r773, %r774, %r775, %r776, %r777, %r778, %r779, %r780}, {%r833, %r834, %r835, %r836};
	wmma.mma.sync.aligned.row.row.m16n16k16.f16.f16 {%r837, %r838, %r839, %r840}, {%r685, %r686, %r687, %r688, %r689, %r690, %r691, %r692}, {%r749, %r750, %r751, %r752, %r753, %r754, %r755, %r756}, {%r625, %r626, %r627, %r628};
	wmma.mma.sync.aligned.row.row.m16n16k16.f16.f16 {%r1214, %r1213, %r1212, %r1211}, {%r717, %r718, %r719, %r720, %r721, %r722, %r723, %r724}, {%r781, %r782, %r783, %r784, %r785, %r786, %r787, %r788}, {%r837, %r838, %r839, %r840};
	wmma.mma.sync.aligned.row.row.m16n16k16.f16.f16 {%r841, %r842, %r843, %r844}, {%r685, %r686, %r687, %r688, %r689, %r690, %r691, %r692}, {%r757, %r758, %r759, %r760, %r761, %r762, %r763, %r764}, {%r633, %r634, %r635, %r636};
	wmma.mma.sync.aligned.row.row.m16n16k16.f16.f16 {%r1210, %r1209, %r1208, %r1207}, {%r717, %r718, %r719, %r720, %r721, %r722, %r723, %r724}, {%r789, %r790, %r791, %r792, %r793, %r794, %r795, %r796}, {%r841, %r842, %r843, %r844};
	wmma.mma.sync.aligned.row.row.m16n16k16.f16.f16 {%r845, %r846, %r847, %r848}, {%r693, %r694, %r695, %r696, %r697, %r698, %r699, %r700}, {%r733, %r734, %r735, %r736, %r737, %r738, %r739, %r740}, {%r641, %r642, %r643, %r644};
	wmma.mma.sync.aligned.row.row.m16n16k16.f16.f16 {%r1206, %r1205, %r1204, %r1203}, {%r725, %r726, %r727, %r728, %r729, %r730, %r731, %r732}, {%r765, %r766, %r767, %r768, %r769, %r770, %r771, %r772}, {%r845, %r846, %r847, %r848};
	wmma.mma.sync.aligned.row.row.m16n16k16.f16.f16 {%r849, %r850, %r851, %r852}, {%r693, %r694, %r695, %r696, %r697, %r698, %r699, %r700}, {%r741, %r742, %r743, %r744, %r745, %r746, %r747, %r748}, {%r649, %r650, %r651, %r652};
	wmma.mma.sync.aligned.row.row.m16n16k16.f16.f16 {%r1202, %r1201, %r1200, %r1199}, {%r725, %r726, %r727, %r728, %r729, %r730, %r731, %r732}, {%r773, %r774, %r775, %r776, %r777, %r778, %r779, %r780}, {%r849, %r850, %r851, %r852};
	wmma.mma.sync.aligned.row.row.m16n16k16.f16.f16 {%r853, %r854, %r855, %r856}, {%r693, %r694, %r695, %r696, %r697, %r698, %r699, %r700}, {%r749, %r750, %r751, %r752, %r753, %r754, %r755, %r756}, {%r657, %r658, %r659, %r660};
	wmma.mma.sync.aligned.row.row.m16n16k16.f16.f16 {%r1198, %r1197, %r1196, %r1195}, {%r725, %r726, %r727, %r728, %r729, %r730, %r731, %r732}, {%r781, %r782, %r783, %r784, %r785, %r786, %r787, %r788}, {%r853, %r854, %r855, %r856};
	wmma.mma.sync.aligned.row.row.m16n16k16.f16.f16 {%r857, %r858, %r859, %r860}, {%r693, %r694, %r695, %r696, %r697, %r698, %r699, %r700}, {%r757, %r758, %r759, %r760, %r761, %r762, %r763, %r764}, {%r665, %r666, %r667, %r668};
	wmma.mma.sync.aligned.row.row.m16n16k16.f16.f16 {%r1194, %r1193, %r1192, %r1191}, {%r725, %r726, %r727, %r728, %r729, %r730, %r731, %r732}, {%r789, %r790, %r791, %r792, %r793, %r794, %r795, %r796}, {%r857, %r858, %r859, %r860};
	bar.sync 	0;
	shl.b32 	%r861, %r1115, 6;
	add.s32 	%r1255, %r1255, %r861;
	add.s32 	%r1124, %r1124, %r861;
	add.s64 	%rd63, %rd63, 128;
	add.s32 	%r1123, %r1123, 64;
	add.s32 	%r1122, %r1122, 2;
	setp.ne.s32 	%p3, %r1122, 0;
	@%p3 bra 	$L__BB1_3;
$L__BB1_4:
	and.b32  	%r862, %r9, 1;
	setp.eq.b32 	%p4, %r862, 1;
	not.pred 	%p5, %p4;
	@%p5 bra 	$L__BB1_6;
	ld.param.u32 	%r1121, [_Z16myHGEMMAlignedV2P6__halfS0_S0_iii_param_5];
	ld.param.u32 	%r1116, [_Z16myHGEMMAlignedV2P6__halfS0_S0_iii_param_4];
	ld.param.u64 	%rd61, [_Z16myHGEMMAlignedV2P6__halfS0_S0_iii_param_1];
	ld.param.u64 	%rd59, [_Z16myHGEMMAlignedV2P6__halfS0_S0_iii_param_0];
	mul.wide.u32 	%rd32, %r1256, 2;
	add.s64 	%rd26, %rd59, %rd32;
	mov.u32 	%r869, %tid.x;
	shr.u32 	%r870, %r869, 1;
	and.b32  	%r871, %r870, 510;
	shl.b32 	%r872, %r869, 3;
	and.b32  	%r873, %r872, 24;
	mad.lo.s32 	%r874, %r871, 40, %r873;
	shl.b32 	%r875, %r874, 1;
	mov.u32 	%r876, _ZZ16myHGEMMAlignedV2P6__halfS0_S0_iiiE3s_a;
	add.s32 	%r863, %r875, %r876;
	// begin inline asm
	cp.async.ca.shared.global [%r863], [%rd26], 16;

	// end inline asm
	add.s32 	%r877, %r1256, %r1121;
	mul.wide.u32 	%rd33, %r877, 2;
	add.s64 	%rd27, %rd59, %rd33;
	add.s32 	%r864, %r863, 80;
	// begin inline asm
	cp.async.ca.shared.global [%r864], [%rd27], 16;

	// end inline asm
	mul.wide.s32 	%rd34, %r1255, 2;
	add.s64 	%rd28, %rd61, %rd34;
	shr.u32 	%r878, %r869, 3;
	and.b32  	%r879, %r878, 124;
	and.b32  	%r880, %r872, 248;
	mad.lo.s32 	%r881, %r879, 264, %r880;
	shl.b32 	%r882, %r881, 1;
	mov.u32 	%r883, _ZZ16myHGEMMAlignedV2P6__halfS0_S0_iiiE3s_b;
	add.s32 	%r865, %r882, %r883;
	// begin inline asm
	cp.async.ca.shared.global [%r865], [%rd28], 16;

	// end inline asm
	mul.wide.s32 	%rd35, %r1116, 2;
	add.s64 	%rd29, %rd28, %rd35;
	add.s32 	%r866, %r865, 528;
	// begin inline asm
	cp.async.ca.shared.global [%r866], [%rd29], 16;

	// end inline asm
	add.s64 	%rd30, %rd29, %rd35;
	add.s32 	%r867, %r865, 1056;
	// begin inline asm
	cp.async.ca.shared.global [%r867], [%rd30], 16;

	// end inline asm
	add.s64 	%rd31, %rd30, %rd35;
	add.s32 	%r868, %r865, 1584;
	// begin inline asm
	cp.async.ca.shared.global [%r868], [%rd31], 16;

	// end inline asm
	// begin inline asm
	cp.async.commit_group;

	// end inline asm
	// begin inline asm
	cp.async.wait_group 0;

	// end inline asm
	bar.sync 	0;
	shr.u32 	%r884, %r869, 5;
	and.b32  	%r885, %r884, 1;
	mad.lo.s32 	%r886, %r885, 5120, %r876;
	mov.b32 	%r887, 40;
	wmma.load.a.sync.aligned.row.m16n16k16.shared.f16 	{%r888, %r889, %r890, %r891, %r892, %r893, %r894, %r895}, [%r886], %r887;
	add.s32 	%r896, %r886, 1280;
	wmma.load.a.sync.aligned.row.m16n16k16.shared.f16 	{%r897, %r898, %r899, %r900, %r901, %r902, %r903, %r904}, [%r896], %r887;
	add.s32 	%r905, %r886, 2560;
	wmma.load.a.sync.aligned.row.m16n16k16.shared.f16 	{%r906, %r907, %r908, %r909, %r910, %r911, %r912, %r913}, [%r905], %r887;
	add.s32 	%r914, %r886, 3840;
	wmma.load.a.sync.aligned.row.m16n16k16.shared.f16 	{%r915, %r916, %r917, %r918, %r919, %r920, %r921, %r922}, [%r914], %r887;
	add.s32 	%r923, %r886, 32;
	wmma.load.a.sync.aligned.row.m16n16k16.shared.f16 	{%r924, %r925, %r926, %r927, %r928, %r929, %r930, %r931}, [%r923], %r887;
	add.s32 	%r932, %r886, 1312;
	wmma.load.a.sync.aligned.row.m16n16k16.shared.f16 	{%r933, %r934, %r935, %r936, %r937, %r938, %r939, %r940}, [%r932], %r887;
	add.s32 	%r941, %r886, 2592;
	wmma.load.a.sync.aligned.row.m16n16k16.shared.f16 	{%r942, %r943, %r944, %r945, %r946, %r947, %r948, %r949}, [%r941], %r887;
	add.s32 	%r950, %r886, 3872;
	wmma.load.a.sync.aligned.row.m16n16k16.shared.f16 	{%r951, %r952, %r953, %r954, %r955, %r956, %r957, %r958}, [%r950], %r887;
	shl.b32 	%r959, %r869, 1;
	and.b32  	%r960, %r959, 1920;
	add.s32 	%r961, %r883, %r960;
	mov.b32 	%r962, 264;
	wmma.load.b.sync.aligned.row.m16n16k16.shared.f16 	{%r963, %r964, %r965, %r966, %r967, %r968, %r969, %r970}, [%r961], %r962;
	add.s32 	%r971, %r961, 32;
	wmma.load.b.sync.aligned.row.m16n16k16.shared.f16 	{%r972, %r973, %r974, %r975, %r976, %r977, %r978, %r979}, [%r971], %r962;
	add.s32 	%r980, %r961, 64;
	wmma.load.b.sync.aligned.row.m16n16k16.shared.f16 	{%r981, %r982, %r983, %r984, %r985, %r986, %r987, %r988}, [%r980], %r962;
	add.s32 	%r989, %r961, 96;
	wmma.load.b.sync.aligned.row.m16n16k16.shared.f16 	{%r990, %r991, %r992, %r993, %r994, %r995, %r996, %r997}, [%r989], %r962;
	add.s32 	%r998, %r961, 8448;
	wmma.load.b.sync.aligned.row.m16n16k16.shared.f16 	{%r999, %r1000, %r1001, %r1002, %r1003, %r1004, %r1005, %r1006}, [%r998], %r962;
	add.s32 	%r1007, %r961, 8480;
	wmma.load.b.sync.aligned.row.m16n16k16.shared.f16 	{%r1008, %r1009, %r1010, %r1011, %r1012, %r1013, %r1014, %r1015}, [%r1007], %r962;
	add.s32 	%r1016, %r961, 8512;
	wmma.load.b.sync.aligned.row.m16n16k16.shared.f16 	{%r1017, %r1018, %r1019, %r1020, %r1021, %r1022, %r1023, %r1024}, [%r1016], %r962;
	add.s32 	%r1025, %r961, 8544;
	wmma.load.b.sync.aligned.row.m16n16k16.shared.f16 	{%r1026, %r1027, %r1028, %r1029, %r1030, %r1031, %r1032, %r1033}, [%r1025], %r962;
	wmma.mma.sync.aligned.row.row.m16n16k16.f16.f16 {%r1034, %r1035, %r1036, %r1037}, {%r888, %r889, %r890, %r891, %r892, %r893, %r894, %r895}, {%r963, %r964, %r965, %r966, %r967, %r968, %r969, %r970}, {%r1254, %r1253, %r1252, %r1251};
	wmma.mma.sync.aligned.row.row.m16n16k16.f16.f16 {%r1254, %r1253, %r1252, %r1251}, {%r924, %r925, %r926, %r927, %r928, %r929, %r930, %r931}, {%r999, %r1000, %r1001, %r1002, %r1003, %r1004, %r1005, %r1006}, {%r1034, %r1035, %r1036, %r1037};
	wmma.mma.sync.aligned.row.row.m16n16k16.f16.f16 {%r1038, %r1039, %r1040, %r1041}, {%r888, %r889, %r890, %r891, %r892, %r893, %r894, %r895}, {%r972, %r973, %r974, %r975, %r976, %r977, %r978, %r979}, {%r1250, %r1249, %r1248, %r1247};
	wmma.mma.sync.aligned.row.row.m16n16k16.f16.f16 {%r1250, %r1249, %r1248, %r1247}, {%r924, %r925, %r926, %r927, %r928, %r929, %r930, %r931}, {%r1008, %r1009, %r1010, %r1011, %r1012, %r1013, %r1014, %r1015}, {%r1038, %r1039, %r1040, %r1041};
	wmma.mma.sync.aligned.row.row.m16n16k16.f16.f16 {%r1042, %r1043, %r1044, %r1045}, {%r888, %r889, %r890, %r891, %r892, %r893, %r894, %r895}, {%r981, %r982, %r983, %r984, %r985, %r986, %r987, %r988}, {%r1246, %r1245, %r1244, %r1243};
	wmma.mma.sync.aligned.row.row.m16n16k16.f16.f16 {%r1246, %r1245, %r1244, %r1243}, {%r924, %r925, %r926, %r927, %r928, %r929, %r930, %r931}, {%r1017, %r1018, %r1019, %r1020, %r1021, %r1022, %r1023, %r1024}, {%r1042, %r1043, %r1044, %r1045};
	wmma.mma.sync.aligned.row.row.m16n16k16.f16.f16 {%r1046, %r1047, %r1048, %r1049}, {%r888, %r889, %r890, %r891, %r892, %r893, %r894, %r895}, {%r990, %r991, %r992, %r993, %r994, %r995, %r996, %r997}, {%r1242, %r1241, %r1240, %r1239};
	wmma.mma.sync.aligned.row.row.m16n16k16.f16.f16 {%r1242, %r1241, %r1240, %r1239}, {%r924, %r925, %r926, %r927, %r928, %r929, %r930, %r931}, {%r1026, %r1027, %r1028, %r1029, %r1030, %r1031, %r1032, %r1033}, {%r1046, %r1047, %r1048, %r1049};
	wmma.mma.sync.aligned.row.row.m16n16k16.f16.f16 {%r1050, %r1051, %r1052, %r1053}, {%r897, %r898, %r899, %r900, %r901, %r902, %r903, %r904}, {%r963, %r964, %r965, %r966, %r967, %r968, %r969, %r970}, {%r1238, %r1237, %r1236, %r1235};
	wmma.mma.sync.aligned.row.row.m16n16k16.f16.f16 {%r1238, %r1237, %r1236, %r1235}, {%r933, %r934, %r935, %r936, %r937, %r938, %r939, %r940}, {%r999, %r1000, %r1001, %r1002, %r1003, %r1004, %r1005, %r1006}, {%r1050, %r1051, %r1052, %r1053};
	wmma.mma.sync.aligned.row.row.m16n16k16.f16.f16 {%r1054, %r1055, %r1056, %r1057}, {%r897, %r898, %r899, %r900, %r901, %r902, %r903, %r904}, {%r972, %r973, %r974, %r975, %r976, %r977, %r978, %r979}, {%r1234, %r1233, %r1232, %r1231};
	wmma.mma.sync.aligned.row.row.m16n16k16.f16.f16 {%r1234, %r1233, %r1232, %r1231}, {%r933, %r934, %r935, %r936, %r937, %r938, %r939, %r940}, {%r1008, %r1009, %r1010, %r1011, %r1012, %r1013, %r1014, %r1015}, {%r1054, %r1055, %r1056, %r1057};
	wmma.mma.sync.aligned.row.row.m16n16k16.f16.f16 {%r1058, %r1059, %r1060, %r1061}, {%r897, %r898, %r899, %r900, %r901, %r902, %r903, %r904}, {%r981, %r982, %r983, %r984, %r985, %r986, %r987, %r988}, {%r1230, %r1229, %r1228, %r1227};
	wmma.mma.sync.aligned.row.row.m16n16k16.f16.f16 {%r1230, %r1229, %r1228, %r1227}, {%r933, %r934, %r935, %r936, %r937, %r938, %r939, %r940}, {%r1017, %r1018, %r1019, %r1020, %r1021, %r1022, %r1023, %r1024}, {%r1058, %r1059, %r1060, %r1061};
	wmma.mma.sync.aligned.row.row.m16n16k16.f16.f16 {%r1062, %r1063, %r1064, %r1065}, {%r897, %r898, %r899, %r900, %r901, %r902, %r903, %r904}, {%r990, %r991, %r992, %r993, %r994, %r995, %r996, %r997}, {%r1226, %r1225, %r1224, %r1223};
	wmma.mma.sync.aligned.row.row.m16n16k16.f16.f16 {%r1226, %r1225, %r1224, %r1223}, {%r933, %r934, %r935, %r936, %r937, %r938, %r939, %r940}, {%r1026, %r1027, %r1028, %r1029, %r1030, %r1031, %r1032, %r1033}, {%r1062, %r1063, %r1064, %r1065};
	wmma.mma.sync.aligned.row.row.m16n16k16.f16.f16 {%r1066, %r1067, %r1068, %r1069}, {%r906, %r907, %r908, %r909, %r910, %r911, %r912, %r913}, {%r963, %r964, %r965, %r966, %r967, %r968, %r969, %r970}, {%r1222, %r1221, %r1220, %r1219};
	wmma.mma.sync.aligned.row.row.m16n16k16.f16.f16 {%r1222, %r1221, %r1220, %r1219}, {%r942, %r943, %r944, %r945, %r946, %r947, %r948, %r949}, {%r999, %r1000, %r1001, %r1002, %r1003, %r1004, %r1005, %r1006}, {%r1066, %r1067, %r1068, %r1069};
	wmma.mma.sync.aligned.row.row.m16n16k16.f16.f16 {%r1070, %r1071, %r1072, %r1073}, {%r906, %r907, %r908, %r909, %r910, %r911, %r912, %r913}, {%r972, %r973, %r974, %r975, %r976, %r977, %r978, %r979}, {%r1218, %r1217, %r1216, %r1215};
	wmma.mma.sync.aligned.row.row.m16n16k16.f16.f16 {%r1218, %r1217, %r1216, %r1215}, {%r942, %r943, %r944, %r945, %r946, %r947, %r948, %r949}, {%r1008, %r1009, %r1010, %r1011, %r1012, %r1013, %r1014, %r1015}, {%r1070, %r1071, %r1072, %r1073};
	wmma.mma.sync.aligned.row.row.m16n16k16.f16.f16 {%r1074, %r1075, %r1076, %r1077}, {%r906, %r907, %r908, %r909, %r910, %r911, %r912, %r913}, {%r981, %r982, %r983, %r984, %r985, %r986, %r987, %r988}, {%r1214, %r1213, %r1212, %r1211};
	wmma.mma.sync.aligned.row.row.m16n16k16.f16.f16 {%r1214, %r1213, %r1212, %r1211}, {%r942, %r943, %r944, %r945, %r946, %r947, %r948, %r949}, {%r1017, %r1018, %r1019, %r1020, %r1021, %r1022, %r1023, %r1024}, {%r1074, %r1075, %r1076, %r1077};
	wmma.mma.sync.aligned.row.row.m16n16k16.f16.f16 {%r1078, %r1079, %r1080, %r1081}, {%r906, %r907, %r908, %r909, %r910, %r911, %r912, %r913}, {%r990, %r991, %r992, %r993, %r994, %r995, %r996, %r997}, {%r1210, %r1209, %r1208, %r1207};
	wmma.mma.sync.aligned.row.row.m16n16k16.f16.f16 {%r1210, %r1209, %r1208, %r1207}, {%r942, %r943, %r944, %r945, %r946, %r947, %r948, %r949}, {%r1026, %r1027, %r1028, %r1029, %r1030, %r1031, %r1032, %r1033}, {%r1078, %r1079, %r1080, %r1081};
	wmma.mma.sync.aligned.row.row.m16n16k16.f16.f16 {%r1082, %r1083, %r1084, %r1085}, {%r915, %r916, %r917, %r918, %r919, %r920, %r921, %r922}, {%r963, %r964, %r965, %r966, %r967, %r968, %r969, %r970}, {%r1206, %r1205, %r1204, %r1203};
	wmma.mma.sync.aligned.row.row.m16n16k16.f16.f16 {%r1206, %r1205, %r1204, %r1203}, {%r951, %r952, %r953, %r954, %r955, %r956, %r957, %r958}, {%r999, %r1000, %r1001, %r1002, %r1003, %r1004, %r1005, %r1006}, {%r1082, %r1083, %r1084, %r1085};
	wmma.mma.sync.aligned.row.row.m16n16k16.f16.f16 {%r1086, %r1087, %r1088, %r1089}, {%r915, %r916, %r917, %r918, %r919, %r920, %r921, %r922}, {%r972, %r973, %r974, %r975, %r976, %r977, %r978, %r979}, {%r1202, %r1201, %r1200, %r1199};
	wmma.mma.sync.aligned.row.row.m16n16k16.f16.f16 {%r1202, %r1201, %r1200, %r1199}, {%r951, %r952, %r953, %r954, %r955, %r956, %r957, %r958}, {%r1008, %r1009, %r1010, %r1011, %r1012, %r1013, %r1014, %r1015}, {%r1086, %r1087, %r1088, %r1089};
	wmma.mma.sync.aligned.row.row.m16n16k16.f16.f16 {%r1090, %r1091, %r1092, %r1093}, {%r915, %r916, %r917, %r918, %r919, %r920, %r921, %r922}, {%r981, %r982, %r983, %r984, %r985, %r986, %r987, %r988}, {%r1198, %r1197, %r1196, %r1195};
	wmma.mma.sync.aligned.row.row.m16n16k16.f16.f16 {%r1198, %r1197, %r1196, %r1195}, {%r951, %r952, %r953, %r954, %r955, %r956, %r957, %r958}, {%r1017, %r1018, %r1019, %r1020, %r1021, %r1022, %r1023, %r1024}, {%r1090, %r1091, %r1092, %r1093};
	wmma.mma.sync.aligned.row.row.m16n16k16.f16.f16 {%r1094, %r1095, %r1096, %r1097}, {%r915, %r916, %r917, %r918, %r919, %r920, %r921, %r922}, {%r990, %r991, %r992, %r993, %r994, %r995, %r996, %r997}, {%r1194, %r1193, %r1192, %r1191};
	wmma.mma.sync.aligned.row.row.m16n16k16.f16.f16 {%r1194, %r1193, %r1192, %r1191}, {%r951, %r952, %r953, %r954, %r955, %r956, %r957, %r958}, {%r1026, %r1027, %r1028, %r1029, %r1030, %r1031, %r1032, %r1033}, {%r1094, %r1095, %r1096, %r1097};
	bar.sync 	0;
$L__BB1_6:
	ld.param.u32 	%r1117, [_Z16myHGEMMAlignedV2P6__halfS0_S0_iii_param_4];
	ld.param.u64 	%rd62, [_Z16myHGEMMAlignedV2P6__halfS0_S0_iii_param_2];
	cvta.to.global.u64 	%rd36, %rd62;
	mov.u32 	%r1098, %tid.x;
	shl.b32 	%r1099, %r1098, 1;
	and.b32  	%r1100, %r1099, 64;
	mov.u32 	%r1101, %ctaid.y;
	shl.b32 	%r1102, %r1101, 7;
	or.b32  	%r1103, %r1100, %r1102;
	and.b32  	%r1104, %r1098, 960;
	mov.u32 	%r1105, %ctaid.x;
	shl.b32 	%r1106, %r1105, 8;
	add.s32 	%r1107, %r1106, %r1104;
	mad.lo.s32 	%r1108, %r1103, %r1117, %r1107;
	mul.wide.s32 	%rd37, %r1108, 2;
	add.s64 	%rd38, %rd36, %rd37;
	wmma.store.d.sync.aligned.row.m16n16k16.global.f16 	[%rd38], {%r1254, %r1253, %r1252, %r1251}, %r1117;
	add.s64 	%rd39, %rd38, 32;
	wmma.store.d.sync.aligned.row.m16n16k16.global.f16 	[%rd39], {%r1250, %r1249, %r1248, %r1247}, %r1117;
	add.s64 	%rd40, %rd38, 64;
	wmma.store.d.sync.aligned.row.m16n16k16.global.f16 	[%rd40], {%r1246, %r1245, %r1244, %r1243}, %r1117;
	add.s64 	%rd41, %rd38, 96;
	wmma.store.d.sync.aligned.row.m16n16k16.global.f16 	[%rd41], {%r1242, %r1241, %r1240, %r1239}, %r1117;
	shl.b32 	%r1109, %r1117, 4;
	add.s32 	%r1110, %r1108, %r1109;
	mul.wide.s32 	%rd42, %r1110, 2;
	add.s64 	%rd43, %rd36, %rd42;
	wmma.store.d.sync.aligned.row.m16n16k16.global.f16 	[%rd43], {%r1238, %r1237, %r1236, %r1235}, %r1117;
	add.s64 	%rd44, %rd43, 32;
	wmma.store.d.sync.aligned.row.m16n16k16.global.f16 	[%rd44], {%r1234, %r1233, %r1232, %r1231}, %r1117;
	add.s64 	%rd45, %rd43, 64;
	wmma.store.d.sync.aligned.row.m16n16k16.global.f16 	[%rd45], {%r1230, %r1229, %r1228, %r1227}, %r1117;
	add.s64 	%rd46, %rd43, 96;
	wmma.store.d.sync.aligned.row.m16n16k16.global.f16 	[%rd46], {%r1226, %r1225, %r1224, %r1223}, %r1117;
	shl.b32 	%r1111, %r1117, 5;
	add.s32 	%r1112, %r1108, %r1111;
	mul.wide.s32 	%rd47, %r1112, 2;
	add.s64 	%rd48, %rd36, %rd47;
	wmma.store.d.sync.aligned.row.m16n16k16.global.f16 	[%rd48], {%r1222, %r1221, %r1220, %r1219}, %r1117;
	add.s64 	%rd49, %rd48, 32;
	wmma.store.d.sync.aligned.row.m16n16k16.global.f16 	[%rd49], {%r1218, %r1217, %r1216, %r1215}, %r1117;
	add.s64 	%rd50, %rd48, 64;
	wmma.store.d.sync.aligned.row.m16n16k16.global.f16 	[%rd50], {%r1214, %r1213, %r1212, %r1211}, %r1117;
	add.s64 	%rd51, %rd48, 96;
	wmma.store.d.sync.aligned.row.m16n16k16.global.f16 	[%rd51], {%r1210, %r1209, %r1208, %r1207}, %r1117;
	add.s32 	%r1113, %r1112, %r1109;
	mul.wide.s32 	%rd52, %r1113, 2;
	add.s64 	%rd53, %rd36, %rd52;
	wmma.store.d.sync.aligned.row.m16n16k16.global.f16 	[%rd53], {%r1206, %r1205, %r1204, %r1203}, %r1117;
	add.s64 	%rd54, %rd53, 32;
	wmma.store.d.sync.aligned.row.m16n16k16.global.f16 	[%rd54], {%r1202, %r1201, %r1200, %r1199}, %r1117;
	add.s64 	%rd55, %rd53, 64;
	wmma.store.d.sync.aligned.row.m16n16k16.global.f16 	[%rd55], {%r1198, %r1197, %r1196, %r1195}, %r1117;
	add.s64 	%rd56, %rd53, 96;
	wmma.store.d.sync.aligned.row.m16n16k16.global.f16 	[%rd56], {%r1194, %r1193, %r1192, %r1191}, %r1117;
	ret;

}
	// .globl	_Z16myHGEMMAlignedV3P6__halfS0_S0_iii
.visible .entry _Z16myHGEMMAlignedV3P6__halfS0_S0_iii(
	.param .u64 .ptr .align 1 _Z16myHGEMMAlignedV3P6__halfS0_S0_iii_param_0,
	.param .u64 .ptr .align 1 _Z16myHGEMMAlignedV3P6__halfS0_S0_iii_param_1,
	.param .u64 .ptr .align 1 _Z16myHGEMMAlignedV3P6__halfS0_S0_iii_param_2,
	.param .u32 _Z16myHGEMMAlignedV3P6__halfS0_S0_iii_param_3,
	.param .u32 _Z16myHGEMMAlignedV3P6__halfS0_S0_iii_param_4,
	.param .u32 _Z16myHGEMMAlignedV3P6__halfS0_S0_iii_param_5
)
{
	.reg .pred 	%p<3>;
	.reg .b16 	%rs<2>;
	.reg .b32 	%r<923>;
	.reg .b64 	%rd<57>;
	.reg .b64 	%fd<2>;

	ld.param.u64 	%rd4, [_Z16myHGEMMAlignedV3P6__halfS0_S0_iii_param_0];
	ld.param.u64 	%rd5, [_Z16myHGEMMAlignedV3P6__halfS0_S0_iii_param_1];
	ld.param.u32 	%r212, [_Z16myHGEMMAlignedV3P6__halfS0_S0_iii_param_4];
	ld.param.u32 	%r213, [_Z16myHGEMMAlignedV3P6__halfS0_S0_iii_param_5];
	mov.u32 	%r220, %ctaid.x;
	mov.u32 	%r221, %ctaid.y;
	mov.u32 	%r222, %tid.x;
	mov.f64 	%fd1, 0d0000000000000000;
	// begin inline asm
	{  cvt.rn.f16.f64 %rs1, %fd1;}

	// end inline asm
	mov.b32 	%r859, {%rs1, %rs1};
	shr.u32 	%r223, %r222, 1;
	and.b32  	%r224, %r223, 510;
	shl.b32 	%r225, %r222, 3;
	and.b32  	%r2, %r225, 24;
	shr.u32 	%r226, %r222, 3;
	and.b32  	%r3, %r226, 124;
	and.b32  	%r4, %r225, 248;
	mad.lo.s32 	%r227, %r224, 40, %r2;
	shl.b32 	%r228, %r227, 1;
	mov.u32 	%r229, smem;
	add.s32 	%r214, %r228, %r229;
	add.s32 	%r215, %r214, 80;
	mad.lo.s32 	%r230, %r3, 264, %r4;
	shl.b32 	%r231, %r230, 1;
	add.s32 	%r232, %r229, %r231;
	add.s32 	%r216, %r232, 20480;
	add.s32 	%r217, %r232, 21008;
	add.s32 	%r218, %r232, 21536;
	add.s32 	%r219, %r232, 22064;
	shl.b32 	%r233, %r221, 7;
	add.s32 	%r5, %r233, %r224;
	shl.b32 	%r6, %r220, 8;
	or.b32  	%r234, %r4, %r6;
	mad.lo.s32 	%r7, %r213, %r5, %r2;
	mad.lo.s32 	%r235, %r212, %r3, %r234;
	mul.wide.s32 	%rd13, %r7, 2;
	add.s64 	%rd7, %rd4, %rd13;
	// begin inline asm
	cp.async.ca.shared.global [%r214], [%rd7], 16;

	// end inline asm
	mul.wide.s32 	%rd14, %r213, 2;
	add.s64 	%rd8, %rd7, %rd14;
	// begin inline asm
	cp.async.ca.shared.global [%r215], [%rd8], 16;

	// end inline asm
	mul.wide.s32 	%rd15, %r235, 2;
	add.s64 	%rd9, %rd5, %rd15;
	// begin inline asm
	cp.async.ca.shared.global [%r216], [%rd9], 16;

	// end inline asm
	mul.wide.s32 	%rd16, %r212, 2;
	add.s64 	%rd10, %rd9, %rd16;
	// begin inline asm
	cp.async.ca.shared.global [%r217], [%rd10], 16;

	// end inline asm
	add.s64 	%rd11, %rd10, %rd16;
	// begin inline asm
	cp.async.ca.shared.global [%r218], [%rd11], 16;

	// end inline asm
	add.s64 	%rd12, %rd11, %rd16;
	// begin inline asm
	cp.async.ca.shared.global [%r219], [%rd12], 16;

	// end inline asm
	// begin inline asm
	cp.async.commit_group;

	// end inline asm
	// begin inline asm
	cp.async.wait_group 0;

	// end inline asm
	bar.sync 	0;
	shr.s32 	%r236, %r213, 31;
	shr.u32 	%r237, %r236, 27;
	add.s32 	%r238, %r213, %r237;
	shr.s32 	%r8, %r238, 5;
	setp.lt.s32 	%p1, %r213, 64;
	mov.u32 	%r860, %r859;
	mov.u32 	%r861, %r859;
	mov.u32 	%r862, %r859;
	mov.u32 	%r863, %r859;
	mov.u32 	%r864, %r859;
	mov.u32 	%r865, %r859;
	mov.u32 	%r866, %r859;
	mov.u32 	%r867, %r859;
	mov.u32 	%r868, %r859;
	mov.u32 	%r869, %r859;
	mov.u32 	%r870, %r859;
	mov.u32 	%r871, %r859;
	mov.u32 	%r872, %r859;
	mov.u32 	%r873, %r859;
	mov.u32 	%r874, %r859;
	mov.u32 	%r875, %r859;
	mov.u32 	%r876, %r859;
	mov.u32 	%r877, %r859;
	mov.u32 	%r878, %r859;
	mov.u32 	%r879, %r859;
	mov.u32 	%r880, %r859;
	mov.u32 	%r881, %r859;
	mov.u32 	%r882, %r859;
	mov.u32 	%r883, %r859;
	mov.u32 	%r884, %r859;
	mov.u32 	%r885, %r859;
	mov.u32 	%r886, %r859;
	mov.u32 	%r887, %r859;
	mov.u32 	%r888, %r859;
	mov.u32 	%r889, %r859;
	mov.u32 	%r890, %r859;
	mov.u32 	%r891, %r859;
	mov.u32 	%r892, %r859;
	mov.u32 	%r893, %r859;
	mov.u32 	%r894, %r859;
	mov.u32 	%r895, %r859;
	mov.u32 	%r896, %r859;
	mov.u32 	%r897, %r859;
	mov.u32 	%r898, %r859;
	mov.u32 	%r899, %r859;
	mov.u32 	%r900, %r859;
	mov.u32 	%r901, %r859;
	mov.u32 	%r902, %r859;
	mov.u32 	%r903, %r859;
	mov.u32 	%r904, %r859;
	mov.u32 	%r905, %r859;
	mov.u32 	%r906, %r859;
	mov.u32 	%r907, %r859;
	mov.u32 	%r908, %r859;
	mov.u32 	%r909, %r859;
	mov.u32 	%r910, %r859;
	mov.u32 	%r911, %r859;
	mov.u32 	%r912, %r859;
	mov.u32 	%r913, %r859;
	mov.u32 	%r914, %r859;
	mov.u32 	%r915, %r859;
	mov.u32 	%r916, %r859;
	mov.u32 	%r917, %r859;
	mov.u32 	%r918, %r859;
	mov.u32 	%r919, %r859;
	mov.u32 	%r920, %r859;
	mov.u32 	%r921, %r859;
	mov.u32 	%r922, %r859;
	@%p1 bra 	$L__BB2_3;
	ld.param.u32 	%r788, [_Z16myHGEMMAlignedV3P6__halfS0_S0_iii_param_4];
	ld.param.u64 	%rd52, [_Z16myHGEMMAlignedV3P6__halfS0_S0_iii_param_0];
	max.s32 	%r240, %r8, 2;
	neg.s32 	%r794, %r240;
	add.s32 	%r241, %r3, 32;
	mad.lo.s32 	%r242, %r788, %r241, %r6;
	add.s32 	%r792, %r242, %r4;
	mad.lo.s32 	%r243, %r213, %r5, %r213;
	add.s32 	%r791, %r243, %r2;
	mul.wide.u32 	%rd17, %r7, 2;
	add.s64 	%rd18, %rd17, %rd52;
	add.s64 	%rd56, %rd18, 64;
	mov.b32 	%r793, 0;
	mov.u32 	%r860, %r859;
	mov.u32 	%r861, %r859;
	mov.u32 	%r862, %r859;
	mov.u32 	%r863, %r859;
	mov.u32 	%r864, %r859;
	mov.u32 	%r865, %r859;
	mov.u32 	%r866, %r859;
	mov.u32 	%r867, %r859;
	mov.u32 	%r868, %r859;
	mov.u32 	%r869, %r859;
	mov.u32 	%r870, %r859;
	mov.u32 	%r871, %r859;
	mov.u32 	%r872, %r859;
	mov.u32 	%r873, %r859;
	mov.u32 	%r874, %r859;
	mov.u32 	%r875, %r859;
	mov.u32 	%r876, %r859;
	mov.u32 	%r877, %r859;
	mov.u32 	%r878, %r859;
	mov.u32 	%r879, %r859;
	mov.u32 	%r880, %r859;
	mov.u32 	%r881, %r859;
	mov.u32 	%r882, %r859;
	mov.u32 	%r883, %r859;
	mov.u32 	%r884, %r859;
	mov.u32 	%r885, %r859;
	mov.u32 	%r886, %r859;
	mov.u32 	%r887, %r859;
	mov.u32 	%r888, %r859;
	mov.u32 	%r889, %r859;
	mov.u32 	%r890, %r859;
	mov.u32 	%r891, %r859;
	mov.u32 	%r892, %r859;
	mov.u32 	%r893, %r859;
	mov.u32 	%r894, %r859;
	mov.u32 	%r895, %r859;
	mov.u32 	%r896, %r859;
	mov.u32 	%r897, %r859;
	mov.u32 	%r898, %r859;
	mov.u32 	%r899, %r859;
	mov.u32 	%r900, %r859;
	mov.u32 	%r901, %r859;
	mov.u32 	%r902, %r859;
	mov.u32 	%r903, %r859;
	mov.u32 	%r904, %r859;
	mov.u32 	%r905, %r859;
	mov.u32 	%r906, %r859;
	mov.u32 	%r907, %r859;
	mov.u32 	%r908, %r859;
	mov.u32 	%r909, %r859;
	mov.u32 	%r910, %r859;
	mov.u32 	%r911, %r859;
	mov.u32 	%r912, %r859;
	mov.u32 	%r913, %r859;
	mov.u32 	%r914, %r859;
	mov.u32 	%r915, %r859;
	mov.u32 	%r916, %r859;
	mov.u32 	%r917, %r859;
	mov.u32 	%r918, %r859;
	mov.u32 	%r919, %r859;
	mov.u32 	%r920, %r859;
	mov.u32 	%r921, %r859;
	mov.u32 	%r922, %r859;
$L__BB2_2:
	ld.param.u32 	%r789, [_Z16myHGEMMAlignedV3P6__halfS0_S0_iii_param_4];
	ld.param.u64 	%rd54, [_Z16myHGEMMAlignedV3P6__halfS0_S0_iii_param_1];
	ld.param.u64 	%rd53, [_Z16myHGEMMAlignedV3P6__halfS0_S0_iii_param_0];
	add.s32 	%r793, %r793, 1;
	mul.wide.s32 	%rd25, %r792, 2;
	mul.wide.s32 	%rd26, %r789, 2;
	add.s64 	%rd21, %rd54, %rd25;
	add.s64 	%rd22, %rd21, %rd26;
	mul.wide.s32 	%rd27, %r789, 4;
	add.s64 	%rd23, %rd21, %rd27;
	mul.wide.s32 	%rd28, %r789, 6;
	add.s64 	%rd24, %rd21, %rd28;
	and.b32  	%r250, %r793, 1;
	xor.b32  	%r251, %r250, 1;
	mov.u32 	%r252, %tid.x;
	shr.u32 	%r253, %r252, 1;
	and.b32  	%r254, %r253, 510;
	shl.b32 	%r255, %r252, 3;
	and.b32  	%r256, %r255, 24;
	mad.lo.s32 	%r257, %r254, 40, %r256;
	shl.b32 	%r258, %r257, 1;
	mov.u32 	%r259, smem;
	add.s32 	%r260, %r258, %r259;
	mad.lo.s32 	%r244, %r250, 10240, %r260;
	// begin inline asm
	cp.async.ca.shared.global [%r244], [%rd56], 16;

	// end inline asm
	add.s32 	%r245, %r244, 80;
	mul.wide.u32 	%rd29, %r791, 2;
	add.s64 	%rd30, %rd53, %rd29;
	add.s64 	%rd20, %rd30, 64;
	// begin inline asm
	cp.async.ca.shared.global [%r245], [%rd20], 16;

	// end inline asm
	shr.u32 	%r261, %r252, 3;
	and.b32  	%r262, %r261, 124;
	and.b32  	%r263, %r255, 248;
	mad.lo.s32 	%r264, %r262, 264, %r263;
	shl.b32 	%r265, %r264, 1;
	add.s32 	%r266, %r259, 20480;
	add.s32 	%r267, %r265, %r266;
	mad.lo.s32 	%r246, %r250, 16896, %r267;
	// begin inline asm
	cp.async.ca.shared.global [%r246], [%rd21], 16;

	// end inline asm
	add.s32 	%r247, %r246, 528;
	// begin inline asm
	cp.async.ca.shared.global [%r247], [%rd22], 16;

	// end inline asm
	add.s32 	%r248, %r246, 1056;
	// begin inline asm
	cp.async.ca.shared.global [%r248], [%rd23], 16;

	// end inline asm
	add.s32 	%r249, %r246, 1584;
	// begin inline asm
	cp.async.ca.shared.global [%r249], [%rd24], 16;

	// end inline asm
	shr.u32 	%r268, %r252, 5;
	and.b32  	%r269, %r268, 1;
	mul.lo.s32 	%r270, %r269, 2560;
	mad.lo.s32 	%r271, %r251, 5120, %r270;
	shl.b32 	%r272, %r271, 1;
	add.s32 	%r273, %r259, %r272;
	mov.b32 	%r274, 40;
	wmma.load.a.sync.aligned.row.m16n16k16.shared.f16 	{%r275, %r276, %r277, %r278, %r279, %r280, %r281, %r282}, [%r273], %r274;
	add.s32 	%r283, %r273, 1280;
	wmma.load.a.sync.aligned.row.m16n16k16.shared.f16 	{%r284, %r285, %r286, %r287, %r288, %r289, %r290, %r291}, [%r283], %r274;
	add.s32 	%r292, %r273, 2560;
	wmma.load.a.sync.aligned.row.m16n16k16.shared.f16 	{%r293, %r294, %r295, %r296, %r297, %r298, %r299, %r300}, [%r292], %r274;
	add.s32 	%r301, %r273, 3840;
	wmma.load.a.sync.aligned.row.m16n16k16.shared.f16 	{%r302, %r303, %r304, %r305, %r306, %r307, %r308, %r309}, [%r301], %r274;
	add.s32 	%r310, %r273, 32;
	wmma.load.a.sync.aligned.row.m16n16k16.shared.f16 	{%r311, %r312, %r313, %r314, %r315, %r316, %r317, %r318}, [%r310], %r274;
	add.s32 	%r319, %r273, 1312;
	wmma.load.a.sync.aligned.row.m16n16k16.shared.f16 	{%r320, %r321, %r322, %r323, %r324, %r325, %r326, %r327}, [%r319], %r274;
	add.s32 	%r328, %r273, 2592;
	wmma.load.a.sync.aligned.row.m16n16k16.shared.f16 	{%r329, %r330, %r331, %r332, %r333, %r334, %r335, %r336}, [%r328], %r274;
	add.s32 	%r337, %r273, 3872;
	wmma.load.a.sync.aligned.row.m16n16k16.shared.f16 	{%r338, %r339, %r340, %r341, %r342, %r343, %r344, %r345}, [%r337], %r274;
	and.b32  	%r346, %r252, 960;
	mad.lo.s32 	%r347, %r251, 8448, %r346;
	shl.b32 	%r348, %r347, 1;
	add.s32 	%r349, %r266, %r348;
	mov.b32 	%r350, 264;
	wmma.load.b.sync.aligned.row.m16n16k16.shared.f16 	{%r351, %r352, %r353, %r354, %r355, %r356, %r357, %r358}, [%r349], %r350;
	add.s32 	%r359, %r349, 32;
	wmma.load.b.sync.aligned.row.m16n16k16.shared.f16 	{%r360, %r361, %r362, %r363, %r364, %r365, %r366, %r367}, [%r359], %r350;
	add.s32 	%r368, %r349, 64;
	wmma.load.b.sync.aligned.row.m16n16k16.shared.f16 	{%r369, %r370, %r371, %r372, %r373, %r374, %r375, %r376}, [%r368], %r350;
	add.s32 	%r377, %r349, 96;
	wmma.load.b.sync.aligned.row.m16n16k16.shared.f16 	{%r378, %r379, %r380, %r381, %r382, %r383, %r384, %r385}, [%r377], %r350;
	add.s32 	%r386, %r349, 8448;
	wmma.load.b.sync.aligned.row.m16n16k16.shared.f16 	{%r387, %r388, %r389, %r390, %r391, %r392, %r393, %r394}, [%r386], %r350;
	add.s32 	%r395, %r349, 8480;
	wmma.load.b.sync.aligned.row.m16n16k16.shared.f16 	{%r396, %r397, %r398, %r399, %r400, %r401, %r402, %r403}, [%r395], %r350;
	add.s32 	%r404, %r349, 8512;
	wmma.load.b.sync.aligned.row.m16n16k16.shared.f16 	{%r405, %r406, %r407, %r408, %r409, %r410, %r411, %r412}, [%r404], %r350;
	add.s32 	%r413, %r349, 8544;
	wmma.load.b.sync.aligned.row.m16n16k16.shared.f16 	{%r414, %r415, %r416, %r417, %r418, %r419, %r420, %r421}, [%r413], %r350;
	wmma.mma.sync.aligned.row.row.m16n16k16.f16.f16 {%r422, %r423, %r424, %r425}, {%r275, %r276, %r277, %r278, %r279, %r280, %r281, %r282}, {%r351, %r352, %r353, %r354, %r355, %r356, %r357, %r358}, {%r922, %r921, %r920, %r919};
	wmma.mma.sync.aligned.row.row.m16n16k16.f16.f16 {%r922, %r921, %r920, %r919}, {%r311, %r312, %r313, %r314, %r315, %r316, %r317, %r318}, {%r387, %r388, %r389, %r390, %r391, %r392, %r393, %r394}, {%r422, %r423, %r424, %r425};
	wmma.mma.sync.aligned.row.row.m16n16k16.f16.f16 {%r426, %r427, %r428, %r429}, {%r275, %r276, %r277, %r278, %r279, %r280, %r281, %r282}, {%r360, %r361, %r362, %r363, %r364, %r365, %r366, %r367}, {%r918, %r917, %r916, %r915};
	wmma.mma.sync.aligned.row.row.m16n16k16.f16.f16 {%r918, %r917, %r916, %r915}, {%r311, %r312, %r313, %r314, %r315, %r316, %r317, %r318}, {%r396, %r397, %r398, %r399, %r400, %r401, %r402, %r403}, {%r426, %r427, %r428, %r429};
	wmma.mma.sync.aligned.row.row.m16n16k16.f16.f16 {%r430, %r431, %r432, %r433}, {%r275, %r276, %r277, %r278, %r279, %r280, %r281, %r282}, {%r369, %r370, %r371, %r372, %r373, %r374, %r375, %r376}, {%r914, %r913, %r912, %r911};
	wmma.mma.sync.aligned.row.row.m16n16k16.f16.f16 {%r914, %r913, %r912, %r911}, {%r311, %r312, %r313, %r314, %r315, %r316, %r317, %r318}, {%r405, %r406, %r407, %r408, %r409, %r410, %r411, %r412}, {%r430, %r431, %r432, %r433};
	wmma.mma.sync.aligned.row.row.m16n16k16.f16.f16 {%r434, %r435, %r436, %r437}, {%r275, %r276, %r277, %r278, %r279, %r280, %r281, %r282}, {%r378, %r379, %r380, %r381, %r382, %r383, %r384, %r385}, {%r910, %r909, %r908, %r907};
	wmma.mma.sync.aligned.row.row.m16n16k16.f16.f16 {%r910, %r909, %r908, %r907}, {%r311, %r312, %r313, %r314, %r315, %r316, %r317, %r318}, {%r414, %r415, %r416, %r417, %r418, %r419, %r420, %r421}, {%r434, %r435, %r436, %r437};
	wmma.mma.sync.aligned.row.row.m16n16k16.f16.f16 {%r438, %r439, %r440, %r441}, {%r284, %r285, %r286, %r287, %r288, %r289, %r290, %r291}, {%r351, %r352, %r353, %r354, %r355, %r356, %r357, %r358}, {%r906, %r905, %r904, %r903};
	wmma.mma.sync.aligned.row.row.m16n16k16.f16.f16 {%r906, %r905, %r904, %r903}, {%r320, %r321, %r322, %r323, %r324, %r325, %r326, %r327}, {%r387, %r388, %r389, %r390, %r391, %r392, %r393, %r394}, {%r438, %r439, %r440, %r441};
	wmma.mma.sync.aligned.row.row.m16n16k16.f16.f16 {%r442, %r443, %r444, %r445}, {%r284, %r285, %r286, %r287, %r288, %r289, %r290, %r291}, {%r360, %r361, %r362, %r363, %r364, %r365, %r366, %r367}, {%r902, %r901, %r900, %r899};
	wmma.mma.sync.aligned.row.row.m16n16k16.f16.f16 {%r902, %r901, %r900, %r899}, {%r320, %r321, %r322, %r323, %r324, %r325, %r326, %r327}, {%r396, %r397, %r398, %r399, %r400, %r401, %r402, %r403}, {%r442, %r443, %r444, %r445};
	wmma.mma.sync.aligned.row.row.m16n16k16.f16.f16 {%r446, %r447, %r448, %r449}, {%r284, %r285, %r286, %r287, %r288, %r289, %r290, %r291}, {%r369, %r370, %r371, %r372, %r373, %r374, %r375, %r376}, {%r898, %r897, %r896, %r895};
	wmma.mma.sync.aligned.row.row.m16n16k16.f16.f16 {%r898, %r897, %r896, %r895}, {%r320, %r321, %r322, %r323, %r324, %r325, %r326, %r327}, {%r405, %r406, %r407, %r408, %r409, %r410, %r411, %r412}, {%r446, %r447, %r448, %r449};
	wmma.mma.sync.aligned.row.row.m16n16k16.f16.f16 {%r450, %r451, %r452, %r453}, {%r284, %r285, %r286, %r287, %r288, %r289, %r290, %r291}, {%r378, %r379, %r380, %r381, %r382, %r383, %r384, %r385}, {%r894, %r893, %r892, %r891};
	wmma.mma.sync.aligned.row.row.m16n16k16.f16.f16 {%r894, %r893, %r892, %r891}, {%r320, %r321, %r322, %r323, %r324, %r325, %r326, %r327}, {%r414, %r415, %r416, %r417, %r418, %r419, %r420, %r421}, {%r450, %r451, %r452, %r453};
	wmma.mma.sync.aligned.row.row.m16n16k16.f16.f16 {%r454, %r455, %r456, %r457}, {%r293, %r294, %r295, %r296, %r297, %r298, %r299, %r300}, {%r351, %r352, %r353, %r354, %r355, %r356, %r357, %r358}, {%r890, %r889, %r888, %r887};
	wmma.mma.sync.aligned.row.row.m16n16k16.f16.f16 {%r890, %r889, %r888, %r887}, {%r329, %r330, %r331, %r332, %r333, %r334, %r335, %r336}, {%r387, %r388, %r389, %r390, %r391, %r392, %r393, %r394}, {%r454, %r455, %r456, %r457};
	wmma.mma.sync.aligned.row.row.m16n16k16.f16.f16 {%r458, %r459, %r460, %r461}, {%r293, %r294, %r295, %r296, %r297, %r298, %r299, %r300}, {%r360, %r361, %r362, %r363, %r364, %r365, %r366, %r367}, {%r886, %r885, %r884, %r883};
	wmma.mma.sync.aligned.row.row.m16n16k16.f16.f16 {%r886, %r885, %r884, %r883}, {%r329, %r330, %r331, %r332, %r333, %r334, %r335, %r336}, {%r396, %r397, %r398, %r399, %r400, %r401, %r402, %r403}, {%r458, %r459, %r460, %r461};
	wmma.mma.sync.aligned.row.row.m16n16k16.f16.f16 {%r462, %r463, %r464, %r465}, {%r293, %r294, %r295, %r296, %r297, %r298, %r299, %r300}, {%r369, %r370, %r371, %r372, %r373, %r374, %r375, %r376}, {%r882, %r881, %r880, %r879};
	wmma.mma.sync.aligned.row.row.m16n16k16.f16.f16 {%r882, %r881, %r880, %r879}, {%r329, %r330, %r331, %r332, %r333, %r334, %r335, %r336}, {%r405, %r406, %r407, %r408, %r409, %r410, %r411, %r412}, {%r462, %r463, %r464, %r465};
	wmma.mma.sync.aligned.row.row.m16n16k16.f16.f16 {%r466, %r467, %r468, %r469}, {%r293, %r294, %r295, %r296, %r297, %r298, %r299, %r300}, {%r378, %r379, %r380, %r381, %r382, %r383, %r384, %r385}, {%r878, %r877, %r876, %r875};
	wmma.mma.sync.aligned.row.row.m16n16k16.f16.f16 {%r878, %r877, %r876, %r875}, {%r329, %r330, %r331, %r332, %r333, %r334, %r335, %r336}, {%r414, %r415, %r416, %r417, %r418, %r419, %r420, %r421}, {%r466, %r467, %r468, %r469};
	wmma.mma.sync.aligned.row.row.m16n16k16.f16.f16 {%r470, %r471, %r472, %r473}, {%r302, %r303, %r304, %r305, %r306, %r307, %r308, %r309}, {%r351, %r352, %r353, %r354, %r355, %r356, %r357, %r358}, {%r874, %r873, %r872, %r871};
	wmma.mma.sync.aligned.row.row.m16n16k16.f16.f16 {%r874, %r873, %r872, %r871}, {%r338, %r339, %r340, %r341, %r342, %r343, %r344, %r345}, {%r387, %r388, %r389, %r390, %r391, %r392, %r393, %r394}, {%r470, %r471, %r472, %r473};
	wmma.mma.sync.aligned.row.row.m16n16k16.f16.f16 {%r474, %r475, %r476, %r477}, {%r302, %r303, %r304, %r305, %r306, %r307, %r308, %r309}, {%r360, %r361, %r362, %r363, %r364, %r365, %r366, %r367}, {%r870, %r869, %r868, %r867};
	wmma.mma.sync.aligned.row.row.m16n16k16.f16.f16 {%r870, %r869, %r868, %r867}, {%r338, %r339, %r340, %r341, %r342, %r343, %r344, %r345}, {%r396, %r397, %r398, %r399, %r400, %r401, %r402, %r403}, {%r474, %r475, %r476, %r477};
	wmma.mma.sync.aligned.row.row.m16n16k16.f16.f16 {%r478, %r479, %r480, %r481}, {%r302, %r303, %r304, %r305, %r306, %r307, %r308, %r309}, {%r369, %r370, %r371, %r372, %r373, %r374, %r375, %r376}, {%r866, %r865, %r864, %r863};
	wmma.mma.sync.aligned.row.row.m16n16k16.f16.f16 {%r866, %r865, %r864, %r863}, {%r338, %r339, %r340, %r341, %r342, %r343, %r344, %r345}, {%r405, %r406, %r407, %r408, %r409, %r410, %r411, %r412}, {%r478, %r479, %r480, %r481};
	wmma.mma.sync.aligned.row.row.m16n16k16.f16.f16 {%r482, %r483, %r484, %r485}, {%r302, %r303, %r304, %r305, %r306, %r307, %r308, %r309}, {%r378, %r379, %r380, %r381, %r382, %r383, %r384, %r385}, {%r862, %r861, %r860, %r859};
	wmma.mma.sync.aligned.row.row.m16n16k16.f16.f16 {%r862, %r861, %r860, %r859}, {%r338, %r339, %r340, %r341, %r342, %r343, %r344, %r345}, {%r414, %r415, %r416, %r417, %r418, %r419, %r420, %r421}, {%r482, %r483, %r484, %r485};
	// begin inline asm
	cp.async.commit_group;

	// end inline asm
	// begin inline asm
	cp.async.wait_group 0;

	// end inline asm
	bar.sync 	0;
	add.s32 	%r794, %r794, 1;
	shl.b32 	%r486, %r789, 5;
	add.s32 	%r792, %r792, %r486;
	add.s32 	%r791, %r791, 32;
	add.s64 	%rd56, %rd56, 64;
	setp.ne.s32 	%p2, %r794, -1;
	@%p2 bra 	$L__BB2_2;
$L__BB2_3:
	ld.param.u32 	%r790, [_Z16myHGEMMAlignedV3P6__halfS0_S0_iii_param_4];
	ld.param.u64 	%rd55, [_Z16myHGEMMAlignedV3P6__halfS0_S0_iii_param_2];
	cvta.to.global.u64 	%rd31, %rd55;
	not.b32 	%r487, %r8;
	and.b32  	%r488, %r487, 1;
	mov.u32 	%r489, %tid.x;
	shr.u32 	%r490, %r489, 5;
	and.b32  	%r491, %r490, 1;
	mul.lo.s32 	%r492, %r491, 2560;
	mad.lo.s32 	%r493, %r488, 5120, %r492;
	shl.b32 	%r494, %r493, 1;
	mov.u32 	%r495, smem;
	add.s32 	%r496, %r495, %r494;
	mov.b32 	%r497, 40;
	wmma.load.a.sync.aligned.row.m16n16k16.shared.f16 	{%r498, %r499, %r500, %r501, %r502, %r503, %r504, %r505}, [%r496], %r497;
	add.s32 	%r506, %r496, 1280;
	wmma.load.a.sync.aligned.row.m16n16k16.shared.f16 	{%r507, %r508, %r509, %r510, %r511, %r512, %r513, %r514}, [%r506], %r497;
	add.s32 	%r515, %r496, 2560;
	wmma.load.a.sync.aligned.row.m16n16k16.shared.f16 	{%r516, %r517, %r518, %r519, %r520, %r521, %r522, %r523}, [%r515], %r497;
	add.s32 	%r524, %r496, 3840;
	wmma.load.a.sync.aligned.row.m16n16k16.shared.f16 	{%r525, %r526, %r527, %r528, %r529, %r530, %r531, %r532}, [%r524], %r497;
	add.s32 	%r533, %r496, 32;
	wmma.load.a.sync.aligned.row.m16n16k16.shared.f16 	{%r534, %r535, %r536, %r537, %r538, %r539, %r540, %r541}, [%r533], %r497;
	add.s32 	%r542, %r496, 1312;
	wmma.load.a.sync.aligned.row.m16n16k16.shared.f16 	{%r543, %r544, %r545, %r546, %r547, %r548, %r549, %r550}, [%r542], %r497;
	add.s32 	%r551, %r496, 2592;
	wmma.load.a.sync.aligned.row.m16n16k16.shared.f16 	{%r552, %r553, %r554, %r555, %r556, %r557, %r558, %r559}, [%r551], %r497;
	add.s32 	%r560, %r496, 3872;
	wmma.load.a.sync.aligned.row.m16n16k16.shared.f16 	{%r561, %r562, %r563, %r564, %r565, %r566, %r567, %r568}, [%r560], %r497;
	and.b32  	%r569, %r489, 960;
	mad.lo.s32 	%r570, %r488, 8448, %r569;
	shl.b32 	%r571, %r570, 1;
	add.s32 	%r572, %r495, %r571;
	add.s32 	%r573, %r572, 20480;
	mov.b32 	%r574, 264;
	wmma.load.b.sync.aligned.row.m16n16k16.shared.f16 	{%r575, %r576, %r577, %r578, %r579, %r580, %r581, %r582}, [%r573], %r574;
	add.s32 	%r583, %r572, 20512;
	wmma.load.b.sync.aligned.row.m16n16k16.shared.f16 	{%r584, %r585, %r586, %r587, %r588, %r589, %r590, %r591}, [%r583], %r574;
	add.s32 	%r592, %r572, 20544;
	wmma.load.b.sync.aligned.row.m16n16k16.shared.f16 	{%r593, %r594, %r595, %r596, %r597, %r598, %r599, %r600}, [%r592], %r574;
	add.s32 	%r601, %r572, 20576;
	wmma.load.b.sync.aligned.row.m16n16k16.shared.f16 	{%r602, %r603, %r604, %r605, %r606, %r607, %r608, %r609}, [%r601], %r574;
	add.s32 	%r610, %r572, 28928;
	wmma.load.b.sync.aligned.row.m16n16k16.shared.f16 	{%r611, %r612, %r613, %r614, %r615, %r616, %r617, %r618}, [%r610], %r574;
	add.s32 	%r619, %r572, 28960;
	wmma.load.b.sync.aligned.row.m16n16k16.shared.f16 	{%r620, %r621, %r622, %r623, %r624, %r625, %r626, %r627}, [%r619], %r574;
	add.s32 	%r628, %r572, 28992;
	wmma.load.b.sync.aligned.row.m16n16k16.shared.f16 	{%r629, %r630, %r631, %r632, %r633, %r634, %r635, %r636}, [%r628], %r574;
	add.s32 	%r637, %r572, 29024;
	wmma.load.b.sync.aligned.row.m16n16k16.shared.f16 	{%r638, %r639, %r640, %r641, %r642, %r643, %r644, %r645}, [%r637], %r574;
	wmma.mma.sync.aligned.row.row.m16n16k16.f16.f16 {%r646, %r647, %r648, %r649}, {%r498, %r499, %r500, %r501, %r502, %r503, %r504, %r505}, {%r575, %r576, %r577, %r578, %r579, %r580, %r581, %r582}, {%r922, %r921, %r920, %r919};
	wmma.mma.sync.aligned.row.row.m16n16k16.f16.f16 {%r650, %r651, %r652, %r653}, {%r534, %r535, %r536, %r537, %r538, %r539, %r540, %r541}, {%r611, %r612, %r613, %r614, %r615, %r616, %r617, %r618}, {%r646, %r647, %r648, %r649};
	wmma.mma.sync.aligned.row.row.m16n16k16.f16.f16 {%r654, %r655, %r656, %r657}, {%r498, %r499, %r500, %r501, %r502, %r503, %r504, %r505}, {%r584, %r585, %r586, %r587, %r588, %r589, %r590, %r591}, {%r918, %r917, %r916, %r915};
	wmma.mma.sync.aligned.row.row.m16n16k16.f16.f16 {%r658, %r659, %r660, %r661}, {%r534, %r535, %r536, %r537, %r538, %r539, %r540, %r541}, {%r620, %r621, %r622, %r623, %r624, %r625, %r626, %r627}, {%r654, %r655, %r656, %r657};
	wmma.mma.sync.aligned.row.row.m16n16k16.f16.f16 {%r662, %r663, %r664, %r665}, {%r498, %r499, %r500, %r501, %r502, %r503, %r504, %r505}, {%r593, %r594, %r595, %r596, %r597, %r598, %r599, %r600}, {%r914, %r913, %r912, %r911};
	wmma.mma.sync.aligned.row.row.m16n16k16.f16.f16 {%r666, %r667, %r668, %r669}, {%r534, %r535, %r536, %r537, %r538, %r539, %r540, %r541}, {%r629, %r630, %r631, %r632, %r633, %r634, %r635, %r636}, {%r662, %r663, %r664, %r665};
	wmma.mma.sync.aligned.row.row.m16n16k16.f16.f16 {%r670, %r671, %r672, %r673}, {%r498, %r499, %r500, %r501, %r502, %r503, %r504, %r505}, {%r602, %r603, %r604, %r605, %r606, %r607, %r608, %r609}, {%r910, %r909, %r908, %r907};
	wmma.mma.sync.aligned.row.row.m16n16k16.f16.f16 {%r674, %r675, %r676, %r677}, {%r534, %r535, %r536, %r537, %r538, %r539, %r540, %r541}, {%r638, %r639, %r640, %r641, %r642, %r643, %r644, %r645}, {%r670, %r671, %r672, %r673};
	wmma.mma.sync.aligned.row.row.m16n16k16.f16.f16 {%r678, %r679, %r680, %r681}, {%r507, %r508, %r509, %r510, %r511, %r512, %r513, %r514}, {%r575, %r576, %r577, %r578, %r579, %r580, %r581, %r582}, {%r906, %r905, %r904, %r903};
	wmma.mma.sync.aligned.row.row.m16n16k16.f16.f16 {%r682, %r683, %r684, %r685}, {%r543, %r544, %r545, %r546, %r547, %r548, %r549, %r550}, {%r611, %r612, %r613, %r614, %r615, %r616, %r617, %r618}, {%r678, %r679, %r680, %r681};
	wmma.mma.sync.aligned.row.row.m16n16k16.f16.f16 {%r686, %r687, %r688, %r689}, {%r507, %r508, %r509, %r510, %r511, %r512, %r513, %r514}, {%r584, %r585, %r586, %r587, %r588, %r589, %r590, %r591}, {%r902, %r901, %r900, %r899};
	wmma.mma.sync.aligned.row.row.m16n16k16.f16.f16 {%r690, %r691, %r692, %r693}, {%r543, %r544, %r545, %r546, %r547, %r548, %r549, %r550}, {%r620, %r621, %r622, %r623, %r624, %r625, %r626, %r627}, {%r686, %r687, %r688, %r689};
	wmma.mma.sync.aligned.row.row.m16n16k16.f16.f16 {%r694, %r695, %r696, %r697}, {%r507, %r508, %r509, %r510, %r511, %r512, %r513, %r514}, {%r593, %r594, %r595, %r596, %r597, %r598, %r599, %r600}, {%r898, %r897, %r896, %r895};
	wmma.mma.sync.aligned.row.row.m16n16k16.f16.f16 {%r698, %r699, %r700, %r701}, {%r543, %r544, %r545, %r546, %r547, %r548, %r549, %r550}, {%r629, %r630, %r631, %r632, %r633, %r634, %r635, %r636}, {%r694, %r695, %r696, %r697};
	wmma.mma.sync.aligned.row.row.m16n16k16.f16.f16 {%r702, %r703, %r704, %r705}, {%r507, %r508, %r509, %r510, %r511, %r512, %r513, %r514}, {%r602, %r603, %r604, %r605, %r606, %r607, %r608, %r609}, {%r894, %r893, %r892, %r891};
	wmma.mma.sync.aligned.row.row.m16n16k16.f16.f16 {%r706, %r707, %r708, %r709}, {%r543, %r544, %r545, %r546, %r547, %r548, %r549, %r550}, {%r638, %r639, %r640, %r641, %r642, %r643, %r644, %r645}, {%r702, %r703, %r704, %r705};
	wmma.mma.sync.aligned.row.row.m16n16k16.f16.f16 {%r710, %r711, %r712, %r713}, {%r516, %r517, %r518, %r519, %r520, %r521, %r522, %r523}, {%r575, %r576, %r577, %r578, %r579, %r580, %r581, %r582}, {%r890, %r889, %r888, %r887};
	wmma.mma.sync.aligned.row.row.m16n16k16.f16.f16 {%r714, %r715, %r716, %r717}, {%r552, %r553, %r554, %r555, %r556, %r557, %r558, %r559}, {%r611, %r612, %r613, %r614, %r615, %r616, %r617, %r618}, {%r710, %r711, %r712, %r713};
	wmma.mma.sync.aligned.row.row.m16n16k16.f16.f16 {%r718, %r719, %r720, %r721}, {%r516, %r517, %r518, %r519, %r520, %r521, %r522, %r523}, {%r584, %r585, %r586, %r587, %r588, %r589, %r590, %r591}, {%r886, %r885, %r884, %r883};
	wmma.mma.sync.aligned.row.row.m16n16k16.f16.f16 {%r722, %r723, %r724, %r725}, {%r552, %r553, %r554, %r555, %r556, %r557, %r558, %r559}, {%r620, %r621, %r622, %r623, %r624, %r625, %r626, %r627}, {%r718, %r719, %r720, %r721};
	wmma.mma.sync.aligned.row.row.m16n16k16.f16.f16 {%r726, %r727, %r728, %r729}, {%r516, %r517, %r518, %r519, %r520, %r521, %r522, %r523}, {%r593, %r594, %r595, %r596, %r597, %r598, %r599, %r600}, {%r882, %r881, %r880, %r879};
	wmma.mma.sync.aligned.row.row.m16n16k16.f16.f16 {%r730, %r731, %r732, %r733}, {%r552, %r553, %r554, %r555, %r556, %r557, %r558, %r559}, {%r629, %r630, %r631, %r632, %r633, %r634, %r635, %r636}, {%r726, %r727, %r728, %r729};
	wmma.mma.sync.aligned.row.row.m16n16k16.f16.f16 {%r734, %r735, %r736, %r737}, {%r516, %r517, %r518, %r519, %r520, %r521, %r522, %r523}, {%r602, %r603, %r604, %r605, %r606, %r607, %r608, %r609}, {%r878, %r877, %r876, %r875};
	wmma.mma.sync.aligned.row.row.m16n16k16.f16.f16 {%r738, %r739, %r740, %r741}, {%r552, %r553, %r554, %r555, %r556, %r557, %r558, %r559}, {%r638, %r639, %r640, %r641, %r642, %r643, %r644, %r645}, {%r734, %r735, %r736, %r737};
	wmma.mma.sync.aligned.row.row.m16n16k16.f16.f16 {%r742, %r743, %r744, %r745}, {%r525, %r526, %r527, %r528, %r529, %r530, %r531, %r532}, {%r575, %r576, %r577, %r578, %r579, %r580, %r581, %r582}, {%r874, %r873, %r872, %r871};
	wmma.mma.sync.aligned.row.row.m16n16k16.f16.f16 {%r746, %r747, %r748, %r749}, {%r561, %r562, %r563, %r564, %r565, %r566, %r567, %r568}, {%r611, %r612, %r613, %r614, %r615, %r616, %r617, %r618}, {%r742, %r743, %r744, %r745};
	wmma.mma.sync.aligned.row.row.m16n16k16.f16.f16 {%r750, %r751, %r752, %r753}, {%r525, %r526, %r527, %r528, %r529, %r530, %r531, %r532}, {%r584, %r585, %r586, %r587, %r588, %r589, %r590, %r591}, {%r870, %r869, %r868, %r867};
	wmma.mma.sync.aligned.row.row.m16n16k16.f16.f16 {%r754, %r755, %r756, %r757}, {%r561, %r562, %r563, %r564, %r565, %r566, %r567, %r568}, {%r620, %r621, %r622, %r623, %r624, %r625, %r626, %r627}, {%r750, %r751, %r752, %r753};
	wmma.mma.sync.aligned.row.row.m16n16k16.f16.f16 {%r758, %r759, %r760, %r761}, {%r525, %r526, %r527, %r528, %r529, %r530, %r531, %r532}, {%r593, %r594, %r595, %r596, %r597, %r598, %r599, %r600}, {%r866, %r865, %r864, %r863};
	wmma.mma.sync.aligned.row.row.m16n16k16.f16.f16 {%r762, %r763, %r764, %r765}, {%r561, %r562, %r563, %r564, %r565, %r566, %r567, %r568}, {%r629, %r630, %r631, %r632, %r633, %r634, %r635, %r636}, {%r758, %r759, %r760, %r761};
	wmma.mma.sync.aligned.row.row.m16n16k16.f16.f16 {%r766, %r767, %r768, %r769}, {%r525, %r526, %r527, %r528, %r529, %r530, %r531, %r532}, {%r602, %r603, %r604, %r605, %r606, %r607, %r608, %r609}, {%r862, %r861, %r860, %r859};
	wmma.mma.sync.aligned.row.row.m16n16k16.f16.f16 {%r770, %r771, %r772, %r773}, {%r561, %r562, %r563, %r564, %r565, %r566, %r567, %r568}, {%r638, %r639, %r640, %r641, %r642, %r643, %r644, %r645}, {%r766, %r767, %r768, %r769};
	shl.b32 	%r774, %r489, 1;
	and.b32  	%r775, %r774, 64;
	mov.u32 	%r776, %ctaid.y;
	shl.b32 	%r777, %r776, 7;
	or.b32  	%r778, %r775, %r777;
	mov.u32 	%r779, %ctaid.x;
	shl.b32 	%r780, %r779, 8;
	add.s32 	%r781, %r780, %r569;
	mad.lo.s32 	%r782, %r778, %r790, %r781;
	mul.wide.s32 	%rd32, %r782, 2;
	add.s64 	%rd33, %rd31, %rd32;
	wmma.store.d.sync.aligned.row.m16n16k16.global.f16 	[%rd33], {%r650, %r651, %r652, %r653}, %r790;
	add.s64 	%rd34, %rd33, 32;
	wmma.store.d.sync.aligned.row.m16n16k16.global.f16 	[%rd34], {%r658, %r659, %r660, %r661}, %r790;
	add.s64 	%rd35, %rd33, 64;
	wmma.store.d.sync.aligned.row.m16n16k16.global.f16 	[%rd35], {%r666, %r667, %r668, %r669}, %r790;
	add.s64 	%rd36, %rd33, 96;
	wmma.store.d.sync.aligned.row.m16n16k16.global.f16 	[%rd36], {%r674, %r675, %r676, %r677}, %r790;
	shl.b32 	%r783, %r790, 4;
	add.s32 	%r784, %r782, %r783;
	mul.wide.s32 	%rd37, %r784, 2;
	add.s64 	%rd38, %rd31, %rd37;
	wmma.store.d.sync.aligned.row.m16n16k16.global.f16 	[%rd38], {%r682, %r683, %r684, %r685}, %r790;
	add.s64 	%rd39, %rd38, 32;
	wmma.store.d.sync.aligned.row.m16n16k16.global.f16 	[%rd39], {%r690, %r691, %r692, %r693}, %r790;
	add.s64 	%rd40, %rd38, 64;
	wmma.store.d.sync.aligned.row.m16n16k16.global.f16 	[%rd40], {%r698, %r699, %r700, %r701}, %r790;
	add.s64 	%rd41, %rd38, 96;
	wmma.store.d.sync.aligned.row.m16n16k16.global.f16 	[%rd41], {%r706, %r707, %r708, %r709}, %r790;
	shl.b32 	%r785, %r790, 5;
	add.s32 	%r786, %r782, %r785;
	mul.wide.s32 	%rd42, %r786, 2;
	add.s64 	%rd43, %rd31, %rd42;
	wmma.store.d.sync.aligned.row.m16n16k16.global.f16 	[%rd43], {%r714, %r715, %r716, %r717}, %r790;
	add.s64 	%rd44, %rd43, 32;
	wmma.store.d.sync.aligned.row.m16n16k16.global.f16 	[%rd44], {%r722, %r723, %r724, %r725}, %r790;
	add.s64 	%rd45, %rd43, 64;
	wmma.store.d.sync.aligned.row.m16n16k16.global.f16 	[%rd45], {%r730, %r731, %r732, %r733}, %r790;
	add.s64 	%rd46, %rd43, 96;
	wmma.store.d.sync.aligned.row.m16n16k16.global.f16 	[%rd46], {%r738, %r739, %r740, %r741}, %r790;
	add.s32 	%r787, %r786, %r783;
	mul.wide.s32 	%rd47, %r787, 2;
	add.s64 	%rd48, %rd31, %rd47;
	wmma.store.d.sync.aligned.row.m16n16k16.global.f16 	[%rd48], {%r746, %r747, %r748, %r749}, %r790;
	add.s64 	%rd49, %rd48, 32;
	wmma.store.d.sync.aligned.row.m16n16k16.global.f16 	[%rd49], {%r754, %r755, %r756, %r757}, %r790;
	add.s64 	%rd50, %rd48, 64;
	wmma.store.d.sync.aligned.row.m16n16k16.global.f16 	[%rd50], {%r762, %r763, %r764, %r765}, %r790;
	add.s64 	%rd51, %rd48, 96;
	wmma.store.d.sync.aligned.row.m16n16k16.global.f16 	[%rd51], {%r770, %r771, %r772, %r773}, %r790;
	ret;

}
	// .globl	_Z16myHGEMMAlignedV4P6__halfS0_S0_iii
.visible .entry _Z16myHGEMMAlignedV4P6__halfS0_S0_iii(
	.param .u64 .ptr .align 1 _Z16myHGEMMAlignedV4P6__halfS0_S0_iii_param_0,
	.param .u64 .ptr .align 1 _Z16myHGEMMAlignedV4P6__halfS0_S0_iii_param_1,
	.param .u64 .ptr .align 1 _Z16myHGEMMAlignedV4P6__halfS0_S0_iii_param_2,
	.param .u32 _Z16myHGEMMAlignedV4P6__halfS0_S0_iii_param_3,
	.param .u32 _Z16myHGEMMAlignedV4P6__halfS0_S0_iii_param_4,
	.param .u32 _Z16myHGEMMAlignedV4P6__halfS0_S0_iii_param_5
)
{
	.reg .pred 	%p<6>;
	.reg .b16 	%rs<2>;
	.reg .b32 	%r<939>;
	.reg .b64 	%rd<59>;
	.reg .b64 	%fd<2>;

	ld.param.u32 	%r216, [_Z16myHGEMMAlignedV4P6__halfS0_S0_iii_param_3];
	ld.param.u32 	%r214, [_Z16myHGEMMAlignedV4P6__halfS0_S0_iii_param_4];
	ld.param.u32 	%r215, [_Z16myHGEMMAlignedV4P6__halfS0_S0_iii_param_5];
	mov.u32 	%r217, %ctaid.z;
	mov.u32 	%r218, %nctaid.x;
	mov.u32 	%r219, %ctaid.x;
	mad.lo.s32 	%r1, %r217, %r218, %r219;
	mov.u32 	%r2, %ctaid.y;
	shr.s32 	%r220, %r214, 31;
	shr.u32 	%r221, %r220, 24;
	add.s32 	%r222, %r214, %r221;
	shr.s32 	%r223, %r222, 8;
	setp.ge.s32 	%p1, %r1, %r223;
	shr.s32 	%r224, %r216, 31;
	shr.u32 	%r225, %r224, 25;
	add.s32 	%r226, %r216, %r225;
	shr.s32 	%r227, %r226, 7;
	setp.ge.s32 	%p2, %r2, %r227;
	or.pred  	%p3, %p2, %p1;
	@%p3 bra 	$L__BB3_5;
	ld.param.u32 	%r803, [_Z16myHGEMMAlignedV4P6__halfS0_S0_iii_param_4];
	ld.param.u64 	%rd55, [_Z16myHGEMMAlignedV4P6__halfS0_S0_iii_param_1];
	ld.param.u64 	%rd52, [_Z16myHGEMMAlignedV4P6__halfS0_S0_iii_param_0];
	mov.u32 	%r234, %tid.x;
	mov.f64 	%fd1, 0d0000000000000000;
	// begin inline asm
	{  cvt.rn.f16.f64 %rs1, %fd1;}

	// end inline asm
	mov.b32 	%r875, {%rs1, %rs1};
	shr.u32 	%r235, %r234, 1;
	and.b32  	%r236, %r235, 510;
	shl.b32 	%r237, %r234, 3;
	and.b32  	%r4, %r237, 24;
	shr.u32 	%r238, %r234, 3;
	and.b32  	%r5, %r238, 124;
	and.b32  	%r6, %r237, 248;
	mad.lo.s32 	%r239, %r236, 40, %r4;
	shl.b32 	%r240, %r239, 1;
	mov.u32 	%r241, smem;
	add.s32 	%r228, %r240, %r241;
	add.s32 	%r229, %r228, 80;
	mad.lo.s32 	%r242, %r5, 264, %r6;
	shl.b32 	%r243, %r242, 1;
	add.s32 	%r244, %r241, %r243;
	add.s32 	%r230, %r244, 20480;
	add.s32 	%r231, %r244, 21008;
	add.s32 	%r232, %r244, 21536;
	add.s32 	%r233, %r244, 22064;
	shl.b32 	%r245, %r2, 7;
	add.s32 	%r7, %r245, %r236;
	shl.b32 	%r8, %r1, 8;
	or.b32  	%r246, %r8, %r6;
	mad.lo.s32 	%r9, %r215, %r7, %r4;
	mad.lo.s32 	%r247, %r803, %r5, %r246;
	mul.wide.s32 	%rd13, %r9, 2;
	add.s64 	%rd7, %rd52, %rd13;
	// begin inline asm
	cp.async.ca.shared.global [%r228], [%rd7], 16;

	// end inline asm
	mul.wide.s32 	%rd14, %r215, 2;
	add.s64 	%rd8, %rd7, %rd14;
	// begin inline asm
	cp.async.ca.shared.global [%r229], [%rd8], 16;

	// end inline asm
	mul.wide.s32 	%rd15, %r247, 2;
	add.s64 	%rd9, %rd55, %rd15;
	// begin inline asm
	cp.async.ca.shared.global [%r230], [%rd9], 16;

	// end inline asm
	mul.wide.s32 	%rd16, %r803, 2;
	add.s64 	%rd10, %rd9, %rd16;
	// begin inline asm
	cp.async.ca.shared.global [%r231], [%rd10], 16;

	// end inline asm
	add.s64 	%rd11, %rd10, %rd16;
	// begin inline asm
	cp.async.ca.shared.global [%r232], [%rd11], 16;

	// end inline asm
	add.s64 	%rd12, %rd11, %rd16;
	// begin inline asm
	cp.async.ca.shared.global [%r233], [%rd12], 16;

	// end inline asm
	// begin inline asm
	cp.async.commit_group;

	// end inline asm
	// begin inline asm
	cp.async.wait_group 0;

	// end inline asm
	bar.sync 	0;
	shr.s32 	%r248, %r215, 31;
	shr.u32 	%r249, %r248, 27;
	add.s32 	%r250, %r215, %r249;
	shr.s32 	%r10, %r250, 5;
	setp.lt.s32 	%p4, %r215, 64;
	mov.u32 	%r876, %r875;
	mov.u32 	%r877, %r875;
	mov.u32 	%r878, %r875;
	mov.u32 	%r879, %r875;
	mov.u32 	%r880, %r875;
	mov.u32 	%r881, %r875;
	mov.u32 	%r882, %r875;
	mov.u32 	%r883, %r875;
	mov.u32 	%r884, %r875;
	mov.u32 	%r885, %r875;
	mov.u32 	%r886, %r875;
	mov.u32 	%r887, %r875;
	mov.u32 	%r888, %r875;
	mov.u32 	%r889, %r875;
	mov.u32 	%r890, %r875;
	mov.u32 	%r891, %r875;
	mov.u32 	%r892, %r875;
	mov.u32 	%r893, %r875;
	mov.u32 	%r894, %r875;
	mov.u32 	%r895, %r875;
	mov.u32 	%r896, %r875;
	mov.u32 	%r897, %r875;
	mov.u32 	%r898, %r875;
	mov.u32 	%r899, %r875;
	mov.u32 	%r900, %r875;
	mov.u32 	%r901, %r875;
	mov.u32 	%r902, %r875;
	mov.u32 	%r903, %r875;
	mov.u32 	%r904, %r875;
	mov.u32 	%r905, %r875;
	mov.u32 	%r906, %r875;
	mov.u32 	%r907, %r875;
	mov.u32 	%r908, %r875;
	mov.u32 	%r909, %r875;
	mov.u32 	%r910, %r875;
	mov.u32 	%r911, %r875;
	mov.u32 	%r912, %r875;
	mov.u32 	%r913, %r875;
	mov.u32 	%r914, %r875;
	mov.u32 	%r915, %r875;
	mov.u32 	%r916, %r875;
	mov.u32 	%r917, %r875;
	mov.u32 	%r918, %r875;
	mov.u32 	%r919, %r875;
	mov.u32 	%r920, %r875;
	mov.u32 	%r921, %r875;
	mov.u32 	%r922, %r875;
	mov.u32 	%r923, %r875;
	mov.u32 	%r924, %r875;
	mov.u32 	%r925, %r875;
	mov.u32 	%r926, %r875;
	mov.u32 	%r927, %r875;
	mov.u32 	%r928, %r875;
	mov.u32 	%r929, %r875;
	mov.u32 	%r930, %r875;
	mov.u32 	%r931, %r875;
	mov.u32 	%r932, %r875;
	mov.u32 	%r933, %r875;
	mov.u32 	%r934, %r875;
	mov.u32 	%r935, %r875;
	mov.u32 	%r936, %r875;
	mov.u32 	%r937, %r875;
	mov.u32 	%r938, %r875;
	@%p4 bra 	$L__BB3_4;
	ld.param.u32 	%r804, [_Z16myHGEMMAlignedV4P6__halfS0_S0_iii_param_4];
	ld.param.u64 	%rd53, [_Z16myHGEMMAlignedV4P6__halfS0_S0_iii_param_0];
	max.s32 	%r252, %r10, 2;
	neg.s32 	%r810, %r252;
	add.s32 	%r253, %r5, 32;
	mad.lo.s32 	%r254, %r804, %r253, %r8;
	add.s32 	%r808, %r254, %r6;
	mad.lo.s32 	%r255, %r215, %r7, %r215;
	add.s32 	%r807, %r255, %r4;
	mul.wide.u32 	%rd17, %r9, 2;
	add.s64 	%rd18, %rd17, %rd53;
	add.s64 	%rd58, %rd18, 64;
	mov.b32 	%r809, 0;
	mov.u32 	%r876, %r875;
	mov.u32 	%r877, %r875;
	mov.u32 	%r878, %r875;
	mov.u32 	%r879, %r875;
	mov.u32 	%r880, %r875;
	mov.u32 	%r881, %r875;
	mov.u32 	%r882, %r875;
	mov.u32 	%r883, %r875;
	mov.u32 	%r884, %r875;
	mov.u32 	%r885, %r875;
	mov.u32 	%r886, %r875;
	mov.u32 	%r887, %r875;
	mov.u32 	%r888, %r875;
	mov.u32 	%r889, %r875;
	mov.u32 	%r890, %r875;
	mov.u32 	%r891, %r875;
	mov.u32 	%r892, %r875;
	mov.u32 	%r893, %r875;
	mov.u32 	%r894, %r875;
	mov.u32 	%r895, %r875;
	mov.u32 	%r896, %r875;
	mov.u32 	%r897, %r875;
	mov.u32 	%r898, %r875;
	mov.u32 	%r899, %r875;
	mov.u32 	%r900, %r875;
	mov.u32 	%r901, %r875;
	mov.u32 	%r902, %r875;
	mov.u32 	%r903, %r875;
	mov.u32 	%r904, %r875;
	mov.u32 	%r905, %r875;
	mov.u32 	%r906, %r875;
	mov.u32 	%r907, %r875;
	mov.u32 	%r908, %r875;
	mov.u32 	%r909, %r875;
	mov.u32 	%r910, %r875;
	mov.u32 	%r911, %r875;
	mov.u32 	%r912, %r875;
	mov.u32 	%r913, %r875;
	mov.u32 	%r914, %r875;
	mov.u32 	%r915, %r875;
	mov.u32 	%r916, %r875;
	mov.u32 	%r917, %r875;
	mov.u32 	%r918, %r875;
	mov.u32 	%r919, %r875;
	mov.u32 	%r920, %r875;
	mov.u32 	%r921, %r875;
	mov.u32 	%r922, %r875;
	mov.u32 	%r923, %r875;
	mov.u32 	%r924, %r875;
	mov.u32 	%r925, %r875;
	mov.u32 	%r926, %r875;
	mov.u32 	%r927, %r875;
	mov.u32 	%r928, %r875;
	mov.u32 	%r929, %r875;
	mov.u32 	%r930, %r875;
	mov.u32 	%r931, %r875;
	mov.u32 	%r932, %r875;
	mov.u32 	%r933, %r875;
	mov.u32 	%r934, %r875;
	mov.u32 	%r935, %r875;
	mov.u32 	%r936, %r875;
	mov.u32 	%r937, %r875;
	mov.u32 	%r938, %r875;
$L__BB3_3:
	ld.param.u32 	%r805, [_Z16myHGEMMAlignedV4P6__halfS0_S0_iii_param_4];
	ld.param.u64 	%rd56, [_Z16myHGEMMAlignedV4P6__halfS0_S0_iii_param_1];
	ld.param.u64 	%rd54, [_Z16myHGEMMAlignedV4P6__halfS0_S0_iii_param_0];
	add.s32 	%r809, %r809, 1;
	mul.wide.s32 	%rd25, %r808, 2;
	mul.wide.s32 	%rd26, %r805, 2;
	add.s64 	%rd21, %rd56, %rd25;
	add.s64 	%rd22, %rd21, %rd26;
	mul.wide.s32 	%rd27, %r805, 4;
	add.s64 	%rd23, %rd21, %rd27;
	mul.wide.s32 	%rd28, %r805, 6;
	add.s64 	%rd24, %rd21, %rd28;
	and.b32  	%r262, %r809, 1;
	xor.b32  	%r263, %r262, 1;
	mov.u32 	%r264, %tid.x;
	shr.u32 	%r265, %r264, 1;
	and.b32  	%r266, %r265, 510;
	shl.b32 	%r267, %r264, 3;
	and.b32  	%r268, %r267, 24;
	mad.lo.s32 	%r269, %r266, 40, %r268;
	shl.b32 	%r270, %r269, 1;
	mov.u32 	%r271, smem;
	add.s32 	%r272, %r270, %r271;
	mad.lo.s32 	%r256, %r262, 10240, %r272;
	// begin inline asm
	cp.async.ca.shared.global [%r256], [%rd58], 16;

	// end inline asm
	add.s32 	%r257, %r256, 80;
	mul.wide.u32 	%rd29, %r807, 2;
	add.s64 	%rd30, %rd54, %rd29;
	add.s64 	%rd20, %rd30, 64;
	// begin inline asm
	cp.async.ca.shared.global [%r257], [%rd20], 16;

	// end inline asm
	shr.u32 	%r273, %r264, 3;
	and.b32  	%r274, %r273, 124;
	and.b32  	%r275, %r267, 248;
	mad.lo.s32 	%r276, %r274, 264, %r275;
	shl.b32 	%r277, %r276, 1;
	add.s32 	%r278, %r271, 20480;
	add.s32 	%r279, %r277, %r278;
	mad.lo.s32 	%r258, %r262, 16896, %r279;
	// begin inline asm
	cp.async.ca.shared.global [%r258], [%rd21], 16;

	// end inline asm
	add.s32 	%r259, %r258, 528;
	// begin inline asm
	cp.async.ca.shared.global [%r259], [%rd22], 16;

	// end inline asm
	add.s32 	%r260, %r258, 1056;
	// begin inline asm
	cp.async.ca.shared.global [%r260], [%rd23], 16;

	// end inline asm
	add.s32 	%r261, %r258, 1584;
	// begin inline asm
	cp.async.ca.shared.global [%r261], [%rd24], 16;

	// end inline asm
	shr.u32 	%r280, %r264, 5;
	and.b32  	%r281, %r280, 1;
	mul.lo.s32 	%r282, %r281, 2560;
	mad.lo.s32 	%r283, %r263, 5120, %r282;
	shl.b32 	%r284, %r283, 1;
	add.s32 	%r285, %r271, %r284;
	mov.b32 	%r286, 40;
	wmma.load.a.sync.aligned.row.m16n16k16.shared.f16 	{%r287, %r288, %r289, %r290, %r291, %r292, %r293, %r294}, [%r285], %r286;
	add.s32 	%r295, %r285, 1280;
	wmma.load.a.sync.aligned.row.m16n16k16.shared.f16 	{%r296, %r297, %r298, %r299, %r300, %r301, %r302, %r303}, [%r295], %r286;
	add.s32 	%r304, %r285, 2560;
	wmma.load.a.sync.aligned.row.m16n16k16.shared.f16 	{%r305, %r306, %r307, %r308, %r309, %r310, %r311, %r312}, [%r304], %r286;
	add.s32 	%r313, %r285, 3840;
	wmma.load.a.sync.aligned.row.m16n16k16.shared.f16 	{%r314, %r315, %r316, %r317, %r318, %r319, %r320, %r321}, [%r313], %r286;
	add.s32 	%r322, %r285, 32;
	wmma.load.a.sync.aligned.row.m16n16k16.shared.f16 	{%r323, %r324, %r325, %r326, %r327, %r328, %r329, %r330}, [%r322], %r286;
	add.s32 	%r331, %r285, 1312;
	wmma.load.a.sync.aligned.row.m16n16k16.shared.f16 	{%r332, %r333, %r334, %r335, %r336, %r337, %r338, %r339}, [%r331], %r286;
	add.s32 	%r340, %r285, 2592;
	wmma.load.a.sync.aligned.row.m16n16k16.shared.f16 	{%r341, %r342, %r343, %r344, %r345, %r346, %r347, %r348}, [%r340], %r286;
	add.s32 	%r349, %r285, 3872;
	wmma.load.a.sync.aligned.row.m16n16k16.shared.f16 	{%r350, %r351, %r352, %r353, %r354, %r355, %r356, %r357}, [%r349], %r286;
	and.b32  	%r358, %r264, 960;
	mad.lo.s32 	%r359, %r263, 8448, %r358;
	shl.b32 	%r360, %r359, 1;
	add.s32 	%r361, %r278, %r360;
	mov.b32 	%r362, 264;
	wmma.load.b.sync.aligned.row.m16n16k16.shared.f16 	{%r363, %r364, %r365, %r366, %r367, %r368, %r369, %r370}, [%r361], %r362;
	add.s32 	%r371, %r361, 32;
	wmma.load.b.sync.aligned.row.m16n16k16.shared.f16 	{%r372, %r373, %r374, %r375, %r376, %r377, %r378, %r379}, [%r371], %r362;
	add.s32 	%r380, %r361, 64;
	wmma.load.b.sync.aligned.row.m16n16k16.shared.f16 	{%r381, %r382, %r383, %r384, %r385, %r386, %r387, %r388}, [%r380], %r362;
	add.s32 	%r389, %r361, 96;
	wmma.load.b.sync.aligned.row.m16n16k16.shared.f16 	{%r390, %r391, %r392, %r393, %r394, %r395, %r396, %r397}, [%r389], %r362;
	add.s32 	%r398, %r361, 8448;
	wmma.load.b.sync.aligned.row.m16n16k16.shared.f16 	{%r399, %r400, %r401, %r402, %r403, %r404, %r405, %r406}, [%r398], %r362;
	add.s32 	%r407, %r361, 8480;
	wmma.load.b.sync.aligned.row.m16n16k16.shared.f16 	{%r408, %r409, %r410, %r411, %r412, %r413, %r414, %r415}, [%r407], %r362;
	add.s32 	%r416, %r361, 8512;
	wmma.load.b.sync.aligned.row.m16n16k16.shared.f16 	{%r417, %r418, %r419, %r420, %r421, %r422, %r423, %r424}, [%r416], %r362;
	add.s32 	%r425, %r361, 8544;
	wmma.load.b.sync.aligned.row.m16n16k16.shared.f16 	{%r426, %r427, %r428, %r429, %r430, %r431, %r432, %r433}, [%r425], %r362;
	wmma.mma.sync.aligned.row.row.m16n16k16.f16.f16 {%r434, %r435, %r436, %r437}, {%r287, %r288, %r289, %r290, %r291, %r292, %r293, %r294}, {%r363, %r364, %r365, %r366, %r367, %r368, %r369, %r370}, {%r938, %r937, %r936, %r935};
	wmma.mma.sync.aligned.row.row.m16n16k16.f16.f16 {%r938, %r937, %r936, %r935}, {%r323, %r324, %r325, %r326, %r327, %r328, %r329, %r330}, {%r399, %r400, %r401, %r402, %r403, %r404, %r405, %r406}, {%r434, %r435, %r436, %r437};
	wmma.mma.sync.aligned.row.row.m16n16k16.f16.f16 {%r438, %r439, %r440, %r441}, {%r287, %r288, %r289, %r290, %r291, %r292, %r293, %r294}, {%r372, %r373, %r374, %r375, %r376, %r377, %r378, %r379}, {%r934, %r933, %r932, %r931};
	wmma.mma.sync.aligned.row.row.m16n16k16.f16.f16 {%r934, %r933, %r932, %r931}, {%r323, %r324, %r325, %r326, %r327, %r328, %r329, %r330}, {%r408, %r409, %r410, %r411, %r412, %r413, %r414, %r415}, {%r438, %r439, %r440, %r441};
	wmma.mma.sync.aligned.row.row.m16n16k16.f16.f16 {%r442, %r443, %r444, %r445}, {%r287, %r288, %r289, %r290, %r291, %r292, %r293, %r294}, {%r381, %r382, %r383, %r384, %r385, %r386, %r387, %r388}, {%r930, %r929, %r928, %r927};
	wmma.mma.sync.aligned.row.row.m16n16k16.f16.f16 {%r930, %r929, %r928, %r927}, {%r323, %r324, %r325, %r326, %r327, %r328, %r329, %r330}, {%r417, %r418, %r419, %r420, %r421, %r422, %r423, %r424}, {%r442, %r443, %r444, %r445};
	wmma.mma.sync.aligned.row.row.m16n16k16.f16.f16 {%r446, %r447, %r448, %r449}, {%r287, %r288, %r289, %r290, %r291, %r292, %r293, %r294}, {%r390, %r391, %r392, %r393, %r394, %r395, %r396, %r397}, {%r926, %r925, %r924, %r923};
	wmma.mma.sync.aligned.row.row.m16n16k16.f16.f16 {%r926, %r925, %r924, %r923}, {%r323, %r324, %r325, %r326, %r327, %r328, %r329, %r330}, {%r426, %r427, %r428, %r429, %r430, %r431, %r432, %r433}, {%r446, %r447, %r448, %r449};
	wmma.mma.sync.aligned.row.row.m16n16k16.f16.f16 {%r450, %r451, %r452, %r453}, {%r296, %r297, %r298, %r299, %r300, %r301, %r302, %r303}, {%r363, %r364, %r365, %r366, %r367, %r368, %r369, %r370}, {%r922, %r921, %r920, %r919};
	wmma.mma.sync.aligned.row.row.m16n16k16.f16.f16 {%r922, %r921, %r920, %r919}, {%r332, %r333, %r334, %r335, %r336, %r337, %r338, %r339}, {%r399, %r400, %r401, %r402, %r403, %r404, %r405, %r406}, {%r450, %r451, %r452, %r453};
	wmma.mma.sync.aligned.row.row.m16n16k16.f16.f16 {%r454, %r455, %r456, %r457}, {%r296, %r297, %r298, %r299, %r300, %r301, %r302, %r303}, {%r372, %r373, %r374, %r375, %r376, %r377, %r378, %r379}, {%r918, %r917, %r916, %r915};
	wmma.mma.sync.aligned.row.row.m16n16k16.f16.f16 {%r918, %r917, %r916, %r915}, {%r332, %r333, %r334, %r335, %r336, %r337, %r338, %r339}, {%r408, %r409, %r410, %r411, %r412, %r413, %r414, %r415}, {%r454, %r455, %r456, %r457};
	wmma.mma.sync.aligned.row.row.m16n16k16.f16.f16 {%r458, %r459, %r460, %r461}, {%r296, %r297, %r298, %r299, %r300, %r301, %r302, %r303}, {%r381, %r382, %r383, %r384, %r385, %r386, %r387, %r388}, {%r914, %r913, %r912, %r911};
	wmma.mma.sync.aligned.row.row.m16n16k16.f16.f16 {%r914, %r913, %r912, %r911}, {%r332, %r333, %r334, %r335, %r336, %r337, %r338, %r339}, {%r417, %r418, %r419, %r420, %r421, %r422, %r423, %r424}, {%r458, %r459, %r460, %r461};
	wmma.mma.sync.aligned.row.row.m16n16k16.f16.f16 {%r462, %r463, %r464, %r465}, {%r296, %r297, %r298, %r299, %r300, %r301, %r302, %r303}, {%r390, %r391, %r392, %r393, %r394, %r395, %r396, %r397}, {%r910, %r909, %r908, %r907};
	wmma.mma.sync.aligned.row.row.m16n16k16.f16.f16 {%r910, %r909, %r908, %r907}, {%r332, %r333, %r334, %r335, %r336, %r337, %r338, %r339}, {%r426, %r427, %r428, %r429, %r430, %r431, %r432, %r433}, {%r462, %r463, %r464, %r465};
	wmma.mma.sync.aligned.row.row.m16n16k16.f16.f16 {%r466, %r467, %r468, %r469}, {%r305, %r306, %r307, %r308, %r309, %r310, %r311, %r312}, {%r363, %r364, %r365, %r366, %r367, %r368, %r369, %r370}, {%r906, %r905, %r904, %r903};
	wmma.mma.sync.aligned.row.row.m16n16k16.f16.f16 {%r906, %r905, %r904, %r903}, {%r341, %r342, %r343, %r344, %r345, %r346, %r347, %r348}, {%r399, %r400, %r401, %r402, %r403, %r404, %r405, %r406}, {%r466, %r467, %r468, %r469};
	wmma.mma.sync.aligned.row.row.m16n16k16.f16.f16 {%r470, %r471, %r472, %r473}, {%r305, %r306, %r307, %r308, %r309, %r310, %r311, %r312}, {%r372, %r373, %r374, %r375, %r376, %r377, %r378, %r379}, {%r902, %r901, %r900, %r899};
	wmma.mma.sync.aligned.row.row.m16n16k16.f16.f16 {%r902, %r901, %r900, %r899}, {%r341, %r342, %r343, %r344, %r345, %r346, %r347, %r348}, {%r408, %r409, %r410, %r411, %r412, %r413, %r414, %r415}, {%r470, %r471, %r472, %r473};
	wmma.mma.sync.aligned.row.row.m16n16k16.f16.f16 {%r474, %r475, %r476, %r477}, {%r305, %r306, %r307, %r308, %r309, %r310, %r311, %r312}, {%r381, %r382, %r383, %r384, %r385, %r386, %r387, %r388}, {%r898, %r897, %r896, %r895};
	wmma.mma.sync.aligned.row.row.m16n16k16.f16.f16 {%r898, %r897, %r896, %r895}, {%r341, %r342, %r343, %r344, %r345, %r346, %r347, %r348}, {%r417, %r418, %r419, %r420, %r421, %r422, %r423, %r424}, {%r474, %r475, %r476, %r477};
	wmma.mma.sync.aligned.row.row.m16n16k16.f16.f16 {%r478, %r479, %r480, %r481}, {%r305, %r306, %r307, %r308, %r309, %r310, %r311, %r312}, {%r390, %r391, %r392, %r393, %r394, %r395, %r396, %r397}, {%r894, %r893, %r892, %r891};
	wmma.mma.sync.aligned.row.row.m16n16k16.f16.f16 {%r894, %r893, %r892, %r891}, {%r341, %r342, %r343, %r344, %r345, %r346, %r347, %r348}, {%r426, %r427, %r428, %r429, %r430, %r431, %r432, %r433}, {%r478, %r479, %r480, %r481};
	wmma.mma.sync.aligned.row.row.m16n16k16.f16.f16 {%r482, %r483, %r484, %r485}, {%r314, %r315, %r316, %r317, %r318, %r319, %r320, %r321}, {%r363, %r364, %r365, %r366, %r367, %r368, %r369, %r370}, {%r890, %r889, %r888, %r887};
	wmma.mma.sync.aligned.row.row.m16n16k16.f16.f16 {%r890, %r889, %r888, %r887}, {%r350, %r351, %r352, %r353, %r354, %r355, %r356, %r357}, {%r399, %r400, %r401, %r402, %r403, %r404, %r405, %r406}, {%r482, %r483, %r484, %r485};
	wmma.mma.sync.aligned.row.row.m16n16k16.f16.f16 {%r486, %r487, %r488, %r489}, {%r314, %r315, %r316, %r317, %r318, %r319, %r320, %r321}, {%r372, %r373, %r374, %r375, %r376, %r377, %r378, %r379}, {%r886, %r885, %r884, %r883};
	wmma.mma.sync.aligned.row.row.m16n16k16.f16.f16 {%r886, %r885, %r884, %r883}, {%r350, %r351, %r352, %r353, %r354, %r355, %r356, %r357}, {%r408, %r409, %r410, %r411, %r412, %r413, %r414, %r415}, {%r486, %r487, %r488, %r489};
	wmma.mma.sync.aligned.row.row.m16n16k16.f16.f16 {%r490, %r491, %r492, %r493}, {%r314, %r315, %r316, %r317, %r318, %r319, %r320, %r321}, {%r381, %r382, %r383, %r384, %r385, %r386, %r387, %r388}, {%r882, %r881, %r880, %r879};
	wmma.mma.sync.aligned.row.row.m16n16k16.f16.f16 {%r882, %r881, %r880, %r879}, {%r350, %r351, %r352, %r353, %r354, %r355, %r356, %r357}, {%r417, %r418, %r419, %r420, %r421, %r422, %r423, %r424}, {%r490, %r491, %r492, %r493};
	wmma.mma.sync.aligned.row.row.m16n16k16.f16.f16 {%r494, %r495, %r496, %r497}, {%r314, %r315, %r316, %r317, %r318, %r319, %r320, %r321}, {%r390, %r391, %r392, %r393, %r394, %r395, %r396, %r397}, {%r878, %r877, %r876, %r875};
	wmma.mma.sync.aligned.row.row.m16n16k16.f16.f16 {%r878, %r877, %r876, %r875}, {%r350, %r351, %r352, %r353, %r354, %r355, %r356, %r357}, {%r426, %r427, %r428, %r429, %r430, %r431, %r432, %r433}, {%r494, %r495, %r496, %r497};
	// begin inline asm
	cp.async.commit_group;

	// end inline asm
	// begin inline asm
	cp.async.wait_group 0;

	// end inline asm
	bar.sync 	0;
	add.s32 	%r810, %r810, 1;
	shl.b32 	%r498, %r805, 5;
	add.s32 	%r808, %r808, %r498;
	add.s32 	%r807, %r807, 32;
	add.s64 	%rd58, %rd58, 64;
	setp.ne.s32 	%p5, %r810, -1;
	@%p5 bra 	$L__BB3_3;
$L__BB3_4:
	ld.param.u32 	%r806, [_Z16myHGEMMAlignedV4P6__halfS0_S0_iii_param_4];
	ld.param.u64 	%rd57, [_Z16myHGEMMAlignedV4P6__halfS0_S0_iii_param_2];
	cvta.to.global.u64 	%rd31, %rd57;
	not.b32 	%r499, %r10;
	and.b32  	%r500, %r499, 1;
	mov.u32 	%r501, %tid.x;
	shr.u32 	%r502, %r501, 5;
	and.b32  	%r503, %r502, 1;
	mul.lo.s32 	%r504, %r503, 2560;
	mad.lo.s32 	%r505, %r500, 5120, %r504;
	shl.b32 	%r506, %r505, 1;
	mov.u32 	%r507, smem;
	add.s32 	%r508, %r507, %r506;
	mov.b32 	%r509, 40;
	wmma.load.a.sync.aligned.row.m16n16k16.shared.f16 	{%r510, %r511, %r512, %r513, %r514, %r515, %r516, %r517}, [%r508], %r509;
	add.s32 	%r518, %r508, 1280;
	wmma.load.a.sync.aligned.row.m16n16k16.shared.f16 	{%r519, %r520, %r521, %r522, %r523, %r524, %r525, %r526}, [%r518], %r509;
	add.s32 	%r527, %r508, 2560;
	wmma.load.a.sync.aligned.row.m16n16k16.shared.f16 	{%r528, %r529, %r530, %r531, %r532, %r533, %r534, %r535}, [%r527], %r509;
	add.s32 	%r536, %r508, 3840;
	wmma.load.a.sync.aligned.row.m16n16k16.shared.f16 	{%r537, %r538, %r539, %r540, %r541, %r542, %r543, %r544}, [%r536], %r509;
	add.s32 	%r545, %r508, 32;
	wmma.load.a.sync.aligned.row.m16n16k16.shared.f16 	{%r546, %r547, %r548, %r549, %r550, %r551, %r552, %r553}, [%r545], %r509;
	add.s32 	%r554, %r508, 1312;
	wmma.load.a.sync.aligned.row.m16n16k16.shared.f16 	{%r555, %r556, %r557, %r558, %r559, %r560, %r561, %r562}, [%r554], %r509;
	add.s32 	%r563, %r508, 2592;
	wmma.load.a.sync.aligned.row.m16n16k16.shared.f16 	{%r564, %r565, %r566, %r567, %r568, %r569, %r570, %r571}, [%r563], %r509;
	add.s32 	%r572, %r508, 3872;
	wmma.load.a.sync.aligned.row.m16n16k16.shared.f16 	{%r573, %r574, %r575, %r576, %r577, %r578, %r579, %r580}, [%r572], %r509;
	and.b32  	%r581, %r501, 960;
	mad.lo.s32 	%r582, %r500, 8448, %r581;
	shl.b32 	%r583, %r582, 1;
	add.s32 	%r584, %r507, %r583;
	add.s32 	%r585, %r584, 20480;
	mov.b32 	%r586, 264;
	wmma.load.b.sync.aligned.row.m16n16k16.shared.f16 	{%r587, %r588, %r589, %r590, %r591, %r592, %r593, %r594}, [%r585], %r586;
	add.s32 	%r595, %r584, 20512;
	wmma.load.b.sync.aligned.row.m16n16k16.shared.f16 	{%r596, %r597, %r598, %r599, %r600, %r601, %r602, %r603}, [%r595], %r586;
	add.s32 	%r604, %r584, 20544;
	wmma.load.b.sync.aligned.row.m16n16k16.shared.f16 	{%r605, %r606, %r607, %r608, %r609, %r610, %r611, %r612}, [%r604], %r586;
	add.s32 	%r613, %r584, 20576;
	wmma.load.b.sync.aligned.row.m16n16k16.shared.f16 	{%r614, %r615, %r616, %r617, %r618, %r619, %r620, %r621}, [%r613], %r586;
	add.s32 	%r622, %r584, 28928;
	wmma.load.b.sync.aligned.row.m16n16k16.shared.f16 	{%r623, %r624, %r625, %r626, %r627, %r628, %r629, %r630}, [%r622], %r586;
	add.s32 	%r631, %r584, 28960;
	wmma.load.b.sync.aligned.row.m16n16k16.shared.f16 	{%r632, %r633, %r634, %r635, %r636, %r637, %r638, %r639}, [%r631], %r586;
	add.s32 	%r640, %r584, 28992;
	wmma.load.b.sync.aligned.row.m16n16k16.shared.f16 	{%r641, %r642, %r643, %r644, %r645, %r646, %r647, %r648}, [%r640], %r586;
	add.s32 	%r649, %r584, 29024;
	wmma.load.b.sync.aligned.row.m16n16k16.shared.f16 	{%r650, %r651, %r652, %r653, %r654, %r655, %r656, %r657}, [%r649], %r586;
	wmma.mma.sync.aligned.row.row.m16n16k16.f16.f16 {%r658, %r659, %r660, %r661}, {%r510, %r511, %r512, %r513, %r514, %r515, %r516, %r517}, {%r587, %r588, %r589, %r590, %r591, %r592, %r593, %r594}, {%r938, %r937, %r936, %r935};
	wmma.mma.sync.aligned.row.row.m16n16k16.f16.f16 {%r662, %r663, %r664, %r665}, {%r546, %r547, %r548, %r549, %r550, %r551, %r552, %r553}, {%r623, %r624, %r625, %r626, %r627, %r628, %r629, %r630}, {%r658, %r659, %r660, %r661};
	wmma.mma.sync.aligned.row.row.m16n16k16.f16.f16 {%r666, %r667, %r668, %r669}, {%r510, %r511, %r512, %r513, %r514, %r515, %r516, %r517}, {%r596, %r597, %r598, %r599, %r600, %r601, %r602, %r603}, {%r934, %r933, %r932, %r931};
	wmma.mma.sync.aligned.row.row.m16n16k16.f16.f16 {%r670, %r671, %r672, %r673}, {%r546, %r547, %r548, %r549, %r550, %r551, %r552, %r553}, {%r632, %r633, %r634, %r635, %r636, %r637, %r638, %r639}, {%r666, %r667, %r668, %r669};
	wmma.mma.sync.aligned.row.row.m16n16k16.f16.f16 {%r674, %r675, %r676, %r677}, {%r510, %r511, %r512, %r513, %r514, %r515, %r516, %r517}, {%r605, %r606, %r607, %r608, %r609, %r610, %r611, %r612}, {%r930, %r929, %r928, %r927};
	wmma.mma.sync.aligned.row.row.m16n16k16.f16.f16 {%r678, %r679, %r680, %r681}, {%r546, %r547, %r548, %r549, %r550, %r551, %r552, %r553}, {%r641, %r642, %r643, %r644, %r645, %r646, %r647, %r648}, {%r674, %r675, %r676, %r677};
	wmma.mma.sync.aligned.row.row.m16n16k16.f16.f16 {%r682, %r683, %r684, %r685}, {%r510, %r511, %r512, %r513, %r514, %r515, %r516, %r517}, {%r614, %r615, %r616, %r617, %r618, %r619, %r620, %r621}, {%r926, %r925, %r924, %r923};
	wmma.mma.sync.aligned.row.row.m16n16k16.f16.f16 {%r686, %r687, %r688, %r689}, {%r546, %r547, %r548, %r549, %r550, %r551, %r552, %r553}, {%r650, %r651, %r652, %r653, %r654, %r655, %r656, %r657}, {%r682, %r683, %r684, %r685};
	wmma.mma.sync.aligned.row.row.m16n16k16.f16.f16 {%r690, %r691, %r692, %r693}, {%r519, %r520, %r521, %r522, %r523, %r524, %r525, %r526}, {%r587, %r588, %r589, %r590, %r591, %r592, %r593, %r594}, {%r922, %r921, %r920, %r919};
	wmma.mma.sync.aligned.row.row.m16n16k16.f16.f16 {%r694, %r695, %r696, %r697}, {%r555, %r556, %r557, %r558, %r559, %r560, %r561, %r562}, {%r623, %r624, %r625, %r626, %r627, %r628, %r629, %r630}, {%r690, %r691, %r692, %r693};
	wmma.mma.sync.aligned.row.row.m16n16k16.f16.f16 {%r698, %r699, %r700, %r701}, {%r519, %r520, %r521, %r522, %r523, %r524, %r525, %r526}, {%r596, %r597, %r598, %r599, %r600, %r601, %r602, %r603}, {%r918, %r917, %r916, %r915};
	wmma.mma.sync.aligned.row.row.m16n16k16.f16.f16 {%r702, %r703, %r704, %r705}, {%r555, %r556, %r557, %r558, %r559, %r560, %r561, %r562}, {%r632, %r633, %r634, %r635, %r636, %r637, %r638, %r639}, {%r698, %r699, %r700, %r701};
	wmma.mma.sync.aligned.row.row.m16n16k16.f16.f16 {%r706, %r707, %r708, %r709}, {%r519, %r520, %r521, %r522, %r523, %r524, %r525, %r526}, {%r605, %r606, %r607, %r608, %r609, %r610, %r611, %r612}, {%r914, %r913, %r912, %r911};
	wmma.mma.sync.aligned.row.row.m16n16k16.f16.f16 {%r710, %r711, %r712, %r713}, {%r555, %r556, %r557, %r558, %r559, %r560, %r561, %r562}, {%r641, %r642, %r643, %r644, %r645, %r646, %r647, %r648}, {%r706, %r707, %r708, %r709};
	wmma.mma.sync.aligned.row.row.m16n16k16.f16.f16 {%r714, %r715, %r716, %r717}, {%r519, %r520, %r521, %r522, %r523, %r524, %r525, %r526}, {%r614, %r615, %r616, %r617, %r618, %r619, %r620, %r621}, {%r910, %r909, %r908, %r907};
	wmma.mma.sync.aligned.row.row.m16n16k16.f16.f16 {%r718, %r719, %r720, %r721}, {%r555, %r556, %r557, %r558, %r559, %r560, %r561, %r562}, {%r650, %r651, %r652, %r653, %r654, %r655, %r656, %r657}, {%r714, %r715, %r716, %r717};
	wmma.mma.sync.aligned.row.row.m16n16k16.f16.f16 {%r722, %r723, %r724, %r725}, {%r528, %r529, %r530, %r531, %r532, %r533, %r534, %r535}, {%r587, %r588, %r589, %r590, %r591, %r592, %r593, %r594}, {%r906, %r905, %r904, %r903};
	wmma.mma.sync.aligned.row.row.m16n16k16.f16.f16 {%r726, %r727, %r728, %r729}, {%r564, %r565, %r566, %r567, %r568, %r569, %r570, %r571}, {%r623, %r624, %r625, %r626, %r627, %r628, %r629, %r630}, {%r722, %r723, %r724, %r725};
	wmma.mma.sync.aligned.row.row.m16n16k16.f16.f16 {%r730, %r731, %r732, %r733}, {%r528, %r529, %r530, %r531, %r532, %r533, %r534, %r535}, {%r596, %r597, %r598, %r599, %r600, %r601, %r602, %r603}, {%r902, %r901, %r900, %r899};
	wmma.mma.sync.aligned.row.row.m16n16k16.f16.f16 {%r734, %r735, %r736, %r737}, {%r564, %r565, %r566, %r567, %r568, %r569, %r570, %r571}, {%r632, %r633, %r634, %r635, %r636, %r637, %r638, %r639}, {%r730, %r731, %r732, %r733};
	wmma.mma.sync.aligned.row.row.m16n16k16.f16.f16 {%r738, %r739, %r740, %r741}, {%r528, %r529, %r530, %r531, %r532, %r533, %r534, %r535}, {%r605, %r606, %r607, %r608, %r609, %r610, %r611, %r612}, {%r898, %r897, %r896, %r895};
	wmma.mma.sync.aligned.row.row.m16n16k16.f16.f16 {%r742, %r743, %r744, %r745}, {%r564, %r565, %r566, %r567, %r568, %r569, %r570, %r571}, {%r641, %r642, %r643, %r644, %r645, %r646, %r647, %r648}, {%r738, %r739, %r740, %r741};
	wmma.mma.sync.aligned.row.row.m16n16k16.f16.f16 {%r746, %r747, %r748, %r749}, {%r528, %r529, %r530, %r531, %r532, %r533, %r534, %r535}, {%r614, %r615, %r616, %r617, %r618, %r619, %r620, %r621}, {%r894, %r893, %r892, %r891};
	wmma.mma.sync.aligned.row.row.m16n16k16.f16.f16 {%r750, %r751, %r752, %r753}, {%r564, %r565, %r566, %r567, %r568, %r569, %r570, %r571}, {%r650, %r651, %r652, %r653, %r654, %r655, %r656, %r657}, {%r746, %r747, %r748, %r749};
	wmma.mma.sync.aligned.row.row.m16n16k16.f16.f16 {%r754, %r755, %r756, %r757}, {%r537, %r538, %r539, %r540, %r541, %r542, %r543, %r544}, {%r587, %r588, %r589, %r590, %r591, %r592, %r593, %r594}, {%r890, %r889, %r888, %r887};
	wmma.mma.sync.aligned.row.row.m16n16k16.f16.f16 {%r758, %r759, %r760, %r761}, {%r573, %r574, %r575, %r576, %r577, %r578, %r579, %r580}, {%r623, %r624, %r625, %r626, %r627, %r628, %r629, %r630}, {%r754, %r755, %r756, %r757};
	wmma.mma.sync.aligned.row.row.m16n16k16.f16.f16 {%r762, %r763, %r764, %r765}, {%r537, %r538, %r539, %r540, %r541, %r542, %r543, %r544}, {%r596, %r597, %r598, %r599, %r600, %r601, %r602, %r603}, {%r886, %r885, %r884, %r883};
	wmma.mma.sync.aligned.row.row.m16n16k16.f16.f16 {%r766, %r767, %r768, %r769}, {%r573, %r574, %r575, %r576, %r577, %r578, %r579, %r580}, {%r632, %r633, %r634, %r635, %r636, %r637, %r638, %r639}, {%r762, %r763, %r764, %r765};
	wmma.mma.sync.aligned.row.row.m16n16k16.f16.f16 {%r770, %r771, %r772, %r773}, {%r537, %r538, %r539, %r540, %r541, %r542, %r543, %r544}, {%r605, %r606, %r607, %r608, %r609, %r610, %r611, %r612}, {%r882, %r881, %r880, %r879};
	wmma.mma.sync.aligned.row.row.m16n16k16.f16.f16 {%r774, %r775, %r776, %r777}, {%r573, %r574, %r575, %r576, %r577, %r578, %r579, %r580}, {%r641, %r642, %r643, %r644, %r645, %r646, %r647, %r648}, {%r770, %r771, %r772, %r773};
	wmma.mma.sync.aligned.row.row.m16n16k16.f16.f16 {%r778, %r779, %r780, %r781}, {%r537, %r538, %r539, %r540, %r541, %r542, %r543, %r544}, {%r614, %r615, %r616, %r617, %r618, %r619, %r620, %r621}, {%r878, %r877, %r876, %r875};
	wmma.mma.sync.aligned.row.row.m16n16k16.f16.f16 {%r782, %r783, %r784, %r785}, {%r573, %r574, %r575, %r576, %r577, %r578, %r579, %r580}, {%r650, %r651, %r652, %r653, %r654, %r655, %r656, %r657}, {%r778, %r779, %r780, %r781};
	shl.b32 	%r786, %r501, 1;
	and.b32  	%r787, %r786, 64;
	mov.u32 	%r788, %ctaid.y;
	shl.b32 	%r789, %r788, 7;
	or.b32  	%r790, %r787, %r789;
	mov.u32 	%r791, %ctaid.z;
	mov.u32 	%r792, %nctaid.x;
	mov.u32 	%r793, %ctaid.x;
	mad.lo.s32 	%r794, %r791, %r792, %r793;
	shl.b32 	%r795, %r794, 8;
	add.s32 	%r796, %r795, %r581;
	mad.lo.s32 	%r797, %r790, %r806, %r796;
	mul.wide.s32 	%rd32, %r797, 2;
	add.s64 	%rd33, %rd31, %rd32;
	wmma.store.d.sync.aligned.row.m16n16k16.global.f16 	[%rd33], {%r662, %r663, %r664, %r665}, %r806;
	add.s64 	%rd34, %rd33, 32;
	wmma.store.d.sync.aligned.row.m16n16k16.global.f16 	[%rd34], {%r670, %r671, %r672, %r673}, %r806;
	add.s64 	%rd35, %rd33, 64;
	wmma.store.d.sync.aligned.row.m16n16k16.global.f16 	[%rd35], {%r678, %r679, %r680, %r681}, %r806;
	add.s64 	%rd36, %rd33, 96;
	wmma.store.d.sync.aligned.row.m16n16k16.global.f16 	[%rd36], {%r686, %r687, %r688, %r689}, %r806;
	shl.b32 	%r798, %r806, 4;
	add.s32 	%r799, %r797, %r798;
	mul.wide.s32 	%rd37, %r799, 2;
	add.s64 	%rd38, %rd31, %rd37;
	wmma.store.d.sync.aligned.row.m16n16k16.global.f16 	[%rd38], {%r694, %r695, %r696, %r697}, %r806;
	add.s64 	%rd39, %rd38, 32;
	wmma.store.d.sync.aligned.row.m16n16k16.global.f16 	[%rd39], {%r702, %r703, %r704, %r705}, %r806;
	add.s64 	%rd40, %rd38, 64;
	wmma.store.d.sync.aligned.row.m16n16k16.global.f16 	[%rd40], {%r710, %r711, %r712, %r713}, %r806;
	add.s64 	%rd41, %rd38, 96;
	wmma.store.d.sync.aligned.row.m16n16k16.global.f16 	[%rd41], {%r718, %r719, %r720, %r721}, %r806;
	shl.b32 	%r800, %r806, 5;
	add.s32 	%r801, %r797, %r800;
	mul.wide.s32 	%rd42, %r801, 2;
	add.s64 	%rd43, %rd31, %rd42;
	wmma.store.d.sync.aligned.row.m16n16k16.global.f16 	[%rd43], {%r726, %r727, %r728, %r729}, %r806;
	add.s64 	%rd44, %rd43, 32;
	wmma.store.d.sync.aligned.row.m16n16k16.global.f16 	[%rd44], {%r734, %r735, %r736, %r737}, %r806;
	add.s64 	%rd45, %rd43, 64;
	wmma.store.d.sync.aligned.row.m16n16k16.global.f16 	[%rd45], {%r742, %r743, %r744, %r745}, %r806;
	add.s64 	%rd46, %rd43, 96;
	wmma.store.d.sync.aligned.row.m16n16k16.global.f16 	[%rd46], {%r750, %r751, %r752, %r753}, %r806;
	add.s32 	%r802, %r801, %r798;
	mul.wide.s32 	%rd47, %r802, 2;
	add.s64 	%rd48, %rd31, %rd47;
	wmma.store.d.sync.aligned.row.m16n16k16.global.f16 	[%rd48], {%r758, %r759, %r760, %r761}, %r806;
	add.s64 	%rd49, %rd48, 32;
	wmma.store.d.sync.aligned.row.m16n16k16.global.f16 	[%rd49], {%r766, %r767, %r768, %r769}, %r806;
	add.s64 	%rd50, %rd48, 64;
	wmma.store.d.sync.aligned.row.m16n16k16.global.f16 	[%rd50], {%r774, %r775, %r776, %r777}, %r806;
	add.s64 	%rd51, %rd48, 96;
	wmma.store.d.sync.aligned.row.m16n16k16.global.f16 	[%rd51], {%r782, %r783, %r784, %r785}, %r806;
$L__BB3_5:
	ret;

}
	// .globl	_Z16myHGEMMAlignedV5P6__halfS0_S0_iii
.visible .entry _Z16myHGEMMAlignedV5P6__halfS0_S0_iii(
	.param .u64 .ptr .align 1 _Z16myHGEMMAlignedV5P6__halfS0_S0_iii_param_0,
	.param .u64 .ptr .align 1 _Z16myHGEMMAlignedV5P6__halfS0_S0_iii_param_1,
	.param .u64 .ptr .align 1 _Z16myHGEMMAlignedV5P6__halfS0_S0_iii_param_2,
	.param .u32 _Z16myHGEMMAlignedV5P6__halfS0_S0_iii_param_3,
	.param .u32 _Z16myHGEMMAlignedV5P6__halfS0_S0_iii_param_4,
	.param .u32 _Z16myHGEMMAlignedV5P6__halfS0_S0_iii_param_5
)
{
	.reg .pred 	%p<9>;
	.reg .b16 	%rs<2>;
	.reg .b32 	%r<9837>;
	.reg .b64 	%rd<290>;
	.reg .b64 	%fd<2>;

	ld.param.u64 	%rd13, [_Z16myHGEMMAlignedV5P6__halfS0_S0_iii_param_0];
	ld.param.u64 	%rd14, [_Z16myHGEMMAlignedV5P6__halfS0_S0_iii_param_1];
	ld.param.u32 	%r538, [_Z16myHGEMMAlignedV5P6__halfS0_S0_iii_param_3];
	ld.param.u32 	%r536, [_Z16myHGEMMAlignedV5P6__halfS0_S0_iii_param_4];
	ld.param.u32 	%r537, [_Z16myHGEMMAlignedV5P6__halfS0_S0_iii_param_5];
	mov.u32 	%r539, %ctaid.z;
	mov.u32 	%r540, %nctaid.x;
	mov.u32 	%r541, %ctaid.x;
	mad.lo.s32 	%r1, %r539, %r540, %r541;
	mov.u32 	%r2, %ctaid.y;
	shr.s32 	%r542, %r536, 31;
	shr.u32 	%r543, %r542, 24;
	add.s32 	%r544, %r536, %r543;
	shr.s32 	%r545, %r544, 8;
	setp.ge.s32 	%p1, %r1, %r545;
	shr.s32 	%r546, %r538, 31;
	shr.u32 	%r547, %r546, 25;
	add.s32 	%r548, %r538, %r547;
	shr.s32 	%r549, %r548, 7;
	setp.ge.s32 	%p2, %r2, %r549;
	or.pred  	%p3, %p2, %p1;
	@%p3 bra 	$L__BB4_10;
	mov.u32 	%r556, %tid.x;
	shr.u32 	%r557, %r556, 5;
	mov.f64 	%fd1, 0d0000000000000000;
	// begin inline asm
	{  cvt.rn.f16.f64 %rs1, %fd1;}

	// end inline asm
	mov.b32 	%r9773, {%rs1, %rs1};
	shr.u32 	%r558, %r556, 1;
	and.b32  	%r559, %r558, 510;
	shl.b32 	%r560, %r556, 3;
	and.b32  	%r4, %r560, 24;
	shr.u32 	%r561, %r556, 3;
	and.b32  	%r5, %r561, 124;
	and.b32  	%r6, %r560, 248;
	mad.lo.s32 	%r562, %r559, 40, %r4;
	shl.b32 	%r563, %r562, 1;
	mov.u32 	%r564, smem;
	add.s32 	%r550, %r563, %r564;
	add.s32 	%r8, %r550, 80;
	mad.lo.s32 	%r565, %r5, 264, %r6;
	shl.b32 	%r9, %r565, 1;
	add.s32 	%r566, %r564, %r9;
	add.s32 	%r10, %r566, 20480;
	add.s32 	%r553, %r566, 21008;
	add.s32 	%r554, %r566, 21536;
	add.s32 	%r555, %r566, 22064;
	shl.b32 	%r14, %r2, 7;
	add.s32 	%r15, %r14, %r559;
	shl.b32 	%r16, %r1, 8;
	or.b32  	%r567, %r16, %r6;
	mad.lo.s32 	%r9637, %r537, %r15, %r4;
	mad.lo.s32 	%r9570, %r536, %r5, %r567;
	and.b32  	%r19, %r557, 1;
	and.b32  	%r20, %r556, 960;
	mul.wide.s32 	%rd22, %r9637, 2;
	add.s64 	%rd16, %rd13, %rd22;
	// begin inline asm
	cp.async.ca.shared.global [%r550], [%rd16], 16;

	// end inline asm
	mul.wide.s32 	%rd23, %r537, 2;
	add.s64 	%rd17, %rd16, %rd23;
	// begin inline asm
	cp.async.ca.shared.global [%r8], [%rd17], 16;

	// end inline asm
	mul.wide.s32 	%rd24, %r9570, 2;
	add.s64 	%rd18, %rd14, %rd24;
	// begin inline asm
	cp.async.ca.shared.global [%r10], [%rd18], 16;

	// end inline asm
	mul.wide.s32 	%rd1, %r536, 2;
	add.s64 	%rd19, %rd18, %rd1;
	// begin inline asm
	cp.async.ca.shared.global [%r553], [%rd19], 16;

	// end inline asm
	add.s64 	%rd20, %rd19, %rd1;
	// begin inline asm
	cp.async.ca.shared.global [%r554], [%rd20], 16;

	// end inline asm
	add.s64 	%rd21, %rd20, %rd1;
	// begin inline asm
	cp.async.ca.shared.global [%r555], [%rd21], 16;

	// end inline asm
	// begin inline asm
	cp.async.commit_group;

	// end inline asm
	// begin inline asm
	cp.async.wait_group 0;

	// end inline asm
	bar.sync 	0;
	shr.s32 	%r568, %r537, 31;
	shr.u32 	%r569, %r568, 27;
	add.s32 	%r570, %r537, %r569;
	shr.s32 	%r21, %r570, 5;
	setp.lt.s32 	%p4, %r537, 64;
	mov.u32 	%r9774, %r9773;
	mov.u32 	%r9775, %r9773;
	mov.u32 	%r9776, %r9773;
	mov.u32 	%r9777, %r9773;
	mov.u32 	%r9778, %r9773;
	mov.u32 	%r9779, %r9773;
	mov.u32 	%r9780, %r9773;
	mov.u32 	%r9781, %r9773;
	mov.u32 	%r9782, %r9773;
	mov.u32 	%r9783, %r9773;
	mov.u32 	%r9784, %r9773;
	mov.u32 	%r9785, %r9773;
	mov.u32 	%r9786, %r9773;
	mov.u32 	%r9787, %r9773;
	mov.u32 	%r9788, %r9773;
	mov.u32 	%r9789, %r9773;
	mov.u32 	%r9790, %r9773;
	mov.u32 	%r9791, %r9773;
	mov.u32 	%r9792, %r9773;
	mov.u32 	%r9793, %r9773;
	mov.u32 	%r9794, %r9773;
	mov.u32 	%r9795, %r9773;
	mov.u32 	%r9796, %r9773;
	mov.u32 	%r9797, %r9773;
	mov.u32 	%r9798, %r9773;
	mov.u32 	%r9799, %r9773;
	mov.u32 	%r9800, %r9773;
	mov.u32 	%r9801, %r9773;
	mov.u32 	%r9802, %r9773;
	mov.u32 	%r9803, %r9773;
	mov.u32 	%r9804, %r9773;
	mov.u32 	%r9805, %r9773;
	mov.u32 	%r9806, %r9773;
	mov.u32 	%r9807, %r9773;
	mov.u32 	%r9808, %r9773;
	mov.u32 	%r9809, %r9773;
	mov.u32 	%r9810, %r9773;
	mov.u32 	%r9811, %r9773;
	mov.u32 	%r9812, %r9773;
	mov.u32 	%r9813, %r9773;
	mov.u32 	%r9814, %r9773;
	mov.u32 	%r9815, %r9773;
	mov.u32 	%r9816, %r9773;
	mov.u32 	%r9817, %r9773;
	mov.u32 	%r9818, %r9773;
	mov.u32 	%r9819, %r9773;
	mov.u32 	%r9820, %r9773;
	mov.u32 	%r9821, %r9773;
	mov.u32 	%r9822, %r9773;
	mov.u32 	%r9823, %r9773;
	mov.u32 	%r9824, %r9773;
	mov.u32 	%r9825, %r9773;
	mov.u32 	%r9826, %r9773;
	mov.u32 	%r9827, %r9773;
	mov.u32 	%r9828, %r9773;
	mov.u32 	%r9829, %r9773;
	mov.u32 	%r9830, %r9773;
	mov.u32 	%r9831, %r9773;
	mov.u32 	%r9832, %r9773;
	mov.u32 	%r9833, %r9773;
	mov.u32 	%r9834, %r9773;
	mov.u32 	%r9835, %r9773;
	mov.u32 	%r9836, %r9773;
	@%p4 bra 	$L__BB4_9;
	mul.lo.s32 	%r22, %r19, 2560;
	max.s32 	%r572, %r21, 2;
	add.s32 	%r23, %r572, -1;
	and.b32  	%r24, %r23, 31;
	setp.lt.u32 	%p5, %r537, 1056;
	mov.b32 	%r9771, 1;
	mov.u32 	%r9774, %r9773;
	mov.u32 	%r9775, %r9773;
	mov.u32 	%r9776, %r9773;
	mov.u32 	%r9777, %r9773;
	mov.u32 	%r9778, %r9773;
	mov.u32 	%r9779, %r9773;
	mov.u32 	%r9780, %r9773;
	mov.u32 	%r9781, %r9773;
	mov.u32 	%r9782, %r9773;
	mov.u32 	%r9783, %r9773;
	mov.u32 	%r9784, %r9773;
	mov.u32 	%r9785, %r9773;
	mov.u32 	%r9786, %r9773;
	mov.u32 	%r9787, %r9773;
	mov.u32 	%r9788, %r9773;
	mov.u32 	%r9789, %r9773;
	mov.u32 	%r9790, %r9773;
	mov.u32 	%r9791, %r9773;
	mov.u32 	%r9792, %r9773;
	mov.u32 	%r9793, %r9773;
	mov.u32 	%r9794, %r9773;
	mov.u32 	%r9795, %r9773;
	mov.u32 	%r9796, %r9773;
	mov.u32 	%r9797, %r9773;
	mov.u32 	%r9798, %r9773;
	mov.u32 	%r9799, %r9773;
	mov.u32 	%r9800, %r9773;
	mov.u32 	%r9801, %r9773;
	mov.u32 	%r9802, %r9773;
	mov.u32 	%r9803, %r9773;
	mov.u32 	%r9804, %r9773;
	mov.u32 	%r9805, %r9773;
	mov.u32 	%r9806, %r9773;
	mov.u32 	%r9807, %r9773;
	mov.u32 	%r9808, %r9773;
	mov.u32 	%r9809, %r9773;
	mov.u32 	%r9810, %r9773;
	mov.u32 	%r9811, %r9773;
	mov.u32 	%r9812, %r9773;
	mov.u32 	%r9813, %r9773;
	mov.u32 	%r9814, %r9773;
	mov.u32 	%r9815, %r9773;
	mov.u32 	%r9816, %r9773;
	mov.u32 	%r9817, %r9773;
	mov.u32 	%r9818, %r9773;
	mov.u32 	%r9819, %r9773;
	mov.u32 	%r9820, %r9773;
	mov.u32 	%r9821, %r9773;
	mov.u32 	%r9822, %r9773;
	mov.u32 	%r9823, %r9773;
	mov.u32 	%r9824, %r9773;
	mov.u32 	%r9825, %r9773;
	mov.u32 	%r9826, %r9773;
	mov.u32 	%r9827, %r9773;
	mov.u32 	%r9828, %r9773;
	mov.u32 	%r9829, %r9773;
	mov.u32 	%r9830, %r9773;
	mov.u32 	%r9831, %r9773;
	mov.u32 	%r9832, %r9773;
	mov.u32 	%r9833, %r9773;
	mov.u32 	%r9834, %r9773;
	mov.u32 	%r9835, %r9773;
	mov.u32 	%r9836, %r9773;
	@%p5 bra 	$L__BB4_6;
	add.s32 	%r575, %r564, 20480;
	add.s32 	%r576, %r575, %r9;
	add.s32 	%r25, %r576, 17952;
	add.s32 	%r26, %r576, 18480;
	shl.b32 	%r577, %r22, 1;
	add.s32 	%r27, %r564, %r577;
	shl.b32 	%r578, %r20, 1;
	add.s32 	%r28, %r575, %r578;
	and.b32  	%r579, %r23, -32;
	neg.s32 	%r9572, %r579;
	or.b32  	%r580, %r5, 1024;
	mad.lo.s32 	%r581, %r536, %r580, %r16;
	add.s32 	%r9569, %r581, %r6;
	add.s32 	%r582, %r5, 992;
	mad.lo.s32 	%r583, %r536, %r582, %r16;
	add.s32 	%r9568, %r583, %r6;
	add.s32 	%r584, %r5, 960;
	mad.lo.s32 	%r585, %r536, %r584, %r16;
	add.s32 	%r9567, %r585, %r6;
	add.s32 	%r586, %r5, 928;
	mad.lo.s32 	%r587, %r536, %r586, %r16;
	add.s32 	%r9566, %r587, %r6;
	or.b32  	%r588, %r5, 896;
	mad.lo.s32 	%r589, %r536, %r588, %r16;
	add.s32 	%r9565, %r589, %r6;
	add.s32 	%r590, %r5, 864;
	mad.lo.s32 	%r591, %r536, %r590, %r16;
	add.s32 	%r9564, %r591, %r6;
	add.s32 	%r592, %r5, 832;
	mad.lo.s32 	%r593, %r536, %r592, %r16;
	add.s32 	%r9563, %r593, %r6;
	add.s32 	%r594, %r5, 800;
	mad.lo.s32 	%r595, %r536, %r594, %r16;
	add.s32 	%r9562, %r595, %r6;
	or.b32  	%r596, %r5, 768;
	mad.lo.s32 	%r597, %r536, %r596, %r16;
	add.s32 	%r9561, %r597, %r6;
	add.s32 	%r598, %r5, 736;
	mad.lo.s32 	%r599, %r536, %r598, %r16;
	add.s32 	%r9560, %r599, %r6;
	add.s32 	%r600, %r5, 704;
	mad.lo.s32 	%r601, %r536, %r600, %r16;
	add.s32 	%r9559, %r601, %r6;
	add.s32 	%r602, %r5, 672;
	mad.lo.s32 	%r603, %r536, %r602, %r16;
	add.s32 	%r9558, %r603, %r6;
	or.b32  	%r604, %r5, 640;
	mad.lo.s32 	%r605, %r536, %r604, %r16;
	add.s32 	%r9557, %r605, %r6;
	add.s32 	%r606, %r5, 608;
	mad.lo.s32 	%r607, %r536, %r606, %r16;
	add.s32 	%r9556, %r607, %r6;
	add.s32 	%r608, %r5, 576;
	mad.lo.s32 	%r609, %r536, %r608, %r16;
	add.s32 	%r9555, %r609, %r6;
	add.s32 	%r610, %r5, 544;
	mad.lo.s32 	%r611, %r536, %r610, %r16;
	add.s32 	%r9554, %r611, %r6;
	or.b32  	%r612, %r5, 512;
	mad.lo.s32 	%r613, %r536, %r612, %r16;
	add.s32 	%r9553, %r613, %r6;
	add.s32 	%r614, %r5, 480;
	mad.lo.s32 	%r615, %r536, %r614, %r16;
	add.s32 	%r9552, %r615, %r6;
	add.s32 	%r616, %r5, 448;
	mad.lo.s32 	%r617, %r536, %r616, %r16;
	add.s32 	%r9551, %r617, %r6;
	add.s32 	%r618, %r5, 416;
	mad.lo.s32 	%r619, %r536, %r618, %r16;
	add.s32 	%r9550, %r619, %r6;
	or.b32  	%r620, %r5, 384;
	mad.lo.s32 	%r621, %r536, %r620, %r16;
	add.s32 	%r9549, %r621, %r6;
	add.s32 	%r622, %r5, 352;
	mad.lo.s32 	%r623, %r536, %r622, %r16;
	add.s32 	%r9548, %r623, %r6;
	add.s32 	%r624, %r5, 320;
	mad.lo.s32 	%r625, %r536, %r624, %r16;
	add.s32 	%r9547, %r625, %r6;
	add.s32 	%r626, %r5, 288;
	mad.lo.s32 	%r627, %r536, %r626, %r16;
	add.s32 	%r9546, %r627, %r6;
	or.b32  	%r628, %r5, 256;
	mad.lo.s32 	%r629, %r536, %r628, %r16;
	add.s32 	%r9545, %r629, %r6;
	add.s32 	%r630, %r5, 224;
	mad.lo.s32 	%r631, %r536, %r630, %r16;
	add.s32 	%r9544, %r631, %r6;
	add.s32 	%r632, %r5, 192;
	mad.lo.s32 	%r633, %r536, %r632, %r16;
	add.s32 	%r9543, %r633, %r6;
	add.s32 	%r634, %r5, 160;
	mad.lo.s32 	%r635, %r536, %r634, %r16;
	add.s32 	%r9542, %r635, %r6;
	or.b32  	%r636, %r5, 128;
	mad.lo.s32 	%r637, %r536, %r636, %r16;
	add.s32 	%r9541, %r637, %r6;
	add.s32 	%r638, %r5, 96;
	mad.lo.s32 	%r639, %r536, %r638, %r16;
	add.s32 	%r9540, %r639, %r6;
	add.s32 	%r640, %r5, 64;
	mad.lo.s32 	%r641, %r536, %r640, %r16;
	add.s32 	%r9539, %r641, %r6;
	add.s32 	%r642, %r5, 32;
	mad.lo.s32 	%r643, %r536, %r642, %r16;
	add.s32 	%r9538, %r643, %r6;
	mad.lo.s32 	%r644, %r537, %r15, %r537;
	add.s32 	%r9537, %r644, %r4;
	mul.wide.u32 	%rd25, %r9637, 2;
	add.s64 	%rd26, %rd25, %rd13;
	add.s64 	%rd288, %rd26, 1024;
	mov.b32 	%r9571, 0;
	mov.u32 	%r9774, %r9773;
	mov.u32 	%r9775, %r9773;
	mov.u32 	%r9776, %r9773;
	mov.u32 	%r9777, %r9773;
	mov.u32 	%r9778, %r9773;
	mov.u32 	%r9779, %r9773;
	mov.u32 	%r9780, %r9773;
	mov.u32 	%r9781, %r9773;
	mov.u32 	%r9782, %r9773;
	mov.u32 	%r9783, %r9773;
	mov.u32 	%r9784, %r9773;
	mov.u32 	%r9785, %r9773;
	mov.u32 	%r9786, %r9773;
	mov.u32 	%r9787, %r9773;
	mov.u32 	%r9788, %r9773;
	mov.u32 	%r9789, %r9773;
	mov.u32 	%r9790, %r9773;
	mov.u32 	%r9791, %r9773;
	mov.u32 	%r9792, %r9773;
	mov.u32 	%r9793, %r9773;
	mov.u32 	%r9794, %r9773;
	mov.u32 	%r9795, %r9773;
	mov.u32 	%r9796, %r9773;
	mov.u32 	%r9797, %r9773;
	mov.u32 	%r9798, %r9773;
	mov.u32 	%r9799, %r9773;
	mov.u32 	%r9800, %r9773;
	mov.u32 	%r9801, %r9773;
	mov.u32 	%r9802, %r9773;
	mov.u32 	%r9803, %r9773;
	mov.u32 	%r9804, %r9773;
	mov.u32 	%r9805, %r9773;
	mov.u32 	%r9806, %r9773;
	mov.u32 	%r9807, %r9773;
	mov.u32 	%r9808, %r9773;
	mov.u32 	%r9809, %r9773;
	mov.u32 	%r9810, %r9773;
	mov.u32 	%r9811, %r9773;
	mov.u32 	%r9812, %r9773;
	mov.u32 	%r9813, %r9773;
	mov.u32 	%r9814, %r9773;
	mov.u32 	%r9815, %r9773;
	mov.u32 	%r9816, %r9773;
	mov.u32 	%r9817, %r9773;
	mov.u32 	%r9818, %r9773;
	mov.u32 	%r9819, %r9773;
	mov.u32 	%r9820, %r9773;
	mov.u32 	%r9821, %r9773;
	mov.u32 	%r9822, %r9773;
	mov.u32 	%r9823, %r9773;
	mov.u32 	%r9824, %r9773;
	mov.u32 	%r9825, %r9773;
	mov.u32 	%r9826, %r9773;
	mov.u32 	%r9827, %r9773;
	mov.u32 	%r9828, %r9773;
	mov.u32 	%r9829, %r9773;
	mov.u32 	%r9830, %r9773;
	mov.u32 	%r9831, %r9773;
	mov.u32 	%r9832, %r9773;
	mov.u32 	%r9833, %r9773;
	mov.u32 	%r9834, %r9773;
	mov.u32 	%r9835, %r9773;
	mov.u32 	%r9836, %r9773;
$L__BB4_4:
	.pragma "nounroll";
	add.s64 	%rd27, %rd288, -960;
	mov.u32 	%r837, %tid.x;
	shr.u32 	%r838, %r837, 1;
	and.b32  	%r839, %r838, 510;
	shl.b32 	%r840, %r837, 3;
	and.b32  	%r841, %r840, 24;
	mad.lo.s32 	%r842, %r839, 40, %r841;
	shl.b32 	%r843, %r842, 1;
	mov.u32 	%r844, smem;
	add.s32 	%r845, %r844, %r843;
	add.s32 	%r645, %r845, 10240;
	// begin inline asm
	cp.async.ca.shared.global [%r645], [%rd27], 16;

	// end inline asm
	mul.wide.u32 	%rd219, %r9537, 2;
	add.s64 	%rd220, %rd13, %rd219;
	add.s64 	%rd28, %rd220, 64;
	add.s32 	%r646, %r845, 10320;
	// begin inline asm
	cp.async.ca.shared.global [%r646], [%rd28], 16;

	// end inline asm
	mul.wide.s32 	%rd221, %r9538, 2;
	add.s64 	%rd29, %rd14, %rd221;
	shr.u32 	%r846, %r837, 3;
	and.b32  	%r847, %r846, 124;
	and.b32  	%r848, %r840, 248;
	mad.lo.s32 	%r849, %r847, 264, %r848;
	shl.b32 	%r850, %r849, 1;
	add.s32 	%r851, %r844, %r850;
	add.s32 	%r827, %r851, 37376;
	// begin inline asm
	cp.async.ca.shared.global [%r827], [%rd29], 16;

	// end inline asm
	add.s64 	%rd30, %rd29, %rd1;
	add.s32 	%r828, %r851, 37904;
	// begin inline asm
	cp.async.ca.shared.global [%r828], [%rd30], 16;

	// end inline asm
	add.s64 	%rd31, %rd30, %rd1;
	// begin inline asm
	cp.async.ca.shared.global [%r25], [%rd31], 16;

	// end inline asm
	add.s64 	%rd32, %rd31, %rd1;
	// begin inline asm
	cp.async.ca.shared.global [%r26], [%rd32], 16;

	// end inline asm
	mov.b32 	%r852, 40;
	wmma.load.a.sync.aligned.row.m16n16k16.shared.f16 	{%r853, %r854, %r855, %r856, %r857, %r858, %r859, %r860}, [%r27], %r852;
	add.s32 	%r861, %r27, 1280;
	wmma.load.a.sync.aligned.row.m16n16k16.shared.f16 	{%r862, %r863, %r864, %r865, %r866, %r867, %r868, %r869}, [%r861], %r852;
	add.s32 	%r870, %r27, 2560;
	wmma.load.a.sync.aligned.row.m16n16k16.shared.f16 	{%r871, %r872, %r873, %r874, %r875, %r876, %r877, %r878}, [%r870], %r852;
	add.s32 	%r879, %r27, 3840;
	wmma.load.a.sync.aligned.row.m16n16k16.shared.f16 	{%r880, %r881, %r882, %r883, %r884, %r885, %r886, %r887}, [%r879], %r852;
	add.s32 	%r888, %r27, 32;
	wmma.load.a.sync.aligned.row.m16n16k16.shared.f16 	{%r889, %r890, %r891, %r892, %r893, %r894, %r895, %r896}, [%r888], %r852;
	add.s32 	%r897, %r27, 1312;
	wmma.load.a.sync.aligned.row.m16n16k16.shared.f16 	{%r898, %r899, %r900, %r901, %r902, %r903, %r904, %r905}, [%r897], %r852;
	add.s32 	%r906, %r27, 2592;
	wmma.load.a.sync.aligned.row.m16n16k16.shared.f16 	{%r907, %r908, %r909, %r910, %r911, %r912, %r913, %r914}, [%r906], %r852;
	add.s32 	%r915, %r27, 3872;
	wmma.load.a.sync.aligned.row.m16n16k16.shared.f16 	{%r916, %r917, %r918, %r919, %r920, %r921, %r922, %r923}, [%r915], %r852;
	mov.b32 	%r924, 264;
	wmma.load.b.sync.aligned.row.m16n16k16.shared.f16 	{%r925, %r926, %r927, %r928, %r929, %r930, %r931, %r932}, [%r28], %r924;
	add.s32 	%r933, %r28, 32;
	wmma.load.b.sync.aligned.row.m16n16k16.shared.f16 	{%r934, %r935, %r936, %r937, %r938, %r939, %r940, %r941}, [%r933], %r924;
	add.s32 	%r942, %r28, 64;
	wmma.load.b.sync.aligned.row.m16n16k16.shared.f16 	{%r943, %r944, %r945, %r946, %r947, %r948, %r949, %r950}, [%r942], %r924;
	add.s32 	%r951, %r28, 96;
	wmma.load.b.sync.aligned.row.m16n16k16.shared.f16 	{%r952, %r953, %r954, %r955, %r956, %r957, %r958, %r959}, [%r951], %r924;
	add.s32 	%r960, %r28, 8448;
	wmma.load.b.sync.aligned.row.m16n16k16.shared.f16 	{%r961, %r962, %r963, %r964, %r965, %r966, %r967, %r968}, [%r960], %r924;
	add.s32 	%r969, %r28, 8480;
	wmma.load.b.sync.aligned.row.m16n16k16.shared.f16 	{%r970, %r971, %r972, %r973, %r974, %r975, %r976, %r977}, [%r969], %r924;
	add.s32 	%r978, %r28, 8512;
	wmma.load.b.sync.aligned.row.m16n16k16.shared.f16 	{%r979, %r980, %r981, %r982, %r983, %r984, %r985, %r986}, [%r978], %r924;
	add.s32 	%r987, %r28, 8544;
	wmma.load.b.sync.aligned.row.m16n16k16.shared.f16 	{%r988, %r989, %r990, %r991, %r992, %r993, %r994, %r995}, [%r987], %r924;
	wmma.mma.sync.aligned.row.row.m16n16k16.f16.f16 {%r996, %r997, %r998, %r999}, {%r853, %r854, %r855, %r856, %r857, %r858, %r859, %r860}, {%r925, %r926, %r927, %r928, %r929, %r930, %r931, %r932}, {%r9836, %r9835, %r9834, %r9833};
	wmma.mma.sync.aligned.row.row.m16n16k16.f16.f16 {%r1000, %r1001, %r1002, %r1003}, {%r889, %r890, %r891, %r892, %r893, %r894, %r895, %r896}, {%r961, %r962, %r963, %r964, %r965, %r966, %r967, %r968}, {%r996, %r997, %r998, %r999};
	wmma.mma.sync.aligned.row.row.m16n16k16.f16.f16 {%r1004, %r1005, %r1006, %r1007}, {%r853, %r854, %r855, %r856, %r857, %r858, %r859, %r860}, {%r934, %r935, %r936, %r937, %r938, %r939, %r940, %r941}, {%r9832, %r9831, %r9830, %r9829};
	wmma.mma.sync.aligned.row.row.m16n16k16.f16.f16 {%r1008, %r1009, %r1010, %r1011}, {%r889, %r890, %r891, %r892, %r893, %r894, %r895, %r896}, {%r970, %r971, %r972, %r973, %r974, %r975, %r976, %r977}, {%r1004, %r1005, %r1006, %r1007};
	wmma.mma.sync.aligned.row.row.m16n16k16.f16.f16 {%r1012, %r1013, %r1014, %r1015}, {%r853, %r854, %r855, %r856, %r857, %r858, %r859, %r860}, {%r943, %r944, %r945, %r946, %r947, %r948, %r949, %r950}, {%r9828, %r9827, %r9826, %r9825};
	wmma.mma.sync.aligned.row.row.m16n16k16.f16.f16 {%r1016, %r1017, %r1018, %r1019}, {%r889, %r890, %r891, %r892, %r893, %r894, %r895, %r896}, {%r979, %r980, %r981, %r982, %r983, %r984, %r985, %r986}, {%r1012, %r1013, %r1014, %r1015};
	wmma.mma.sync.aligned.row.row.m16n16k16.f16.f16 {%r1020, %r1021, %r1022, %r1023}, {%r853, %r854, %r855, %r856, %r857, %r858, %r859, %r860}, {%r952, %r953, %r954, %r955, %r956, %r957, %r958, %r959}, {%r9824, %r9823, %r9822, %r9821};
	wmma.mma.sync.aligned.row.row.m16n16k16.f16.f16 {%r1024, %r1025, %r1026, %r1027}, {%r889, %r890, %r891, %r892, %r893, %r894, %r895, %r896}, {%r988, %r989, %r990, %r991, %r992, %r993, %r994, %r995}, {%r1020, %r1021, %r1022, %r1023};
	wmma.mma.sync.aligned.row.row.m16n16k16.f16.f16 {%r1028, %r1029, %r1030, %r1031}, {%r862, %r863, %r864, %r865, %r866, %r867, %r868, %r869}, {%r925, %r926, %r927, %r928, %r929, %r930, %r931, %r932}, {%r9820, %r9819, %r9818, %r9817};
	wmma.mma.sync.aligned.row.row.m16n16k16.f16.f16 {%r1032, %r1033, %r1034, %r1035}, {%r898, %r899, %r900, %r901, %r902, %r903, %r904, %r905}, {%r961, %r962, %r963, %r964, %r965, %r966, %r967, %r968}, {%r1028, %r1029, %r1030, %r1031};
	wmma.mma.sync.aligned.row.row.m16n16k16.f16.f16 {%r1036, %r1037, %r1038, %r1039}, {%r862, %r863, %r864, %r865, %r866, %r867, %r868, %r869}, {%r934, %r935, %r936, %r937, %r938, %r939, %r940, %r941}, {%r9816, %r9815, %r9814, %r9813};
	wmma.mma.sync.aligned.row.row.m16n16k16.f16.f16 {%r1040, %r1041, %r1042, %r1043}, {%r898, %r899, %r900, %r901, %r902, %r903, %r904, %r905}, {%r970, %r971, %r972, %r973, %r974, %r975, %r976, %r977}, {%r1036, %r1037, %r1038, %r1039};
	wmma.mma.sync.aligned.row.row.m16n16k16.f16.f16 {%r1044, %r1045, %r1046, %r1047}, {%r862, %r863, %r864, %r865, %r866, %r867, %r868, %r869}, {%r943, %r944, %r945, %r946, %r947, %r948, %r949, %r950}, {%r9812, %r9811, %r9810, %r9809};
	wmma.mma.sync.aligned.row.row.m16n16k16.f16.f16 {%r1048, %r1049, %r1050, %r1051}, {%r898, %r899, %r900, %r901, %r902, %r903, %r904, %r905}, {%r979, %r980, %r981, %r982, %r983, %r984, %r985, %r986}, {%r1044, %r1045, %r1046, %r1047};
	wmma.mma.sync.aligned.row.row.m16n16k16.f16.f16 {%r1052, %r1053, %r1054, %r1055}, {%r862, %r863, %r864, %r865, %r866, %r867, %r868, %r869}, {%r952, %r953, %r954, %r955, %r956, %r957, %r958, %r959}, {%r9808, %r9807, %r9806, %r9805};
	wmma.mma.sync.aligned.row.row.m16n16k16.f16.f16 {%r1056, %r1057, %r1058, %r1059}, {%r898, %r899, %r900, %r901, %r902, %r903, %r904, %r905}, {%r988, %r989, %r990, %r991, %r992, %r993, %r994, %r995}, {%r1052, %r1053, %r1054, %r1055};
	wmma.mma.sync.aligned.row.row.m16n16k16.f16.f16 {%r1060, %r1061, %r1062, %r1063}, {%r871, %r872, %r873, %r874, %r875, %r876, %r877, %r878}, {%r925, %r926, %r927, %r928, %r929, %r930, %r931, %r932}, {%r9804, %r9803, %r9802, %r9801};
	wmma.mma.sync.aligned.row.row.m16n16k16.f16.f16 {%r1064, %r1065, %r1066, %r1067}, {%r907, %r908, %r909, %r910, %r911, %r912, %r913, %r914}, {%r961, %r962, %r963, %r964, %r965, %r966, %r967, %r968}, {%r1060, %r1061, %r1062, %r1063};
	wmma.mma.sync.aligned.row.row.m16n16k16.f16.f16 {%r1068, %r1069, %r1070, %r1071}, {%r871, %r872, %r873, %r874, %r875, %r876, %r877, %r878}, {%r934, %r935, %r936, %r937, %r938, %r939, %r940, %r941}, {%r9800, %r9799, %r9798, %r9797};
	wmma.mma.sync.aligned.row.row.m16n16k16.f16.f16 {%r1072, %r1073, %r1074, %r1075}, {%r907, %r908, %r909, %r910, %r911, %r912, %r913, %r914}, {%r970, %r971, %r972, %r973, %r974, %r975, %r976, %r977}, {%r1068, %r1069, %r1070, %r1071};
	wmma.mma.sync.aligned.row.row.m16n16k16.f16.f16 {%r1076, %r1077, %r1078, %r1079}, {%r871, %r872, %r873, %r874, %r875, %r876, %r877, %r878}, {%r943, %r944, %r945, %r946, %r947, %r948, %r949, %r950}, {%r9796, %r9795, %r9794, %r9793};
	wmma.mma.sync.aligned.row.row.m16n16k16.f16.f16 {%r1080, %r1081, %r1082, %r1083}, {%r907, %r908, %r909, %r910, %r911, %r912, %r913, %r914}, {%r979, %r980, %r981, %r982, %r983, %r984, %r985, %r986}, {%r1076, %r1077, %r1078, %r1079};
	wmma.mma.sync.aligned.row.row.m16n16k16.f16.f16 {%r1084, %r1085, %r1086, %r1087}, {%r871, %r872, %r873, %r874, %r875, %r876, %r877, %r878}, {%r952, %r953, %r954, %r955, %r956, %r957, %r958, %r959}, {%r9792, %r9791, %r9790, %r9789};
	wmma.mma.sync.aligned.row.row.m16n16k16.f16.f16 {%r1088, %r1089, %r1090, %r1091}, {%r907, %r908, %r909, %r910, %r911, %r912, %r913, %r914}, {%r988, %r989, %r990, %r991, %r992, %r993, %r994, %r995}, {%r1084, %r1085, %r1086, %r1087};
	wmma.mma.sync.aligned.row.row.m16n16k16.f16.f16 {%r1092, %r1093, %r1094, %r1095}, {%r880, %r881, %r882, %r883, %r884, %r885, %r886, %r887}, {%r925, %r926, %r927, %r928, %r929, %r930, %r931, %r932}, {%r9788, %r9787, %r9786, %r9785};
	wmma.mma.sync.aligned.row.row.m16n16k16.f16.f16 {%r1096, %r1097, %r1098, %r1099}, {%r916, %r917, %r918, %r919, %r920, %r921, %r922, %r923}, {%r961, %r962, %r963, %r964, %r965, %r966, %r967, %r968}, {%r1092, %r1093, %r1094, %r1095};
	wmma.mma.sync.aligned.row.row.m16n16k16.f16.f16 {%r1100, %r1101, %r1102, %r1103}, {%r880, %r881, %r882, %r883, %r884, %r885, %r886, %r887}, {%r934, %r935, %r936, %r937, %r938, %r939, %r940, %r941}, {%r9784, %r9783, %r9782, %r9781};
	wmma.mma.sync.aligned.row.row.m16n16k16.f16.f16 {%r1104, %r1105, %r1106, %r1107}, {%r916, %r917, %r918, %r919, %r920, %r921, %r922, %r923}, {%r970, %r971, %r972, %r973, %r974, %r975, %r976, %r977}, {%r1100, %r1101, %r1102, %r1103};
	wmma.mma.sync.aligned.row.row.m16n16k16.f16.f16 {%r1108, %r1109, %r1110, %r1111}, {%r880, %r881, %r882, %r883, %r884, %r885, %r886, %r887}, {%r943, %r944, %r945, %r946, %r947, %r948, %r949, %r950}, {%r9780, %r9779, %r9778, %r9777};
	wmma.mma.sync.aligned.row.row.m16n16k16.f16.f16 {%r1112, %r1113, %r1114, %r1115}, {%r916, %r917, %r918, %r919, %r920, %r921, %r922, %r923}, {%r979, %r980, %r981, %r982, %r983, %r984, %r985, %r986}, {%r1108, %r1109, %r1110, %r1111};
	wmma.mma.sync.aligned.row.row.m16n16k16.f16.f16 {%r1116, %r1117, %r1118, %r1119}, {%r880, %r881, %r882, %r883, %r884, %r885, %r886, %r887}, {%r952, %r953, %r954, %r955, %r956, %r957, %r958, %r959}, {%r9776, %r9775, %r9774, %r9773};
	wmma.mma.sync.aligned.row.row.m16n16k16.f16.f16 {%r1120, %r1121, %r1122, %r1123}, {%r916, %r917, %r918, %r919, %r920, %r921, %r922, %r923}, {%r988, %r989, %r990, %r991, %r992, %r993, %r994, %r995}, {%r1116, %r1117, %r1118, %r1119};
	// begin inline asm
	cp.async.commit_group;

	// end inline asm
	// begin inline asm
	cp.async.wait_group 0;

	// end inline asm
	bar.sync 	0;
	add.s64 	%rd33, %rd288, -896;
	// begin inline asm
	cp.async.ca.shared.global [%r550], [%rd33], 16;

	// end inline asm
	add.s64 	%rd34, %rd220, 128;
	// begin inline asm
	cp.async.ca.shared.global [%r8], [%rd34], 16;

	// end inline asm
	mul.wide.s32 	%rd222, %r9539, 2;
	add.s64 	%rd35, %rd14, %rd222;
	// begin inline asm
	cp.async.ca.shared.global [%r10], [%rd35], 16;

	// end inline asm
	add.s64 	%rd36, %rd35, %rd1;
	// begin inline asm
	cp.async.ca.shared.global [%r553], [%rd36], 16;

	// end inline asm
	add.s64 	%rd37, %rd36, %rd1;
	// begin inline asm
	cp.async.ca.shared.global [%r554], [%rd37], 16;

	// end inline asm
	add.s64 	%rd38, %rd37, %rd1;
	// begin inline asm
	cp.async.ca.shared.global [%r555], [%rd38], 16;

	// end inline asm
	add.s32 	%r1124, %r27, 10240;
	wmma.load.a.sync.aligned.row.m16n16k16.shared.f16 	{%r1125, %r1126, %r1127, %r1128, %r1129, %r1130, %r1131, %r1132}, [%r1124], %r852;
	add.s32 	%r1133, %r27, 11520;
	wmma.load.a.sync.aligned.row.m16n16k16.shared.f16 	{%r1134, %r1135, %r1136, %r1137, %r1138, %r1139, %r1140, %r1141}, [%r1133], %r852;
	add.s32 	%r1142, %r27, 12800;
	wmma.load.a.sync.aligned.row.m16n16k16.shared.f16 	{%r1143, %r1144, %r1145, %r1146, %r1147, %r1148, %r1149, %r1150}, [%r1142], %r852;
	add.s32 	%r1151, %r27, 14080;
	wmma.load.a.sync.aligned.row.m16n16k16.shared.f16 	{%r1152, %r1153, %r1154, %r1155, %r1156, %r1157, %r1158, %r1159}, [%r1151], %r852;
	add.s32 	%r1160, %r27, 10272;
	wmma.load.a.sync.aligned.row.m16n16k16.shared.f16 	{%r1161, %r1162, %r1163, %r1164, %r1165, %r1166, %r1167, %r1168}, [%r1160], %r852;
	add.s32 	%r1169, %r27, 11552;
	wmma.load.a.sync.aligned.row.m16n16k16.shared.f16 	{%r1170, %r1171, %r1172, %r1173, %r1174, %r1175, %r1176, %r1177}, [%r1169], %r852;
	add.s32 	%r1178, %r27, 12832;
	wmma.load.a.sync.aligned.row.m16n16k16.shared.f16 	{%r1179, %r1180, %r1181, %r1182, %r1183, %r1184, %r1185, %r1186}, [%r1178], %r852;
	add.s32 	%r1187, %r27, 14112;
	wmma.load.a.sync.aligned.row.m16n16k16.shared.f16 	{%r1188, %r1189, %r1190, %r1191, %r1192, %r1193, %r1194, %r1195}, [%r1187], %r852;
	add.s32 	%r1196, %r28, 16896;
	wmma.load.b.sync.aligned.row.m16n16k16.shared.f16 	{%r1197, %r1198, %r1199, %r1200, %r1201, %r1202, %r1203, %r1204}, [%r1196], %r924;
	add.s32 	%r1205, %r28, 16928;
	wmma.load.b.sync.aligned.row.m16n16k16.shared.f16 	{%r1206, %r1207, %r1208, %r1209, %r1210, %r1211, %r1212, %r1213}, [%r1205], %r924;
	add.s32 	%r1214, %r28, 16960;
	wmma.load.b.sync.aligned.row.m16n16k16.shared.f16 	{%r1215, %r1216, %r1217, %r1218, %r1219, %r1220, %r1221, %r1222}, [%r1214], %r924;
	add.s32 	%r1223, %r28, 16992;
	wmma.load.b.sync.aligned.row.m16n16k16.shared.f16 	{%r1224, %r1225, %r1226, %r1227, %r1228, %r1229, %r1230, %r1231}, [%r1223], %r924;
	add.s32 	%r1232, %r28, 25344;
	wmma.load.b.sync.aligned.row.m16n16k16.shared.f16 	{%r1233, %r1234, %r1235, %r1236, %r1237, %r1238, %r1239, %r1240}, [%r1232], %r924;
	add.s32 	%r1241, %r28, 25376;
	wmma.load.b.sync.aligned.row.m16n16k16.shared.f16 	{%r1242, %r1243, %r1244, %r1245, %r1246, %r1247, %r1248, %r1249}, [%r1241], %r924;
	add.s32 	%r1250, %r28, 25408;
	wmma.load.b.sync.aligned.row.m16n16k16.shared.f16 	{%r1251, %r1252, %r1253, %r1254, %r1255, %r1256, %r1257, %r1258}, [%r1250], %r924;
	add.s32 	%r1259, %r28, 25440;
	wmma.load.b.sync.aligned.row.m16n16k16.shared.f16 	{%r1260, %r1261, %r1262, %r1263, %r1264, %r1265, %r1266, %r1267}, [%r1259], %r924;
	wmma.mma.sync.aligned.row.row.m16n16k16.f16.f16 {%r1268, %r1269, %r1270, %r1271}, {%r1125, %r1126, %r1127, %r1128, %r1129, %r1130, %r1131, %r1132}, {%r1197, %r1198, %r1199, %r1200, %r1201, %r1202, %r1203, %r1204}, {%r1000, %r1001, %r1002, %r1003};
	wmma.mma.sync.aligned.row.row.m16n16k16.f16.f16 {%r1272, %r1273, %r1274, %r1275}, {%r1161, %r1162, %r1163, %r1164, %r1165, %r1166, %r1167, %r1168}, {%r1233, %r1234, %r1235, %r1236, %r1237, %r1238, %r1239, %r1240}, {%r1268, %r1269, %r1270, %r1271};
	wmma.mma.sync.aligned.row.row.m16n16k16.f16.f16 {%r1276, %r1277, %r1278, %r1279}, {%r1125, %r1126, %r1127, %r1128, %r1129, %r1130, %r1131, %r1132}, {%r1206, %r1207, %r1208, %r1209, %r1210, %r1211, %r1212, %r1213}, {%r1008, %r1009, %r1010, %r1011};
	wmma.mma.sync.aligned.row.row.m16n16k16.f16.f16 {%r1280, %r1281, %r1282, %r1283}, {%r1161, %r1162, %r1163, %r1164, %r1165, %r1166, %r1167, %r1168}, {%r1242, %r1243, %r1244, %r1245, %r1246, %r1247, %r1248, %r1249}, {%r1276, %r1277, %r1278, %r1279};
	wmma.mma.sync.aligned.row.row.m16n16k16.f16.f16 {%r1284, %r1285, %r1286, %r1287}, {%r1125, %r1126, %r1127, %r1128, %r1129, %r1130, %r1131, %r1132}, {%r1215, %r1216, %r1217, %r1218, %r1219, %r1220, %r1221, %r1222}, {%r1016, %r1017, %r1018, %r1019};
	wmma.mma.sync.aligned.row.row.m16n16k16.f16.f16 {%r1288, %r1289, %r1290, %r1291}, {%r1161, %r1162, %r1163, %r1164, %r1165, %r1166, %r1167, %r1168}, {%r1251, %r1252, %r1253, %r1254, %r1255, %r1256, %r1257, %r1258}, {%r1284, %r1285, %r1286, %r1287};
	wmma.mma.sync.aligned.row.row.m16n16k16.f16.f16 {%r1292, %r1293, %r1294, %r1295}, {%r1125, %r1126, %r1127, %r1128, %r1129, %r1130, %r1131, %r1132}, {%r1224, %r1225, %r1226, %r1227, %r1228, %r1229, %r1230, %r1231}, {%r1024, %r1025, %r1026, %r1027};
	wmma.mma.sync.aligned.row.row.m16n16k16.f16.f16 {%r1296, %r1297, %r1298, %r1299}, {%r1161, %r1162, %r1163, %r1164, %r1165, %r1166, %r1167, %r1168}, {%r1260, %r1261, %r1262, %r1263, %r1264, %r1265, %r1266, %r1267}, {%r1292, %r1293, %r1294, %r1295};
	wmma.mma.sync.aligned.row.row.m16n16k16.f16.f16 {%r1300, %r1301, %r1302, %r1303}, {%r1134, %r1135, %r1136, %r1137, %r1138, %r1139, %r1140, %r1141}, {%r1197, %r1198, %r1199, %r1200, %r1201, %r1202, %r1203, %r1204}, {%r1032, %r1033, %r1034, %r1035};
	wmma.mma.sync.aligned.row.row.m16n16k16.f16.f16 {%r1304, %r1305, %r1306, %r1307}, {%r1170, %r1171, %r1172, %r1173, %r1174, %r1175, %r1176, %r1177}, {%r1233, %r1234, %r1235, %r1236, %r1237, %r1238, %r1239, %r1240}, {%r1300, %r1301, %r1302, %r1303};
	wmma.mma.sync.aligned.row.row.m16n16k16.f16.f16 {%r1308, %r1309, %r1310, %r1311}, {%r1134, %r1135, %r1136, %r1137, %r1138, %r1139, %r1140, %r1141}, {%r1206, %r1207, %r1208, %r1209, %r1210, %r1211, %r1212, %r1213}, {%r1040, %r1041, %r1042, %r1043};
	wmma.mma.sync.aligned.row.row.m16n16k16.f16.f16 {%r1312, %r1313, %r1314, %r1315}, {%r1170, %r1171, %r1172, %r1173, %r1174, %r1175, %r1176, %r1177}, {%r1242, %r1243, %r1244, %r1245, %r1246, %r1247, %r1248, %r1249}, {%r1308, %r1309, %r1310, %r1311};
	wmma.mma.sync.aligned.row.row.m16n16k16.f16.f16 {%r1316, %r1317, %r1318, %r1319}, {%r1134, %r1135, %r1136, %r1137, %r1138, %r1139, %r1140, %r1141}, {%r1215, %r1216, %r1217, %r1218, %r1219, %r1220, %r1221, %r1222}, {%r1048, %r1049, %r1050, %r1051};
	wmma.mma.sync.aligned.row.row.m16n16k16.f16.f16 {%r1320, %r1321, %r1322, %r1323}, {%r1170, %r1171, %r1172, %r1173, %r1174, %r1175, %r1176, %r1177}, {%r1251, %r1252, %r1253, %r1254, %r1255, %r1256, %r1257, %r1258}, {%r1316, %r1317, %r1318, %r1319};
	wmma.mma.sync.aligned.row.row.m16n16k16.f16.f16 {%r1324, %r1325, %r1326, %r1327}, {%r1134, %r1135, %r1136, %r1137, %r1138, %r1139, %r1140, %r1141}, {%r1224, %r1225, %r1226, %r1227, %r1228, %r1229, %r1230, %r1231}, {%r1056, %r1057, %r1058, %r1059};
	wmma.mma.sync.aligned.row.row.m16n16k16.f16.f16 {%r1328, %r1329, %r1330, %r1331}, {%r1170, %r1171, %r1172, %r1173, %r1174, %r1175, %r1176, %r1177}, {%r1260, %r1261, %r1262, %r1263, %r1264, %r1265, %r1266, %r1267}, {%r1324, %r1325, %r1326, %r1327};
	wmma.mma.sync.aligned.row.row.m16n16k16.f16.f16 {%r1332, %r1333, %r1334, %r1335}, {%r1143, %r1144, %r1145, %r1146, %r1147, %r1148, %r1149, %r1150}, {%r1197, %r1198, %r1199, %r1200, %r1201, %r1202, %r1203, %r1204}, {%r1064, %r1065, %r1066, %r1067};
	wmma.mma.sync.aligned.row.row.m16n16k16.f16.f16 {%r1336, %r1337, %r1338, %r1339}, {%r1179, %r1180, %r1181, %r1182, %r1183, %r1184, %r1185, %r1186}, {%r1233, %r1234, %r1235, %r1236, %r1237, %r1238, %r1239, %r1240}, {%r1332, %r1333, %r1334, %r1335};
	wmma.mma.sync.aligned.row.row.m16n16k16.f16.f16 {%r1340, %r1341, %r1342, %r1343}, {%r1143, %r1144, %r1145, %r1146, %r1147, %r1148, %r1149, %r1150}, {%r1206, %r1207, %r1208, %r1209, %r1210, %r1211, %r1212, %r1213}, {%r1072, %r1073, %r1074, %r1075};
	wmma.mma.sync.aligned.row.row.m16n16k16.f16.f16 {%r1344, %r1345, %r1346, %r1347}, {%r1179, %r1180, %r1181, %r1182, %r1183, %r1184, %r1185, %r1186}, {%r1242, %r1243, %r1244, %r1245, %r1246, %r1247, %r1248, %r1249}, {%r1340, %r1341, %r1342, %r1343};
	wmma.mma.sync.aligned.row.row.m16n16k16.f16.f16 {%r1348, %r1349, %r1350, %r1351}, {%r1143, %r1144, %r1145, %r1146, %r1147, %r1148, %r1149, %r1150}, {%r1215, %r1216, %r1217, %r1218, %r1219, %r1220, %r1221, %r1222}, {%r1080, %r1081, %r1082, %r1083};
	wmma.mma.sync.aligned.row.row.m16n16k16.f16.f16 {%r1352, %r1353, %r1354, %r1355}, {%r1179, %r1180, %r1181, %r1182, %r1183, %r1184, %r1185, %r1186}, {%r1251, %r1252, %r1253, %r1254, %r1255, %r1256, %r1257, %r1258}, {%r1348, %r1349, %r1350, %r1351};
	wmma.mma.sync.aligned.row.row.m16n16k16.f16.f16 {%r1356, %r1357, %r1358, %r1359}, {%r1143, %r1144, %r1145, %r1146, %r1147, %r1148, %r1149, %r1150}, {%r1224, %r1225, %r1226, %r1227, %r1228, %r1229, %r1230, %r1231}, {%r1088, %r1089, %r1090, %r1091};
	wmma.mma.sync.aligned.row.row.m16n16k16.f16.f16 {%r1360, %r1361, %r1362, %r1363}, {%r1179, %r1180, %r1181, %r1182, %r1183, %r1184, %r1185, %r1186}, {%r1260, %r1261, %r1262, %r1263, %r1264, %r1265, %r1266, %r1267}, {%r1356, %r1357, %r1358, %r1359};
	wmma.mma.sync.aligned.row.row.m16n16k16.f16.f16 {%r1364, %r1365, %r1366, %r1367}, {%r1152, %r1153, %r1154, %r1155, %r1156, %r1157, %r1158, %r1159}, {%r1197, %r1198, %r1199, %r1200, %r1201, %r1202, %r1203, %r1204}, {%r1096, %r1097, %r1098, %r1099};
	wmma.mma.sync.aligned.row.row.m16n16k16.f16.f16 {%r1368, %r1369, %r1370, %r1371}, {%r1188, %r1189, %r1190, %r1191, %r1192, %r1193, %r1194, %r1195}, {%r1233, %r1234, %r1235, %r1236, %r1237, %r1238, %r1239, %r1240}, {%r1364, %r1365, %r1366, %r1367};
	wmma.mma.sync.aligned.row.row.m16n16k16.f16.f16 {%r1372, %r1373, %r1374, %r1375}, {%r1152, %r1153, %r1154, %r1155, %r1156, %r1157, %r1158, %r1159}, {%r1206, %r1207, %r1208, %r1209, %r1210, %r1211, %r1212, %r1213}, {%r1104, %r1105, %r1106, %r1107};
	wmma.mma.sync.aligned.row.row.m16n16k16.f16.f16 {%r1376, %r1377, %r1378, %r1379}, {%r1188, %r1189, %r1190, %r1191, %r1192, %r1193, %r1194, %r1195}, {%r1242, %r1243, %r1244, %r1245, %r1246, %r1247, %r1248, %r1249}, {%r1372, %r1373, %r1374, %r1375};
	wmma.mma.sync.aligned.row.row.m16n16k16.f16.f16 {%r1380, %r1381, %r1382, %r1383}, {%r1152, %r1153, %r1154, %r1155, %r1156, %r1157, %r1158, %r1159}, {%r1215, %r1216, %r1217, %r1218, %r1219, %r1220, %r1221, %r1222}, {%r1112, %r1113, %r1114, %r1115};
	wmma.mma.sync.aligned.row.row.m16n16k16.f16.f16 {%r1384, %r1385, %r1386, %r1387}, {%r1188, %r1189, %r1190, %r1191, %r1192, %r1193, %r1194, %r1195}, {%r1251, %r1252, %r1253, %r1254, %r1255, %r1256, %r1257, %r1258}, {%r1380, %r1381, %r1382, %r1383};
	wmma.mma.sync.aligned.row.row.m16n16k16.f16.f16 {%r1388, %r1389, %r1390, %r1391}, {%r1152, %r1153, %r1154, %r1155, %r1156, %r1157, %r1158, %r1159}, {%r1224, %r1225, %r1226, %r1227, %r1228, %r1229, %r1230, %r1231}, {%r1120, %r1121, %r1122, %r1123};
	wmma.mma.sync.aligned.row.row.m16n16k16.f16.f16 {%r1392, %r1393, %r1394, %r1395}, {%r1188, %r1189, %r1190, %r1191, %r1192, %r1193, %r1194, %r1195}, {%r1260, %r1261, %r1262, %r1263, %r1264, %r1265, %r1266, %r1267}, {%r1388, %r1389, %r1390, %r1391};
	// begin inline asm
	cp.async.commit_group;

	// end inline asm
	// begin inline asm
	cp.async.wait_group 0;

	// end inline asm
	bar.sync 	0;
	add.s64 	%rd39, %rd288, -832;
	// begin inline asm
	cp.async.ca.shared.global [%r645], [%rd39], 16;

	// end inline asm
	add.s64 	%rd40, %rd220, 192;
	// begin inline asm
	cp.async.ca.shared.global [%r646], [%rd40], 16;

	// end inline asm
	mul.wide.s32 	%rd223, %r9540, 2;
	add.s64 	%rd41, %rd14, %rd223;
	// begin inline asm
	cp.async.ca.shared.global [%r827], [%rd41], 16;

	// end inline asm
	add.s64 	%rd42, %rd41, %rd1;
	// begin inline asm
	cp.async.ca.shared.global [%r828], [%rd42], 16;

	// end inline asm
	add.s64 	%rd43, %rd42, %rd1;
	// begin inline asm
	cp.async.ca.shared.global [%r25], [%rd43], 16;

	// end inline asm
	add.s64 	%rd44, %rd43, %rd1;
	// begin inline asm
	cp.async.ca.shared.global [%r26], [%rd44], 16;

	// end inline asm
	wmma.load.a.sync.aligned.row.m16n16k16.shared.f16 	{%r1396, %r1397, %r1398, %r1399, %r1400, %r1401, %r1402, %r1403}, [%r27], %r852;
	wmma.load.a.sync.aligned.row.m16n16k16.shared.f16 	{%r1404, %r1405, %r1406, %r1407, %r1408, %r1409, %r1410, %r1411}, [%r861], %r852;
	wmma.load.a.sync.aligned.row.m16n16k16.shared.f16 	{%r1412, %r1413, %r1414, %r1415, %r1416, %r1417, %r1418, %r1419}, [%r870], %r852;
	wmma.load.a.sync.aligned.row.m16n16k16.shared.f16 	{%r1420, %r1421, %r1422, %r1423, %r1424, %r1425, %r1426, %r1427}, [%r879], %r852;
	wmma.load.a.sync.aligned.row.m16n16k16.shared.f16 	{%r1428, %r1429, %r1430, %r1431, %r1432, %r1433, %r1434, %r1435}, [%r888], %r852;
	wmma.load.a.sync.aligned.row.m16n16k16.shared.f16 	{%r1436, %r1437, %r1438, %r1439, %r1440, %r1441, %r1442, %r1443}, [%r897], %r852;
	wmma.load.a.sync.aligned.row.m16n16k16.shared.f16 	{%r1444, %r1445, %r1446, %r1447, %r1448, %r1449, %r1450, %r1451}, [%r906], %r852;
	wmma.load.a.sync.aligned.row.m16n16k16.shared.f16 	{%r1452, %r1453, %r1454, %r1455, %r1456, %r1457, %r1458, %r1459}, [%r915], %r852;
	wmma.load.b.sync.aligned.row.m16n16k16.shared.f16 	{%r1460, %r1461, %r1462, %r1463, %r1464, %r1465, %r1466, %r1467}, [%r28], %r924;
	wmma.load.b.sync.aligned.row.m16n16k16.shared.f16 	{%r1468, %r1469, %r1470, %r1471, %r1472, %r1473, %r1474, %r1475}, [%r933], %r924;
	wmma.load.b.sync.aligned.row.m16n16k16.shared.f16 	{%r1476, %r1477, %r1478, %r1479, %r1480, %r1481, %r1482, %r1483}, [%r942], %r924;
	wmma.load.b.sync.aligned.row.m16n16k16.shared.f16 	{%r1484, %r1485, %r1486, %r1487, %r1488, %r1489, %r1490, %r1491}, [%r951], %r924;
	wmma.load.b.sync.aligned.row.m16n16k16.shared.f16 	{%r1492, %r1493, %r1494, %r1495, %r1496, %r1497, %r1498, %r1499}, [%r960], %r924;
	wmma.load.b.sync.aligned.row.m16n16k16.shared.f16 	{%r1500, %r1501, %r1502, %r1503, %r1504, %r1505, %r1506, %r1507}, [%r969], %r924;
	wmma.load.b.sync.aligned.row.m16n16k16.shared.f16 	{%r1508, %r1509, %r1510, %r1511, %r1512, %r1513, %r1514, %r1515}, [%r978], %r924;
	wmma.load.b.sync.aligned.row.m16n16k16.shared.f16 	{%r1516, %r1517, %r1518, %r1519, %r1520, %r1521, %r1522, %r1523}, [%r987], %r924;
	wmma.mma.sync.aligned.row.row.m16n16k16.f16.f16 {%r1524, %r1525, %r1526, %r1527}, {%r1396, %r1397, %r1398, %r1399, %r1400, %r1401, %r1402, %r1403}, {%r1460, %r1461, %r1462, %r1463, %r1464, %r1465, %r1466, %r1467}, {%r1272, %r1273, %r1274, %r1275};
	wmma.mma.sync.aligned.row.row.m16n16k16.f16.f16 {%r1528, %r1529, %r1530, %r1531}, {%r1428, %r1429, %r1430, %r1431, %r1432, %r1433, %r1434, %r1435}, {%r1492, %r1493, %r1494, %r1495, %r1496, %r1497, %r1498, %r1499}, {%r1524, %r1525, %r1526, %r1527};
	wmma.mma.sync.aligned.row.row.m16n16k16.f16.f16 {%r1532, %r1533, %r1534, %r1535}, {%r1396, %r1397, %r1398, %r1399, %r1400, %r1401, %r1402, %r1403}, {%r1468, %r1469, %r1470, %r1471, %r1472, %r1473, %r1474, %r1475}, {%r1280, %r1281, %r1282, %r1283};
	wmma.mma.sync.aligned.row.row.m16n16k16.f16.f16 {%r1536, %r1537, %r1538, %r1539}, {%r1428, %r1429, %r1430, %r1431, %r1432, %r1433, %r1434, %r1435}, {%r1500, %r1501, %r1502, %r1503, %r1504, %r1505, %r1506, %r1507}, {%r1532, %r1533, %r1534, %r1535};
	wmma.mma.sync.aligned.row.row.m16n16k16.f16.f16 {%r1540, %r1541, %r1542, %r1543}, {%r1396, %r1397, %r1398, %r1399, %r1400, %r1401, %r1402, %r1403}, {%r1476, %r1477, %r1478, %r1479, %r1480, %r1481, %r1482, %r1483}, {%r1288, %r1289, %r1290, %r1291};
	wmma.mma.sync.aligned.row.row.m16n16k16.f16.f16 {%r1544, %r1545, %r1546, %r1547}, {%r1428, %r1429, %r1430, %r1431, %r1432, %r1433, %r1434, %r1435}, {%r1508, %r1509, %r1510, %r1511, %r1512, %r1513, %r1514, %r1515}, {%r1540, %r1541, %r1542, %r1543};
	wmma.mma.sync.aligned.row.row.m16n16k16.f16.f16 {%r1548, %r1549, %r1550, %r1551}, {%r1396, %r1397, %r1398, %r1399, %r1400, %r1401, %r1402, %r1403}, {%r1484, %r1485, %r1486, %r1487, %r1488, %r1489, %r1490, %r1491}, {%r1296, %r1297, %r1298, %r1299};
	wmma.mma.sync.aligned.row.row.m16n16k16.f16.f16 {%r1552, %r1553, %r1554, %r1555}, {%r1428, %r1429, %r1430, %r1431, %r1432, %r1433, %r1434, %r1435}, {%r1516, %r1517, %r1518, %r1519, %r1520, %r1521, %r1522, %r1523}, {%r1548, %r1549, %r1550, %r1551};
	wmma.mma.sync.aligned.row.row.m16n16k16.f16.f16 {%r1556, %r1557, %r1558, %r1559}, {%r1404, %r1405, %r1406, %r1407, %r1408, %r1409, %r1410, %r1411}, {%r1460, %r1461, %r1462, %r1463, %r1464, %r1465, %r1466, %r1467}, {%r1304, %r1305, %r1306, %r1307};
	wmma.mma.sync.aligned.row.row.m16n16k16.f16.f16 {%r1560, %r1561, %r1562, %r1563}, {%r1436, %r1437, %r1438, %r1439, %r1440, %r1441, %r1442, %r1443}, {%r1492, %r1493, %r1494, %r1495, %r1496, %r1497, %r1498, %r1499}, {%r1556, %r1557, %r1558, %r1559};
	wmma.mma.sync.aligned.row.row.m16n16k16.f16.f16 {%r1564, %r1565, %r1566, %r1567}, {%r1404, %r1405, %r1406, %r1407, %r1408, %r1409, %r1410, %r1411}, {%r1468, %r1469, %r1470, %r1471, %r1472, %r1473, %r1474, %r1475}, {%r1312, %r1313, %r1314, %r1315};
	wmma.mma.sync.aligned.row.row.m16n16k16.f16.f16 {%r1568, %r1569, %r1570, %r1571}, {%r1436, %r1437, %r1438, %r1439, %r1440, %r1441, %r1442, %r1443}, {%r1500, %r1501, %r1502, %r1503, %r1504, %r1505, %r1506, %r1507}, {%r1564, %r1565, %r1566, %r1567};
	wmma.mma.sync.aligned.row.row.m16n16k16.f16.f16 {%r1572, %r1573, %r1574, %r1575}, {%r1404, %r1405, %r1406, %r1407, %r1408, %r1409, %r1410, %r1411}, {%r1476, %r1477, %r1478, %r1479, %r1480, %r1481, %r1482, %r1483}, {%r1320, %r1321, %r1322, %r1323};
	wmma.mma.sync.aligned.row.row.m16n16k16.f16.f16 {%r1576, %r1577, %r1578, %r1579}, {%r1436, %r1437, %r1438, %r1439, %r1440, %r1441, %r1442, %r1443}, {%r1508, %r1509, %r1510, %r1511, %r1512, %r1513, %r1514, %r1515}, {%r1572, %r1573, %r1574, %r1575};
	wmma.mma.sync.aligned.row.row.m16n16k16.f16.f16 {%r1580, %r1581, %r1582, %r1583}, {%r1404, %r1405, %r1406, %r1407, %r1408, %r1409, %r1410, %r1411}, {%r1484, %r1485, %r1486, %r1487, %r1488, %r1489, %r1490, %r1491}, {%r1328, %r1329, %r1330, %r1331};
	wmma.mma.sync.aligned.row.row.m16n16k16.f16.f16 {%r1584, %r1585, %r1586, %r1587}, {%r1436, %r1437, %r1438, %r1439, %r1440, %r1441, %r1442, %r1443}, {%r1516, %r1517, %r1518, %r1519, %r1520, %r1521, %r1522, %r1523}, {%r1580, %r1581, %r1582, %r1583};
	wmma.mma.sync.aligned.row.row.m16n16k16.f16.f16 {%r1588, %r1589, %r1590, %r1591}, {%r1412, %r1413, %r1414, %r1415, %r1416, %r1417, %r1418, %r1419}, {%r1460, %r1461, %r1462, %r1463, %r1464, %r1465, %r1466, %r1467}, {%r1336, %r1337, %r1338, %r1339};
	wmma.mma.sync.aligned.row.row.m16n16k16.f16.f16 {%r1592, %r1593, %r1594, %r1595}, {%r1444, %r1445, %r1446, %r1447, %r1448, %r1449, %r1450, %r1451}, {%r1492, %r1493, %r1494, %r1495, %r1496, %r1497, %r1498, %r1499}, {%r1588, %r1589, %r1590, %r1591};
	wmma.mma.sync.aligned.row.row.m16n16k16.f16.f16 {%r1596, %r1597, %r1598, %r1599}, {%r1412, %r1413, %r1414, %r1415, %r1416, %r1417, %r1418, %r1419}, {%r1468, %r1469, %r1470, %r1471, %r1472, %r1473, %r1474, %r1475}, {%r1344, %r1345, %r1346, %r1347};
	wmma.mma.sync.aligned.row.row.m16n16k16.f16.f16 {%r1600, %r1601, %r1602, %r1603}, {%r1444, %r1445, %r1446, %r1447, %r1448, %r1449, %r1450, %r1451}, {%r1500, %r1501, %r1502, %r1503, %r1504, %r1505, %r1506, %r1507}, {%r1596, %r1597, %r1598, %r1599};
	wmma.mma.sync.aligned.row.row.m16n16k16.f16.f16 {%r1604, %r1605, %r1606, %r1607}, {%r1412, %r1413, %r1414, %r1415, %r1416, %r1417, %r1418, %r1419}, {%r1476, %r1477, %r1478, %r1479, %r1480, %r1481, %r1482, %r1483}, {%r1352, %r1353, %r1354, %r1355};
	wmma.mma.sync.aligned.row.row.m16n16k16.f16.f16 {%r1608, %r1609, %r1610, %r1611}, {%r1444, %r1445, %r1446, %r1447, %r1448, %r1449, %r1450, %r1451}, {%r1508, %r1509, %r1510, %r1511, %r1512, %r1513, %r1514, %r1515}, {%r1604, %r1605, %r1606, %r1607};
	wmma.mma.sync.aligned.row.row.m16n16k16.f16.f16 {%r1612, %r1613, %r1614, %r1615}, {%r1412, %r1413, %r1414, %r1415, %r1416, %r1417, %r1418, %r1419}, {%r1484, %r1485, %r1486, %r1487, %r1488, %r1489, %r1490, %r1491}, {%r1360, %r1361, %r1362, %r1363};
	wmma.mma.sync.aligned.row.row.m16n16k16.f16.f16 {%r1616, %r1617, %r1618, %r1619}, {%r1444, %r1445, %r1446, %r1447, %r1448, %r1449, %r1450, %r1451}, {%r1516, %r1517, %r1518, %r1519, %r1520, %r1521, %r1522, %r1523}, {%r1612, %r1613, %r1614, %r1615};
	wmma.mma.sync.aligned.row.row.m16n16k16.f16.f16 {%r1620, %r1621, %r1622, %r1623}, {%r1420, %r1421, %r1422, %r1423, %r1424, %r1425, %r1426, %r1427}, {%r1460, %r1461, %r1462, %r1463, %r1464, %r1465, %r1466, %r1467}, {%r1368, %r1369, %r1370, %r1371};
	wmma.mma.sync.aligned.row.row.m16n16k16.f16.f16 {%r1624, %r1625, %r1626, %r1627}, {%r1452, %r1453, %r1454, %r1455, %r1456, %r1457, %r1458, %r1459}, {%r1492, %r1493, %r1494, %r1495, %r1496, %r1497, %r1498, %r1499}, {%r1620, %r1621, %r1622, %r1623};
	wmma.mma.sync.aligned.row.row.m16n16k16.f16.f16 {%r1628, %r1629, %r1630, %r1631}, {%r1420, %r1421, %r1422, %r1423, %r1424, %r1425, %r1426, %r1427}, {%r1468, %r1469, %r1470, %r1471, %r1472, %r1473, %r1474, %r1475}, {%r1376, %r1377, %r1378, %r1379};
	wmma.mma.sync.aligned.row.row.m16n16k16.f16.f16 {%r1632, %r1633, %r1634, %r1635}, {%r1452, %r1453, %r1454, %r1455, %r1456, %r1457, %r1458, %r1459}, {%r1500, %r1501, %r1502, %r1503, %r1504, %r1505, %r1506, %r1507}, {%r1628, %r1629, %r1630, %r1631};
	wmma.mma.sync.aligned.row.row.m16n16k16.f16.f16 {%r1636, %r1637, %r1638, %r1639}, {%r1420, %r1421, %r1422, %r1423, %r1424, %r1425, %r1426, %r1427}, {%r1476, %r1477, %r1478, %r1479, %r1480, %r1481, %r1482, %r1483}, {%r1384, %r1385, %r1386, %r1387};
	wmma.mma.sync.aligned.row.row.m16n16k16.f16.f16 {%r1640, %r1641, %r1642, %r1643}, {%r1452, %r1453, %r1454, %r1455, %r1456, %r1457, %r1458, %r1459}, {%r1508, %r1509, %r1510, %r1511, %r1512, %r1513, %r1514, %r1515}, {%r1636, %r1637, %r1638, %r1639};
	wmma.mma.sync.aligned.row.row.m16n16k16.f16.f16 {%r1644, %r1645, %r1646, %r1647}, {%r1420, %r1421, %r1422, %r1423, %r1424, %r1425, %r1426, %r1427}, {%r1484, %r1485, %r1486, %r1487, %r1488, %r1489, %r1490, %r1491}, {%r1392, %r1393, %r1394, %r1395};
	wmma.mma.sync.aligned.row.row.m16n16k16.f16.f16 {%r1648, %r1649, %r1650, %r1651}, {%r1452, %r1453, %r1454, %r1455, %r1456, %r1457, %r1458, %r1459}, {%r1516, %r1517, %r1518, %r1519, %r1520, %r1521, %r1522, %r1523}, {%r1644, %r1645, %r1646, %r1647};
	// begin inline asm
	cp.async.commit_group;

	// end inline asm
	// begin inline asm
	cp.async.wait_group 0;

	// end inline asm
	bar.sync 	0;
	add.s64 	%rd45, %rd288, -768;
	// begin inline asm
	cp.async.ca.shared.global [%r550], [%rd45], 16;

	// end inline asm
	add.s64 	%rd46, %rd220, 256;
	// begin inline asm
	cp.async.ca.shared.global [%r8], [%rd46], 16;

	// end inline asm
	mul.wide.s32 	%rd224, %r9541, 2;
	add.s64 	%rd47, %rd14, %rd224;
	// begin inline asm
	cp.async.ca.shared.global [%r10], [%rd47], 16;

	// end inline asm
	add.s64 	%rd48, %rd47, %rd1;
	// begin inline asm
	cp.async.ca.shared.global [%r553], [%rd48], 16;

	// end inline asm
	add.s64 	%rd49, %rd48, %rd1;
	// begin inline asm
	cp.async.ca.shared.global [%r554], [%rd49], 16;

	// end inline asm
	add.s64 	%rd50, %rd49, %rd1;
	// begin inline asm
	cp.async.ca.shared.global [%r555], [%rd50], 16;

	// end inline asm
	wmma.load.a.sync.aligned.row.m16n16k16.shared.f16 	{%r1652, %r1653, %r1654, %r1655, %r1656, %r1657, %r1658, %r1659}, [%r1124], %r852;
	wmma.load.a.sync.aligned.row.m16n16k16.shared.f16 	{%r1660, %r1661, %r1662, %r1663, %r1664, %r1665, %r1666, %r1667}, [%r1133], %r852;
	wmma.load.a.sync.aligned.row.m16n16k16.shared.f16 	{%r1668, %r1669, %r1670, %r1671, %r1672, %r1673, %r1674, %r1675}, [%r1142], %r852;
	wmma.load.a.sync.aligned.row.m16n16k16.shared.f16 	{%r1676, %r1677, %r1678, %r1679, %r1680, %r1681, %r1682, %r1683}, [%r1151], %r852;
	wmma.load.a.sync.aligned.row.m16n16k16.shared.f16 	{%r1684, %r1685, %r1686, %r1687, %r1688, %r1689, %r1690, %r1691}, [%r1160], %r852;
	wmma.load.a.sync.aligned.row.m16n16k16.shared.f16 	{%r1692, %r1693, %r1694, %r1695, %r1696, %r1697, %r1698, %r1699}, [%r1169], %r852;
	wmma.load.a.sync.aligned.row.m16n16k16.shared.f16 	{%r1700, %r1701, %r1702, %r1703, %r1704, %r1705, %r1706, %r1707}, [%r1178], %r852;
	wmma.load.a.sync.aligned.row.m16n16k16.shared.f16 	{%r1708, %r1709, %r1710, %r1711, %r1712, %r1713, %r1714, %r1715}, [%r1187], %r852;
	wmma.load.b.sync.aligned.row.m16n16k16.shared.f16 	{%r1716, %r1717, %r1718, %r1719, %r1720, %r1721, %r1722, %r1723}, [%r1196], %r924;
	wmma.load.b.sync.aligned.row.m16n16k16.shared.f16 	{%r1724, %r1725, %r1726, %r1727, %r1728, %r1729, %r1730, %r1731}, [%r1205], %r924;
	wmma.load.b.sync.aligned.row.m16n16k16.shared.f16 	{%r1732, %r1733, %r1734, %r1735, %r1736, %r1737, %r1738, %r1739}, [%r1214], %r924;
	wmma.load.b.sync.aligned.row.m16n16k16.shared.f16 	{%r1740, %r1741, %r1742, %r1743, %r1744, %r1745, %r1746, %r1747}, [%r1223], %r924;
	wmma.load.b.sync.aligned.row.m16n16k16.shared.f16 	{%r1748, %r1749, %r1750, %r1751, %r1752, %r1753, %r1754, %r1755}, [%r1232], %r924;
	wmma.load.b.sync.aligned.row.m16n16k16.shared.f16 	{%r1756, %r1757, %r1758, %r1759, %r1760, %r1761, %r1762, %r1763}, [%r1241], %r924;
	wmma.load.b.sync.aligned.row.m16n16k16.shared.f16 	{%r1764, %r1765, %r1766, %r1767, %r1768, %r1769, %r1770, %r1771}, [%r1250], %r924;
	wmma.load.b.sync.aligned.row.m16n16k16.shared.f16 	{%r1772, %r1773, %r1774, %r1775, %r1776, %r1777, %r1778, %r1779}, [%r1259], %r924;
	wmma.mma.sync.aligned.row.row.m16n16k16.f16.f16 {%r1780, %r1781, %r1782, %r1783}, {%r1652, %r1653, %r1654, %r1655, %r1656, %r1657, %r1658, %r1659}, {%r1716, %r1717, %r1718, %r1719, %r1720, %r1721, %r1722, %r1723}, {%r1528, %r1529, %r1530, %r1531};
	wmma.mma.sync.aligned.row.row.m16n16k16.f16.f16 {%r1784, %r1785, %r1786, %r1787}, {%r1684, %r1685, %r1686, %r1687, %r1688, %r1689, %r1690, %r1691}, {%r1748, %r1749, %r1750, %r1751, %r1752, %r1753, %r1754, %r1755}, {%r1780, %r1781, %r1782, %r1783};
	wmma.mma.sync.aligned.row.row.m16n16k16.f16.f16 {%r1788, %r1789, %r1790, %r1791}, {%r1652, %r1653, %r1654, %r1655, %r1656, %r1657, %r1658, %r1659}, {%r1724, %r1725, %r1726, %r1727, %r1728, %r1729, %r1730, %r1731}, {%r1536, %r1537, %r1538, %r1539};
	wmma.mma.sync.aligned.row.row.m16n16k16.f16.f16 {%r1792, %r1793, %r1794, %r1795}, {%r1684, %r1685, %r1686, %r1687, %r1688, %r1689, %r1690, %r1691}, {%r1756, %r1757, %r1758, %r1759, %r1760, %r1761, %r1762, %r1763}, {%r1788, %r1789, %r1790, %r1791};
	wmma.mma.sync.aligned.row.row.m16n16k16.f16.f16 {%r1796, %r1797, %r1798, %r1799}, {%r1652, %r1653, %r1654, %r1655, %r1656, %r1657, %r1658, %r1659}, {%r1732, %r1733, %r1734, %r1735, %r1736, %r1737, %r1738, %r1739}, {%r1544, %r1545, %r1546, %r1547};
	wmma.mma.sync.aligned.row.row.m16n16k16.f16.f16 {%r1800, %r1801, %r1802, %r1803}, {%r1684, %r1685, %r1686, %r1687, %r1688, %r1689, %r1690, %r1691}, {%r1764, %r1765, %r1766, %r1767, %r1768, %r1769, %r1770, %r1771}, {%r1796, %r1797, %r1798, %r1799};
	wmma.mma.sync.aligned.row.row.m16n16k16.f16.f16 {%r1804, %r1805, %r1806, %r1807}, {%r1652, %r1653, %r1654, %r1655, %r1656, %r1657, %r1658, %r1659}, {%r1740, %r1741, %r1742, %r1743, %r1744, %r1745, %r1746, %r1747}, {%r1552, %r1553, %r1554, %r1555};
	wmma.mma.sync.aligned.row.row.m16n16k16.f16.f16 {%r1808, %r1809, %r1810, %r1811}, {%r1684, %r1685, %r1686, %r1687, %r1688, %r1689, %r1690, %r1691}, {%r1772, %r1773, %r1774, %r1775, %r1776, %r1777, %r1778, %r1779}, {%r1804, %r1805, %r1806, %r1807};
	wmma.mma.sync.aligned.row.row.m16n16k16.f16.f16 {%r1812, %r1813, %r1814, %r1815}, {%r1660, %r1661, %r1662, %r1663, %r1664, %r1665, %r1666, %r1667}, {%r1716, %r1717, %r1718, %r1719, %r1720, %r1721, %r1722, %r1723}, {%r1560, %r1561, %r1562, %r1563};
	wmma.mma.sync.aligned.row.row.m16n16k16.f16.f16 {%r1816, %r1817, %r1818, %r1819}, {%r1692, %r1693, %r1694, %r1695, %r1696, %r1697, %r1698, %r1699}, {%r1748, %r1749, %r1750, %r1751, %r1752, %r1753, %r1754, %r1755}, {%r1812, %r1813, %r1814, %r1815};
	wmma.mma.sync.aligned.row.row.m16n16k16.f16.f16 {%r1820, %r1821, %r1822, %r1823}, {%r1660, %r1661, %r1662, %r1663, %r1664, %r1665, %r1666, %r1667}, {%r1724, %r1725, %r1726, %r1727, %r1728, %r1729, %r1730, %r1731}, {%r1568, %r1569, %r1570, %r1571};
	wmma.mma.sync.aligned.row.row.m16n16k16.f16.f16 {%r1824, %r1825, %r1826, %r1827}, {%r1692, %r1693, %r1694, %r1695, %r1696, %r1697, %r1698, %r1699}, {%r1756, %r1757, %r1758, %r1759, %r1760, %r1761, %r1762, %r1763}, {%r1820, %r1821, %r1822, %r1823};
	wmma.mma.sync.aligned.row.row.m16n16k16.f16.f16 {%r1828, %r1829, %r1830, %r1831}, {%r1660, %r1661, %r1662, %r1663, %r1664, %r1665, %r1666, %r1667}, {%r1732, %r1733, %r1734, %r1735, %r1736, %r1737, %r1738, %r1739}, {%r1576, %r1577, %r1578, %r1579};
	wmma.mma.sync.aligned.row.row.m16n16k16.f16.f16 {%r1832, %r1833, %r1834, %r1835}, {%r1692, %r1693, %r1694, %r1695, %r1696, %r1697, %r1698, %r1699}, {%r1764, %r1765, %r1766, %r1767, %r1768, %r1769, %r1770, %r1771}, {%r1828, %r1829, %r1830, %r1831};
	wmma.mma.sync.aligned.row.row.m16n16k16.f16.f16 {%r1836, %r1837, %r1838, %r1839}, {%r1660, %r1661, %r1662, %r1663, %r1664, %r1665, %r1666, %r1667}, {%r1740, %r1741, %r1742, %r1743, %r1744, %r1745, %r1746, %r1747}, {%r1584, %r1585, %r1586, %r1587};
	wmma.mma.sync.aligned.row.row.m16n16k16.f16.f16 {%r1840, %r1841, %r1842, %r1843}, {%r1692, %r1693, %r1694, %r1695, %r1696, %r1697, %r1698, %r1699}, {%r1772, %r1773, %r1774, %r1775, %r1776, %r1777, %r1778, %r1779}, {%r1836, %r1837, %r1838, %r1839};
	wmma.mma.sync.aligned.row.row.m16n16k16.f16.f16 {%r1844, %r1845, %r1846, %r1847}, {%r1668, %r1669, %r1670, %r1671, %r1672, %r1673, %r1674, %r1675}, {%r1716, %r1717, %r1718, %r1719, %r1720, %r1721, %r1722, %r1723}, {%r1592, %r1593, %r1594, %r1595};
	wmma.mma.sync.aligned.row.row.m16n16k16.f16.f16 {%r1848, %r1849, %r1850, %r1851}, {%r1700, %r1701, %r1702, %r1703, %r1704, %r1705, %r1706, %r1707}, {%r1748, %r1749, %r1750, %r1751, %r1752, %r1753, %r1754, %r1755}, {%r1844, %r1845, %r1846, %r1847};
	wmma.mma.sync.aligned.row.row.m16n16k16.f16.f16 {%r1852, %r1853, %r1854, %r1855}, {%r1668, %r1669, %r1670, %r1671, %r1672, %r1673, %r1674, %r1675}, {%r1724, %r1725, %r1726, %r1727, %r1728, %r1729, %r1730, %r1731}, {%r1600, %r1601, %r1602, %r1603};
	wmma.mma.sync.aligned.row.row.m16n16k16.f16.f16 {%r1856, %r1857, %r1858, %r1859}, {%r1700, %r1701, %r1702, %r1703, %r1704, %r1705, %r1706, %r1707}, {%r1756, %r1757, %r1758, %r1759, %r1760, %r1761, %r1762, %r1763}, {%r1852, %r1853, %r1854, %r1855};
	wmma.mma.sync.aligned.row.row.m16n16k16.f16.f16 {%r1860, %r1861, %r1862, %r1863}, {%r1668, %r1669, %r1670, %r1671, %r1672, %r1673, %r1674, %r1675}, {%r1732, %r1733, %r1734, %r1735, %r1736, %r1737, %r1738, %r1739}, {%r1608, %r1609, %r1610, %r1611};
	wmma.mma.sync.aligned.row.row.m16n16k16.f16.f16 {%r1864, %r1865, %r1866, %r1867}, {%r1700, %r1701, %r1702, %r1703, %r1704, %r1705, %r1706, %r1707}, {%r1764, %r1765, %r1766, %r1767, %r1768, %r1769, %r1770, %r1771}, {%r1860, %r1861, %r1862, %r1863};
	wmma.mma.sync.aligned.row.row.m16n16k16.f16.f16 {%r1868, %r1869, %r1870, %r1871}, {%r1668, %r1669, %r1670, %r1671, %r1672, %r1673, %r1674, %r1675}, {%r1740, %r1741, %r1742, %r1743, %r1744, %r1745, %r1746, %r1747}, {%r1616, %r1617, %r1618, %r1619};
	wmma.mma.sync.aligned.row.row.m16n16k16.f16.f16 {%r1872, %r1873, %r1874, %r1875}, {%r1700, %r1701, %r1702, %r1703, %r1704, %r1705, %r1706, %r1707}, {%r1772, %r1773, %r1774, %r1775, %r1776, %r1777, %r1778, %r1779}, {%r1868, %r1869, %r1870, %r1871};
	wmma.mma.sync.aligned.row.row.m16n16k16.f16.f16 {%r1876, %r1877, %r1878, %r1879}, {%r1676, %r1677, %r1678, %r1679, %r1680, %r1681, %r1682, %r1683}, {%r1716, %r1717, %r1718, %r1719, %r1720, %r1721, %r1722, %r1723}, {%r1624, %r1625, %r1626, %r1627};
	wmma.mma.sync.aligned.row.row.m16n16k16.f16.f16 {%r1880, %r1881, %r1882, %r1883}, {%r1708, %r1709, %r1710, %r1711, %r1712, %r1713, %r1714, %r1715}, {%r1748, %r1749, %r1750, %r1751, %r1752, %r1753, %r1754, %r1755}, {%r1876, %r1877, %r1878, %r1879};
	wmma.mma.sync.aligned.row.row.m16n16k16.f16.f16 {%r1884, %r1885, %r1886, %r1887}, {%r1676, %r1677, %r1678, %r1679, %r1680, %r1681, %r1682, %r1683}, {%r1724, %r1725, %r1726, %r1727, %r1728, %r1729, %r1730, %r1731}, {%r1632, %r1633, %r1634, %r1635};
	wmma.mma.sync.aligned.row.row.m16n16k16.f16.f16 {%r1888, %r1889, %r1890, %r1891}, {%r1708, %r1709, %r1710, %r1711, %r1712, %r1713, %r1714, %r1715}, {%r1756, %r1757, %r1758, %r1759, %r1760, %r1761, %r1762, %r1763}, {%r1884, %r1885, %r1886, %r1887};
	wmma.mma.sync.aligned.row.row.m16n16k16.f16.f16 {%r1892, %r1893, %r1894, %r1895}, {%r1676, %r1677, %r1678, %r1679, %r1680, %r1681, %r1682, %r1683}, {%r1732, %r1733, %r1734, %r1735, %r1736, %r1737, %r1738, %r1739}, {%r1640, %r1641, %r1642, %r1643};
	wmma.mma.sync.aligned.row.row.m16n16k16.f16.f16 {%r1896, %r1897, %r1898, %r1899}, {%r1708, %r1709, %r1710, %r1711, %r1712, %r1713, %r1714, %r1715}, {%r1764, %r1765, %r1766, %r1767, %r1768, %r1769, %r1770, %r1771}, {%r1892, %r1893, %r1894, %r1895};
	wmma.mma.sync.aligned.row.row.m16n16k16.f16.f16 {%r1900, %r1901, %r1902, %r1903}, {%r1676, %r1677, %r1678, %r1679, %r1680, %r1681, %r1682, %r1683}, {%r1740, %r1741, %r1742, %r1743, %r1744, %r1745, %r1746, %r1747}, {%r1648, %r1649, %r1650, %r1651};
	wmma.mma.sync.aligned.row.row.m16n16k16.f16.f16 {%r1904, %r1905, %r1906, %r1907}, {%r1708, %r1709, %r1710, %r1711, %r1712, %r1713, %r1714, %r1715}, {%r1772, %r1773, %r1774, %r1775, %r1776, %r1777, %r1778, %r1779}, {%r1900, %r1901, %r1902, %r1903};
	// begin inline asm
	cp.async.commit_group;

	// end inline asm
	// begin inline asm
	cp.async.wait_group 0;

	// end inline asm
	bar.sync 	0;
	add.s64 	%rd51, %rd288, -704;
	// begin inline asm
	cp.async.ca.shared.global [%r645], [%rd51], 16;

	// end inline asm
	add.s64 	%rd52, %rd220, 320;
	// begin inline asm
	cp.async.ca.shared.global [%r646], [%rd52], 16;

	// end inline asm
	mul.wide.s32 	%rd225, %r9542, 2;
	add.s64 	%rd53, %rd14, %rd225;
	// begin inline asm
	cp.async.ca.shared.global [%r827], [%rd53], 16;

	// end inline asm
	add.s64 	%rd54, %rd53, %rd1;
	// begin inline asm
	cp.async.ca.shared.global [%r828], [%rd54], 16;

	// end inline asm
	add.s64 	%rd55, %rd54, %rd1;
	// begin inline asm
	cp.async.ca.shared.global [%r25], [%rd55], 16;

	// end inline asm
	add.s64 	%rd56, %rd55, %rd1;
	// begin inline asm
	cp.async.ca.shared.global [%r26], [%rd56], 16;

	// end inline asm
	wmma.load.a.sync.aligned.row.m16n16k16.shared.f16 	{%r1908, %r1909, %r1910, %r1911, %r1912, %r1913, %r1914, %r1915}, [%r27], %r852;
	wmma.load.a.sync.aligned.row.m16n16k16.shared.f16 	{%r1916, %r1917, %r1918, %r1919, %r1920, %r1921, %r1922, %r1923}, [%r861], %r852;
	wmma.load.a.sync.aligned.row.m16n16k16.shared.f16 	{%r1924, %r1925, %r1926, %r1927, %r1928, %r1929, %r1930, %r1931}, [%r870], %r852;
	wmma.load.a.sync.aligned.row.m16n16k16.shared.f16 	{%r1932, %r1933, %r1934, %r1935, %r1936, %r1937, %r1938, %r1939}, [%r879], %r852;
	wmma.load.a.sync.aligned.row.m16n16k16.shared.f16 	{%r1940, %r1941, %r1942, %r1943, %r1944, %r1945, %r1946, %r1947}, [%r888], %r852;
	wmma.load.a.sync.aligned.row.m16n16k16.shared.f16 	{%r1948, %r1949, %r1950, %r1951, %r1952, %r1953, %r1954, %r1955}, [%r897], %r852;
	wmma.load.a.sync.aligned.row.m16n16k16.shared.f16 	{%r1956, %r1957, %r1958, %r1959, %r1960, %r1961, %r1962, %r1963}, [%r906], %r852;
	wmma.load.a.sync.aligned.row.m16n16k16.shared.f16 	{%r1964, %r1965, %r1966, %r1967, %r1968, %r1969, %r1970, %r1971}, [%r915], %r852;
	wmma.load.b.sync.aligned.row.m16n16k16.shared.f16 	{%r1972, %r1973, %r1974, %r1975, %r1976, %r1977, %r1978, %r1979}, [%r28], %r924;
	wmma.load.b.sync.aligned.row.m16n16k16.shared.f16 	{%r1980, %r1981, %r1982, %r1983, %r1984, %r1985, %r1986, %r1987}, [%r933], %r924;
	wmma.load.b.sync.aligned.row.m16n16k16.shared.f16 	{%r1988, %r1989, %r1990, %r1991, %r1992, %r1993, %r1994, %r1995}, [%r942], %r924;
	wmma.load.b.sync.aligned.row.m16n16k16.shared.f16 	{%r1996, %r1997, %r1998, %r1999, %r2000, %r2001, %r2002, %r2003}, [%r951], %r924;
	wmma.load.b.sync.aligned.row.m16n16k16.shared.f16 	{%r2004, %r2005, %r2006, %r2007, %r2008, %r2009, %r2010, %r2011}, [%r960], %r924;
	wmma.load.b.sync.aligned.row.m16n16k16.shared.f16 	{%r2012, %r2013, %r2014, %r2015, %r2016, %r2017, %r2018, %r2019}, [%r969], %r924;
	wmma.load.b.sync.aligned.row.m16n16k16.shared.f16 	{%r2020, %r2021, %r2022, %r2023, %r2024, %r2025, %r2026, %r2027}, [%r978], %r924;
	wmma.load.b.sync.aligned.row.m16n16k16.shared.f16 	{%r2028, %r2029, %r2030, %r2031, %r2032, %r2033, %r2034, %r2035}, [%r987], %r924;
	wmma.mma.sync.aligned.row.row.m16n16k16.f16.f16 {%r2036, %r2037, %r2038, %r2039}, {%r1908, %r1909, %r1910, %r1911, %r1912, %r1913, %r1914, %r1915}, {%r1972, %r1973, %r1974, %r1975, %r1976, %r1977, %r1978, %r1979}, {%r1784, %r1785, %r1786, %r1787};
	wmma.mma.sync.aligned.row.row.m16n16k16.f16.f16 {%r2040, %r2041, %r2042, %r2043}, {%r1940, %r1941, %r1942, %r1943, %r1944, %r1945, %r1946, %r1947}, {%r2004, %r2005, %r2006, %r2007, %r2008, %r2009, %r2010, %r2011}, {%r2036, %r2037, %r2038, %r2039};
	wmma.mma.sync.aligned.row.row.m16n16k16.f16.f16 {%r2044, %r2045, %r2046, %r2047}, {%r1908, %r1909, %r1910, %r1911, %r1912, %r1913, %r1914, %r1915}, {%r1980, %r1981, %r1982, %r1983, %r1984, %r1985, %r1986, %r1987}, {%r1792, %r1793, %r1794, %r1795};
	wmma.mma.sync.aligned.row.row.m16n16k16.f16.f16 {%r2048, %r2049, %r2050, %r2051}, {%r1940, %r1941, %r1942, %r1943, %r1944, %r1945, %r1946, %r1947}, {%r2012, %r2013, %r2014, %r2015, %r2016, %r2017, %r2018, %r2019}, {%r2044, %r2045, %r2046, %r2047};
	wmma.mma.sync.aligned.row.row.m16n16k16.f16.f16 {%r2052, %r2053, %r2054, %r2055}, {%r1908, %r1909, %r1910, %r1911, %r1912, %r1913, %r1914, %r1915}, {%r1988, %r1989, %r1990, %r1991, %r1992, %r1993, %r1994, %r1995}, {%r1800, %r1801, %r1802, %r1803};
	wmma.mma.sync.aligned.row.row.m16n16k16.f16.f16 {%r2056, %r2057, %r2058, %r2059}, {%r1940, %r1941, %r1942, %r1943, %r1944, %r1945, %r1946, %r1947}, {%r2020, %r2021, %r2022, %r2023, %r2024, %r2025, %r2026, %r2027}, {%r2052, %r2053, %r2054, %r2055};
	wmma.mma.sync.aligned.row.row.m16n16k16.f16.f16 {%r2060, %r2061, %r2062, %r2063}, {%r1908, %r1909, %r1910, %r1911, %r1912, %r1913, %r1914, %r1915}, {%r1996, %r1997, %r1998, %r1999, %r2000, %r2001, %r2002, %r2003}, {%r1808, %r1809, %r1810, %r1811};
	wmma.mma.sync.aligned.row.row.m16n16k16.f16.f16 {%r2064, %r2065, %r2066, %r2067}, {%r1940, %r1941, %r1942, %r1943, %r1944, %r1945, %r1946, %r1947}, {%r2028, %r2029, %r2030, %r2031, %r2032, %r2033, %r2034, %r2035}, {%r2060, %r2061, %r2062, %r2063};
	wmma.mma.sync.aligned.row.row.m16n16k16.f16.f16 {%r2068, %r2069, %r2070, %r2071}, {%r1916, %r1917, %r1918, %r1919, %r1920, %r1921, %r1922, %r1923}, {%r1972, %r1973, %r1974, %r1975, %r1976, %r1977, %r1978, %r1979}, {%r1816, %r1817, %r1818, %r1819};
	wmma.mma.sync.aligned.row.row.m16n16k16.f16.f16 {%r2072, %r2073, %r2074, %r2075}, {%r1948, %r1949, %r1950, %r1951, %r1952, %r1953, %r1954, %r1955}, {%r2004, %r2005, %r2006, %r2007, %r2008, %r2009, %r2010, %r2011}, {%r2068, %r2069, %r2070, %r2071};
	wmma.mma.sync.aligned.row.row.m16n16k16.f16.f16 {%r2076, %r2077, %r2078, %r2079}, {%r1916, %r1917, %r1918, %r1919, %r1920, %r1921, %r1922, %r1923}, {%r1980, %r1981, %r1982, %r1983, %r1984, %r1985, %r1986, %r1987}, {%r1824, %r1825, %r1826, %r1827};
	wmma.mma.sync.aligned.row.row.m16n16k16.f16.f16 {%r2080, %r2081, %r2082, %r2083}, {%r1948, %r1949, %r1950, %r1951, %r1952, %r1953, %r1954, %r1955}, {%r2012, %r2013, %r2014, %r2015, %r2016, %r2017, %r2018, %r2019}, {%r2076, %r2077, %r2078, %r2079};
	wmma.mma.sync.aligned.row.row.m16n16k16.f16.f16 {%r2084, %r2085, %r2086, %r2087}, {%r1916, %r1917, %r1918, %r1919, %r1920, %r1921, %r1922, %r1923}, {%r1988, %r1989, %r1990, %r1991, %r1992, %r1993, %r1994, %r1995}, {%r1832, %r1833, %r1834, %r1835};
	wmma.mma.sync.aligned.row.row.m16n16k16.f16.f16 {%r2088, %r2089, %r2090, %r2091}, {%r1948, %r1949, %r1950, %r1951, %r1952, %r1953, %r1954, %r1955}, {%r2020, %r2021, %r2022, %r2023, %r2024, %r2025, %r2026, %r2027}, {%r2084, %r2085, %r2086, %r2087};
	wmma.mma.sync.aligned.row.row.m16n16k16.f16.f16 {%r2092, %r2093, %r2094, %r2095}, {%r1916, %r1917, %r1918, %r1919, %r1920, %r1921, %r1922, %r1923}, {%r1996, %r1997, %r1998, %r1999, %r2000, %r2001, %r2002, %r2003}, {%r1840, %r1841, %r1842, %r1843};
	wmma.mma.sync.aligned.row.row.m16n16k16.f16.f16 {%r2096, %r2097, %r2098, %r2099}, {%r1948, %r1949, %r1950, %r1951, %r1952, %r1953, %r1954, %r1955}, {%r2028, %r2029, %r2030, %r2031, %r2032, %r2033, %r2034, %r2035}, {%r2092, %r2093, %r2094, %r2095};
	wmma.mma.sync.aligned.row.row.m16n16k16.f16.f16 {%r2100, %r2101, %r2102, %r2103}, {%r1924, %r1925, %r1926, %r1927, %r1928, %r1929, %r1930, %r1931}, {%r1972, %r1973, %r1974, %r1975, %r1976, %r1977, %r1978, %r1979}, {%r1848, %r1849, %r1850, %r1851};
	wmma.mma.sync.aligned.row.row.m16n16k16.f16.f16 {%r2104, %r2105, %r2106, %r2107}, {%r1956, %r1957, %r1958, %r1959, %r1960, %r1961, %r1962, %r1963}, {%r2004, %r2005, %r2006, %r2007, %r2008, %r2009, %r2010, %r2011}, {%r2100, %r2101, %r2102, %r2103};
	wmma.mma.sync.aligned.row.row.m16n16k16.f16.f16 {%r2108, %r2109, %r2110, %r2111}, {%r1924, %r1925, %r1926, %r1927, %r1928, %r1929, %r1930, %r1931}, {%r1980, %r1981, %r1982, %r1983, %r1984, %r1985, %r1986, %r1987}, {%r1856, %r1857, %r1858, %r1859};
	wmma.mma.sync.aligned.row.row.m16n16k16.f16.f16 {%r2112, %r2113, %r2114, %r2115}, {%r1956, %r1957, %r1958, %r1959, %r1960, %r1961, %r1962, %r1963}, {%r2012, %r2013, %r2014, %r2015, %r2016, %r2017, %r2018, %r2019}, {%r2108, %r2109, %r2110, %r2111};
	wmma.mma.sync.aligned.row.row.m16n16k16.f16.f16 {%r2116, %r2117, %r2118, %r2119}, {%r1924, %r1925, %r1926, %r1927, %r1928, %r1929, %r1930, %r1931}, {%r1988, %r1989, %r1990, %r1991, %r1992, %r1993, %r1994, %r1995}, {%r1864, %r1865, %r1866, %r1867};
	wmma.mma.sync.aligned.row.row.m16n16k16.f16.f16 {%r2120, %r2121, %r2122, %r2123}, {%r1956, %r1957, %r1958, %r1959, %r1960, %r1961, %r1962, %r1963}, {%r2020, %r2021, %r2022, %r2023, %r2024, %r2025, %r2026, %r2027}, {%r2116, %r2117, %r2118, %r2119};
	wmma.mma.sync.aligned.row.row.m16n16k16.f16.f16 {%r2124, %r2125, %r2126, %r2127}, {%r1924, %r1925, %r1926, %r1927, %r1928, %r1929, %r1930, %r1931}, {%r1996, %r1997, %r1998, %r1999, %r2000, %r2001, %r2002, %r2003}, {%r1872, %r1873, %r1874, %r1875};
	wmma.mma.sync.aligned.row.row.m16n16k16.f16.f16 {%r2128, %r2129, %r2130, %r2131}, {%r1956, %r1957, %r1958, %r1959, %r1960, %r1961, %r1962, %r1963}, {%r2028, %r2029, %r2030, %r2031, %r2032, %r2033, %r2034, %r2035}, {%r2124, %r2125, %r2126, %r2127};
	wmma.mma.sync.aligned.row.row.m16n16k16.f16.f16 {%r2132, %r2133, %r2134, %r2135}, {%r1932, %r1933, %r1934, %r1935, %r1936, %r1937, %r1938, %r1939}, {%r1972, %r1973, %r1974, %r1975, %r1976, %r1977, %r1978, %r1979}, {%r1880, %r1881, %r1882, %r1883};
	wmma.mma.sync.aligned.row.row.m16n16k16.f16.f16 {%r2136, %r2137, %r2138, %r2139}, {%r1964, %r1965, %r1966, %r1967, %r1968, %r1969, %r1970, %r1971}, {%r2004, %r2005, %r2006, %r2007, %r2008, %r2009, %r2010, %r2011}, {%r2132, %r2133, %r2134, %r2135};
	wmma.mma.sync.aligned.row.row.m16n16k16.f16.f16 {%r2140, %r2141, %r2142, %r2143}, {%r1932, %r1933, %r1934, %r1935, %r1936, %r1937, %r1938, %r1939}, {%r1980, %r1981, %r1982, %r1983, %r1984, %r1985, %r1986, %r1987}, {%r1888, %r1889, %r1890, %r1891};
	wmma.mma.sync.aligned.row.row.m16n16k16.f16.f16 {%r2144, %r2145, %r2146, %r2147}, {%r1964, %r1965, %r1966, %r1967, %r1968, %r1969, %r1970, %r1971}, {%r2012, %r2013, %r2014, %r2015, %r2016, %r2017, %r2018, %r2019}, {%r2140, %r2141, %r2142, %r2143};
	wmma.mma.sync.aligned.row.row.m16n16k16.f16.f16 {%r2148, %r2149, %r2150, %r2151}, {%r1932, %r1933, %r1934, %r1935, %r1936, %r1937, %r1938, %r1939}, {%r1988, %r1989, %r1990, %r1991, %r1992, %r1993, %r1994, %r1995}, {%r1896, %r1897, %r1898, %r1899};
	wmma.mma.sync.aligned.row.row.m16n16k16.f16.f16 {%r2152, %r2153, %r2154, %r2155}, {%r1964, %r1965, %r1966, %r1967, %r1968, %r1969, %r1970, %r1971}, {%r2020, %r2021, %r2022, %r2023, %r2024, %r2025, %r2026, %r2027}, {%r2148, %r2149, %r2150, %r2151};
	wmma.mma.sync.aligned.row.row.m16n16k16.f16.f16 {%r2156, %r2157, %r2158, %r2159}, {%r1932, %r1933, %r1934, %r1935, %r1936, %r1937, %r1938, %r1939}, {%r1996, %r1997, %r1998, %r1999, %r2000, %r2001, %r2002, %r2003}, {%r1904, %r1905, %r1906, %r1907};
	wmma.mma.sync.aligned.row.row.m16n16k16.f16.f16 {%r2160, %r2161, %r2162, %r2163}, {%r1964, %r1965, %r1966, %r1967, %r1968, %r1969, %r1970, %r1971}, {%r2028, %r2029, %r2030, %r2031, %r2032, %r2033, %r2034, %r2035}, {%r2156, %r2157, %r2158, %r2159};
	// begin inline asm
	cp.async.commit_group;

	// end inline asm
	// begin inline asm
	cp.async.wait_group 0;

	// end inline asm
	bar.sync 	0;
	add.s64 	%rd57, %rd288, -640;
	// begin inline asm
	cp.async.ca.shared.global [%r550], [%rd57], 16;

	// end inline asm
	add.s64 	%rd58, %rd220, 384;
	// begin inline asm
	cp.async.ca.shared.global [%r8], [%rd58], 16;

	// end inline asm
	mul.wide.s32 	%rd226, %r9543, 2;
	add.s64 	%rd59, %rd14, %rd226;
	// begin inline asm
	cp.async.ca.shared.global [%r10], [%rd59], 16;

	// end inline asm
	add.s64 	%rd60, %rd59, %rd1;
	// begin inline asm
	cp.async.ca.shared.global [%r553], [%rd60], 16;

	// end inline asm
	add.s64 	%rd61, %rd60, %rd1;
	// begin inline asm
	cp.async.ca.shared.global [%r554], [%rd61], 16;

	// end inline asm
	add.s64 	%rd62, %rd61, %rd1;
	// begin inline asm
	cp.async.ca.shared.global [%r555], [%rd62], 16;

	// end inline asm
	wmma.load.a.sync.aligned.row.m16n16k16.shared.f16 	{%r2164, %r2165, %r2166, %r2167, %r2168, %r2169, %r2170, %r2171}, [%r1124], %r852;
	wmma.load.a.sync.aligned.row.m16n16k16.shared.f16 	{%r2172, %r2173, %r2174, %r2175, %r2176, %r2177, %r2178, %r2179}, [%r1133], %r852;
	wmma.load.a.sync.aligned.row.m16n16k16.shared.f16 	{%r2180, %r2181, %r2182, %r2183, %r2184, %r2185, %r2186, %r2187}, [%r1142], %r852;
	wmma.load.a.sync.aligned.row.m16n16k16.shared.f16 	{%r2188, %r2189, %r2190, %r2191, %r2192, %r2193, %r2194, %r2195}, [%r1151], %r852;
	wmma.load.a.sync.aligned.row.m16n16k16.shared.f16 	{%r2196, %r2197, %r2198, %r2199, %r2200, %r2201, %r2202, %r2203}, [%r1160], %r852;
	wmma.load.a.sync.aligned.row.m16n16k16.shared.f16 	{%r2204, %r2205, %r2206, %r2207, %r2208, %r2209, %r2210, %r2211}, [%r1169], %r852;
	wmma.load.a.sync.aligned.row.m16n16k16.shared.f16 	{%r2212, %r2213, %r2214, %r2215, %r2216, %r2217, %r2218, %r2219}, [%r1178], %r852;
	wmma.load.a.sync.aligned.row.m16n16k16.shared.f16 	{%r2220, %r2221, %r2222, %r2223, %r2224, %r2225, %r2226, %r2227}, [%r1187], %r852;
	wmma.load.b.sync.aligned.row.m16n16k16.shared.f16 	{%r2228, %r2229, %r2230, %r2231, %r2232, %r2233, %r2234, %r2235}, [%r1196], %r924;
	wmma.load.b.sync.aligned.row.m16n16k16.shared.f16 	{%r2236, %r2237, %r2238, %r2239, %r2240, %r2241, %r2242, %r2243}, [%r1205], %r924;
	wmma.load.b.sync.aligned.row.m16n16k16.shared.f16 	{%r2244, %r2245, %r2246, %r2247, %r2248, %r2249, %r2250, %r2251}, [%r1214], %r924;
	wmma.load.b.sync.aligned.row.m16n16k16.shared.f16 	{%r2252, %r2253, %r2254, %r2255, %r2256, %r2257, %r2258, %r2259}, [%r1223], %r924;
	wmma.load.b.sync.aligned.row.m16n16k16.shared.f16 	{%r2260, %r2261, %r2262, %r2263, %r2264, %r2265, %r2266, %r2267}, [%r1232], %r924;
	wmma.load.b.sync.aligned.row.m16n16k16.shared.f16 	{%r2268, %r2269, %r2270, %r2271, %r2272, %r2273, %r2274, %r2275}, [%r1241], %r924;
	wmma.load.b.sync.aligned.row.m16n16k16.shared.f16 	{%r2276, %r2277, %r2278, %r2279, %r2280, %r2281, %r2282, %r2283}, [%r1250], %r924;
	wmma.load.b.sync.aligned.row.m16n16k16.shared.f16 	{%r2284, %r2285, %r2286, %r2287, %r2288, %r2289, %r2290, %r2291}, [%r1259], %r924;
	wmma.mma.sync.aligned.row.row.m16n16k16.f16.f16 {%r2292, %r2293, %r2294, %r2295}, {%r2164, %r2165, %r2166, %r2167, %r2168, %r2169, %r2170, %r2171}, {%r2228, %r2229, %r2230, %r2231, %r2232, %r2233, %r2234, %r2235}, {%r2040, %r2041, %r2042, %r2043};
	wmma.mma.sync.aligned.row.row.m16n16k16.f16.f16 {%r2296, %r2297, %r2298, %r2299}, {%r2196, %r2197, %r2198, %r2199, %r2200, %r2201, %r2202, %r2203}, {%r2260, %r2261, %r2262, %r2263, %r2264, %r2265, %r2266, %r2267}, {%r2292, %r2293, %r2294, %r2295};
	wmma.mma.sync.aligned.row.row.m16n16k16.f16.f16 {%r2300, %r2301, %r2302, %r2303}, {%r2164, %r2165, %r2166, %r2167, %r2168, %r2169, %r2170, %r2171}, {%r2236, %r2237, %r2238, %r2239, %r2240, %r2241, %r2242, %r2243}, {%r2048, %r2049, %r2050, %r2051};
	wmma.mma.sync.aligned.row.row.m16n16k16.f16.f16 {%r2304, %r2305, %r2306, %r2307}, {%r2196, %r2197, %r2198, %r2199, %r2200, %r2201, %r2202, %r2203}, {%r2268, %r2269, %r2270, %r2271, %r2272, %r2273, %r2274, %r2275}, {%r2300, %r2301, %r2302, %r2303};
	wmma.mma.sync.aligned.row.row.m16n16k16.f16.f16 {%r2308, %r2309, %r2310, %r2311}, {%r2164, %r2165, %r2166, %r2167, %r2168, %r2169, %r2170, %r2171}, {%r2244, %r2245, %r2246, %r2247, %r2248, %r2249, %r2250, %r2251}, {%r2056, %r2057, %r2058, %r2059};
	wmma.mma.sync.aligned.row.row.m16n16k16.f16.f16 {%r2312, %r2313, %r2314, %r2315}, {%r2196, %r2197, %r2198, %r2199, %r2200, %r2201, %r2202, %r2203}, {%r2276, %r2277, %r2278, %r2279, %r2280, %r2281, %r2282, %r2283}, {%r2308, %r2309, %r2310, %r2311};
	wmma.mma.sync.aligned.row.row.m16n16k16.f16.f16 {%r2316, %r2317, %r2318, %r2319}, {%r2164, %r2165, %r2166, %r2167, %r2168, %r2169, %r2170, %r2171}, {%r2252, %r2253, %r2254, %r2255, %r2256, %r2257, %r2258, %r2259}, {%r2064, %r2065, %r2066, %r2067};
	wmma.mma.sync.aligned.row.row.m16n16k16.f16.f16 {%r2320, %r2321, %r2322, %r2323}, {%r2196, %r2197, %r2198, %r2199, %r2200, %r2201, %r2202, %r2203}, {%r2284, %r2285, %r2286, %r2287, %r2288, %r2289, %r2290, %r2291}, {%r2316, %r2317, %r2318, %r2319};
	wmma.mma.sync.aligned.row.row.m16n16k16.f16.f16 {%r2324, %r2325, %r2326, %r2327}, {%r2172, %r2173, %r2174, %r2175, %r2176, %r2177, %r2178, %r2179}, {%r2228, %r2229, %r2230, %r2231, %r2232, %r2233, %r2234, %r2235}, {%r2072, %r2073, %r2074, %r2075};
	wmma.mma.sync.aligned.row.row.m16n16k16.f16.f16 {%r2328, %r2329, %r2330, %r2331}, {%r2204, %r2205, %r2206, %r2207, %r2208, %r2209, %r2210, %r2211}, {%r2260, %r2261, %r2262, %r2263, %r2264, %r2265, %r2266, %r2267}, {%r2324, %r2325, %r2326, %r2327};
	wmma.mma.sync.aligned.row.row.m16n16k16.f16.f16 {%r2332, %r2333, %r2334, %r2335}, {%r2172, %r2173, %r2174, %r2175, %r2176, %r2177, %r2178, %r2179}, {%r2236, %r2237, %r2238, %r2239, %r2240, %r2241, %r2242, %r2243}, {%r2080, %r2081, %r2082, %r2083};
	wmma.mma.sync.aligned.row.row.m16n16k16.f16.f16 {%r2336, %r2337, %r2338, %r2339}, {%r2204, %r2205, %r2206, %r2207, %r2208, %r2209, %r2210, %r2211}, {%r2268, %r2269, %r2270, %r2271, %r2272, %r2273, %r2274, %r2275}, {%r2332, %r2333, %r2334, %r2335};
	wmma.mma.sync.aligned.row.row.m16n16k16.f16.f16 {%r2340, %r2341, %r2342, %r2343}, {%r2172, %r2173, %r2174, %r2175, %r2176, %r2177, %r2178, %r2179}, {%r2244, %r2245, %r2246, %r2247, %r2248, %r2249, %r2250, %r2251}, {%r2088, %r2089, %r2090, %r2091};
	wmma.mma.sync.aligned.row.row.m16n16k16.f16.f16 {%r2344, %r2345, %r2346, %r2347}, {%r2204, %r2205, %r2206, %r2207, %r2208, %r2209, %r2210, %r2211}, {%r2276, %r2277, %r2278, %r2279, %r2280, %r2281, %r2282, %r2283}, {%r2340, %r2341, %r2342, %r2343};
	wmma.mma.sync.aligned.row.row.m16n16k16.f16.f16 {%r2348, %r2349, %r2350, %r2351}, {%r2172, %r2173, %r2174, %r2175, %r2176, %r2177, %r2178, %r2179}, {%r2252, %r2253, %r2254, %r2255, %r2256, %r2257, %r2258, %r2259}, {%r2096, %r2097, %r2098, %r2099};
	wmma.mma.sync.aligned.row.row.m16n16k16.f16.f16 {%r2352, %r2353, %r2354, %r2355}, {%r2204, %r2205, %r2206, %r2207, %r2208, %r2209, %r2210, %r2211}, {%r2284, %r2285, %r2286, %r2287, %r2288, %r2289, %r2290, %r2291}, {%r2348, %r2349, %r2350, %r2351};
	wmma.mma.sync.aligned.row.row.m16n16k16.f16.f16 {%r2356, %r2357, %r2358, %r2359}, {%r2180, %r2181, %r2182, %r2183, %r2184, %r2185, %r2186, %r2187}, {%r2228, %r2229, %r2230, %r2231, %r2232, %r2233, %r2234, %r2235}, {%r2104, %r2105, %r2106, %r2107};
	wmma.mma.sync.aligned.row.row.m16n16k16.f16.f16 {%r2360, %r2361, %r2362, %r2363}, {%r2212, %r2213, %r2214, %r2215, %r2216, %r2217, %r2218, %r2219}, {%r2260, %r2261, %r2262, %r2263, %r2264, %r2265, %r2266, %r2267}, {%r2356, %r2357, %r2358, %r2359};
	wmma.mma.sync.aligned.row.row.m16n16k16.f16.f16 {%r2364, %r2365, %r2366, %r2367}, {%r2180, %r2181, %r2182, %r2183, %r2184, %r2185, %r2186, %r2187}, {%r2236, %r2237, %r2238, %r2239, %r2240, %r2241, %r2242, %r2243}, {%r2112, %r2113, %r2114, %r2115};
	wmma.mma.sync.aligned.row.row.m16n16k16.f16.f16 {%r2368, %r2369, %r2370, %r2371}, {%r2212, %r2213, %r2214, %r2215, %r2216, %r2217, %r2218, %r2219}, {%r2268, %r2269, %r2270, %r2271, %r2272, %r2273, %r2274, %r2275}, {%r2364, %r2365, %r2366, %r2367};
	wmma.mma.sync.aligned.row.row.m16n16k16.f16.f16 {%r2372, %r2373, %r2374, %r2375}, {%r2180, %r2181, %r2182, %r2183, %r2184, %r2185, %r2186, %r2187}, {%r2244, %r2245, %r2246, %r2247, %r2248, %r2249, %r2250, %r2251}, {%r2120, %r2121, %r2122, %r2123};
	wmma.mma.sync.aligned.row.row.m16n16k16.f16.f16 {%r2376, %r2377, %r2378, %r2379}, {%r2212, %r2213, %r2214, %r2215, %r2216, %r2217, %r2218, %r2219}, {%r2276, %r2277, %r2278, %r2279, %r2280, %r2281, %r2282, %r2283}, {%r2372, %r2373, %r2374, %r2375};
	wmma.mma.sync.aligned.row.row.m16n16k16.f16.f16 {%r2380, %r2381, %r2382, %r2383}, {%r2180, %r2181, %r2182, %r2183, %r2184, %r2185, %r2186, %r2187}, {%r2252, %r2253, %r2254, %r2255, %r2256, %r2257, %r2258, %r2259}, {%r2128, %r2129, %r2130, %r2131};
	wmma.mma.sync.aligned.row.row.m16n16k16.f16.f16 {%r2384, %r2385, %r2386, %r2387}, {%r2212, %r2213, %r2214, %r2215, %r2216, %r2217, %r2218, %r2219}, {%r2284, %r2285, %r2286, %r2287, %r2288, %r2289, %r2290, %r2291}, {%r2380, %r2381, %r2382, %r2383};
	wmma.mma.sync.aligned.row.row.m16n16k16.f16.f16 {%r2388, %r2389, %r2390, %r2391}, {%r2188, %r2189, %r2190, %r2191, %r2192, %r2193, %r2194, %r2195}, {%r2228, %r2229, %r2230, %r2231, %r2232, %r2233, %r2234, %r2235}, {%r2136, %r2137, %r2138, %r2139};
	wmma.mma.sync.aligned.row.row.m16n16k16.f16.f16 {%r2392, %r2393, %r2394, %r2395}, {%r2220, %r2221, %r2222, %r2223, %r2224, %r2225, %r2226, %r2227}, {%r2260, %r2261, %r2262, %r2263, %r2264, %r2265, %r2266, %r2267}, {%r2388, %r2389, %r2390, %r2391};
	wmma.mma.sync.aligned.row.row.m16n16k16.f16.f16 {%r2396, %r2397, %r2398, %r2399}, {%r2188, %r2189, %r2190, %r2191, %r2192, %r2193, %r2194, %r2195}, {%r2236, %r2237, %r2238, %r2239, %r2240, %r2241, %r2242, %r2243}, {%r2144, %r2145, %r2146, %r2147};
	wmma.mma.sync.aligned.row.row.m16n16k16.f16.f16 {%r2400, %r2401, %r2402, %r2403}, {%r2220, %r2221, %r2222, %r2223, %r2224, %r2225, %r2226, %r2227}, {%r2268, %r2269, %r2270, %r2271, %r2272, %r2273, %r2274, %r2275}, {%r2396, %r2397, %r2398, %r2399};
	wmma.mma.sync.aligned.row.row.m16n16k16.f16.f16 {%r2404, %r2405, %r2406, %r2407}, {%r2188, %r2189, %r2190, %r2191, %r2192, %r2193, %r2194, %r2195}, {%r2244, %r2245, %r2246, %r2247, %r2248, %r2249, %r2250, %r2251}, {%r2152, %r2153, %r2154, %r2155};
	wmma.mma.sync.aligned.row.row.m16n16k16.f16.f16 {%r2408, %r2409, %r2410, %r2411}, {%r2220, %r2221, %r2222, %r2223, %r2224, %r2225, %r2226, %r2227}, {%r2276, %r2277, %r2278, %r2279, %r2280, %r2281, %r2282, %r2283}, {%r2404, %r2405, %r2406, %r2407};
	wmma.mma.sync.aligned.row.row.m16n16k16.f16.f16 {%r2412, %r2413, %r2414, %r2415}, {%r2188, %r2189, %r2190, %r2191, %r2192, %r2193, %r2194, %r2195}, {%r2252, %r2253, %r2254, %r2255, %r2256, %r2257, %r2258, %r2259}, {%r2160, %r2161, %r2162, %r2163};
	wmma.mma.sync.aligned.row.row.m16n16k16.f16.f16 {%r2416, %r2417, %r2418, %r2419}, {%r2220, %r2221, %r2222, %r2223, %r2224, %r2225, %r2226, %r2227}, {%r2284, %r2285, %r2286, %r2287, %r2288, %r2289, %r2290, %r2291}, {%r2412, %r2413, %r2414, %r2415};
	// begin inline asm
	cp.async.commit_group;

	// end inline asm
	// begin inline asm
	cp.async.wait_group 0;

	// end inline asm
	bar.sync 	0;
	add.s64 	%rd63, %rd288, -576;
	// begin inline asm
	cp.async.ca.shared.global [%r645], [%rd63], 16;

	// end inline asm
	add.s64 	%rd64, %rd220, 448;
	// begin inline asm
	cp.async.ca.shared.global [%r646], [%rd64], 16;

	// end inline asm
	mul.wide.s32 	%rd227, %r9544, 2;
	add.s64 	%rd65, %rd14, %rd227;
	// begin inline asm
	cp.async.ca.shared.global [%r827], [%rd65], 16;

	// end inline asm
	add.s64 	%rd66, %rd65, %rd1;
	// begin inline asm
	cp.async.ca.shared.global [%r828], [%rd66], 16;

	// end inline asm
	add.s64 	%rd67, %rd66, %rd1;
	// begin inline asm
	cp.async.ca.shared.global [%r25], [%rd67], 16;

	// end inline asm
	add.s64 	%rd68, %rd67, %rd1;
	// begin inline asm
	cp.async.ca.shared.global [%r26], [%rd68], 16;

	// end inline asm
	wmma.load.a.sync.aligned.row.m16n16k16.shared.f16 	{%r2420, %r2421, %r2422, %r2423, %r2424, %r2425, %r2426, %r2427}, [%r27], %r852;
	wmma.load.a.sync.aligned.row.m16n16k16.shared.f16 	{%r2428, %r2429, %r2430, %r2431, %r2432, %r2433, %r2434, %r2435}, [%r861], %r852;
	wmma.load.a.sync.aligned.row.m16n16k16.shared.f16 	{%r2436, %r2437, %r2438, %r2439, %r2440, %r2441, %r2442, %r2443}, [%r870], %r852;
	wmma.load.a.sync.aligned.row.m16n16k16.shared.f16 	{%r2444, %r2445, %r2446, %r2447, %r2448, %r2449, %r2450, %r2451}, [%r879], %r852;
	wmma.load.a.sync.aligned.row.m16n16k16.shared.f16 	{%r2452, %r2453, %r2454, %r2455, %r2456, %r2457, %r2458, %r2459}, [%r888], %r852;
	wmma.load.a.sync.aligned.row.m16n16k16.shared.f16 	{%r2460, %r2461, %r2462, %r2463, %r2464, %r2465, %r2466, %r2467}, [%r897], %r852;
	wmma.load.a.sync.aligned.row.m16n16k16.shared.f16 	{%r2468, %r2469, %r2470, %r2471, %r2472, %r2473, %r2474, %r2475}, [%r906], %r852;
	wmma.load.a.sync.aligned.row.m16n16k16.shared.f16 	{%r2476, %r2477, %r2478, %r2479, %r2480, %r2481, %r2482, %r2483}, [%r915], %r852;
	wmma.load.b.sync.aligned.row.m16n16k16.shared.f16 	{%r2484, %r2485, %r2486, %r2487, %r2488, %r2489, %r2490, %r2491}, [%r28], %r924;
	wmma.load.b.sync.aligned.row.m16n16k16.shared.f16 	{%r2492, %r2493, %r2494, %r2495, %r2496, %r2497, %r2498, %r2499}, [%r933], %r924;
	wmma.load.b.sync.aligned.row.m16n16k16.shared.f16 	{%r2500, %r2501, %r2502, %r2503, %r2504, %r2505, %r2506, %r2507}, [%r942], %r924;
	wmma.load.b.sync.aligned.row.m16n16k16.shared.f16 	{%r2508, %r2509, %r2510, %r2511, %r2512, %r2513, %r2514, %r2515}, [%r951], %r924;
	wmma.load.b.sync.aligned.row.m16n16k16.shared.f16 	{%r2516, %r2517, %r2518, %r2519, %r2520, %r2521, %r2522, %r2523}, [%r960], %r924;
	wmma.load.b.sync.aligned.row.m16n16k16.shared.f16 	{%r2524, %r2525, %r2526, %r2527, %r2528, %r2529, %r2530, %r2531}, [%r969], %r924;
	wmma.load.b.sync.aligned.row.m16n16k16.shared.f16 	{%r2532, %r2533, %r2534, %r2535, %r2536, %r2537, %r2538, %r2539}, [%r978], %r924;
	wmma.load.b.sync.aligned.row.m16n16k16.shared.f16 	{%r2540, %r2541, %r2542, %r2543, %r2544, %r2545, %r2546, %r2547}, [%r987], %r924;
	wmma.mma.sync.aligned.row.row.m16n16k16.f16.f16 {%r2548, %r2549, %r2550, %r2551}, {%r2420, %r2421, %r2422, %r2423, %r2424, %r2425, %r2426, %r2427}, {%r2484, %r2485, %r2486, %r2487, %r2488, %r2489, %r2490, %r2491}, {%r2296, %r2297, %r2298, %r2299};
	wmma.mma.sync.aligned.row.row.m16n16k16.f16.f16 {%r2552, %r2553, %r2554, %r2555}, {%r2452, %r2453, %r2454, %r2455, %r2456, %r2457, %r2458, %r2459}, {%r2516, %r2517, %r2518, %r2519, %r2520, %r2521, %r2522, %r2523}, {%r2548, %r2549, %r2550, %r2551};
	wmma.mma.sync.aligned.row.row.m16n16k16.f16.f16 {%r2556, %r2557, %r2558, %r2559}, {%r2420, %r2421, %r2422, %r2423, %r2424, %r2425, %r2426, %r2427}, {%r2492, %r2493, %r2494, %r2495, %r2496, %r2497, %r2498, %r2499}, {%r2304, %r2305, %r2306, %r2307};
	wmma.mma.sync.aligned.row.row.m16n16k16.f16.f16 {%r2560, %r2561, %r2562, %r2563}, {%r2452, %r2453, %r2454, %r2455, %r2456, %r2457, %r2458, %r2459}, {%r2524, %r2525, %r2526, %r2527, %r2528, %r2529, %r2530, %r2531}, {%r2556, %r2557, %r2558, %r2559};
	wmma.mma.sync.aligned.row.row.m16n16k16.f16.f16 {%r2564, %r2565, %r2566, %r2567}, {%r2420, %r2421, %r2422, %r2423, %r2424, %r2425, %r2426, %r2427}, {%r2500, %r2501, %r2502, %r2503, %r2504, %r2505, %r2506, %r2507}, {%r2312, %r2313, %r2314, %r2315};
	wmma.mma.sync.aligned.row.row.m16n16k16.f16.f16 {%r2568, %r2569, %r2570, %r2571}, {%r2452, %r2453, %r2454, %r2455, %r2456, %r2457, %r2458, %r2459}, {%r2532, %r2533, %r2534, %r2535, %r2536, %r2537, %r2538, %r2539}, {%r2564, %r2565, %r2566, %r2567};
	wmma.mma.sync.aligned.row.row.m16n16k16.f16.f16 {%r2572, %r2573, %r2574, %r2575}, {%r2420, %r2421, %r2422, %r2423, %r2424, %r2425, %r2426, %r2427}, {%r2508, %r2509, %r2510, %r2511, %r2512, %r2513, %r2514, %r2515}, {%r2320, %r2321, %r2322, %r2323};
	wmma.mma.sync.aligned.row.row.m16n16k16.f16.f16 {%r2576, %r2577, %r2578, %r2579}, {%r2452, %r2453, %r2454, %r2455, %r2456, %r2457, %r2458, %r2459}, {%r2540, %r2541, %r2542, %r2543, %r2544, %r2545, %r2546, %r2547}, {%r2572, %r2573, %r2574, %r2575};
	wmma.mma.sync.aligned.row.row.m16n16k16.f16.f16 {%r2580, %r2581, %r2582, %r2583}, {%r2428, %r2429, %r2430, %r2431, %r2432, %r2433, %r2434, %r2435}, {%r2484, %r2485, %r2486, %r2487, %r2488, %r2489, %r2490, %r2491}, {%r2328, %r2329, %r2330, %r2331};
	wmma.mma.sync.aligned.row.row.m16n16k16.f16.f16 {%r2584, %r2585, %r2586, %r2587}, {%r2460, %r2461, %r2462, %r2463, %r2464, %r2465, %r2466, %r2467}, {%r2516, %r2517, %r2518, %r2519, %r2520, %r2521, %r2522, %r2523}, {%r2580, %r2581, %r2582, %r2583};
	wmma.mma.sync.aligned.row.row.m16n16k16.f16.f16 {%r2588, %r2589, %r2590, %r2591}, {%r2428, %r2429, %r2430, %r2431, %r2432, %r2433, %r2434, %r2435}, {%r2492, %r2493, %r2494, %r2495, %r2496, %r2497, %r2498, %r2499}, {%r2336, %r2337, %r2338, %r2339};
	wmma.mma.sync.aligned.row.row.m16n16k16.f16.f16 {%r2592, %r2593, %r2594, %r2595}, {%r2460, %r2461, %r2462, %r2463, %r2464, %r2465, %r2466, %r2467}, {%r2524, %r2525, %r2526, %r2527, %r2528, %r2529, %r2530, %r2531}, {%r2588, %r2589, %r2590, %r2591};
	wmma.mma.sync.aligned.row.row.m16n16k16.f16.f16 {%r2596, %r2597, %r2598, %r2599}, {%r2428, %r2429, %r2430, %r2431, %r2432, %r2433, %r2434, %r2435}, {%r2500, %r2501, %r2502, %r2503, %r2504, %r2505, %r2506, %r2507}, {%r2344, %r2345, %r2346, %r2347};
	wmma.mma.sync.aligned.row.row.m16n16k16.f16.f16 {%r2600, %r2601, %r2602, %r2603}, {%r2460, %r2461, %r2462, %r2463, %r2464, %r2465, %r2466, %r2467}, {%r2532, %r2533, %r2534, %r2535, %r2536, %r2537, %r2538, %r2539}, {%r2596, %r2597, %r2598, %r2599};
	wmma.mma.sync.aligned.row.row.m16n16k16.f16.f16 {%r2604, %r2605, %r2606, %r2607}, {%r2428, %r2429, %r2430, %r2431, %r2432, %r2433, %r2434, %r2435}, {%r2508, %r2509, %r2510, %r2511, %r2512, %r2513, %r2514, %r2515}, {%r2352, %r2353, %r2354, %r2355};
	wmma.mma.sync.aligned.row.row.m16n16k16.f16.f16 {%r2608, %r2609, %r2610, %r2611}, {%r2460, %r2461, %r2462, %r2463, %r2464, %r2465, %r2466, %r2467}, {%r2540, %r2541, %r2542, %r2543, %r2544, %r2545, %r2546, %r2547}, {%r2604, %r2605, %r2606, %r2607};
	wmma.mma.sync.aligned.row.row.m16n16k16.f16.f16 {%r2612, %r2613, %r2614, %r2615}, {%r2436, %r2437, %r2438, %r2439, %r2440, %r2441, %r2442, %r2443}, {%r2484, %r2485, %r2486, %r2487, %r2488, %r2489, %r2490, %r2491}, {%r2360, %r2361, %r2362, %r2363};
	wmma.mma.sync.aligned.row.row.m16n16k16.f16.f16 {%r2616, %r2617, %r2618, %r2619}, {%r2468, %r2469, %r2470, %r2471, %r2472, %r2473, %r2474, %r2475}, {%r2516, %r2517, %r2518, %r2519, %r2520, %r2521, %r2522, %r2523}, {%r2612, %r2613, %r2614, %r2615};
	wmma.mma.sync.aligned.row.row.m16n16k16.f16.f16 {%r2620, %r2621, %r2622, %r2623}, {%r2436, %r2437, %r2438, %r2439, %r2440, %r2441, %r2442, %r2443}, {%r2492, %r2493, %r2494, %r2495, %r2496, %r2497, %r2498, %r2499}, {%r2368, %r2369, %r2370, %r2371};
	wmma.mma.sync.aligned.row.row.m16n16k16.f16.f16 {%r2624, %r2625, %r2626, %r2627}, {%r2468, %r2469, %r2470, %r2471, %r2472, %r2473, %r2474, %r2475}, {%r2524, %r2525, %r2526, %r2527, %r2528, %r2529, %r2530, %r2531}, {%r2620, %r2621, %r2622, %r2623};
	wmma.mma.sync.aligned.row.row.m16n16k16.f16.f16 {%r2628, %r2629, %r2630, %r2631}, {%r2436, %r2437, %r2438, %r2439, %r2440, %r2441, %r2442, %r2443}, {%r2500, %r2501, %r2502, %r2503, %r2504, %r2505, %r2506, %r2507}, {%r2376, %r2377, %r2378, %r2379};
	wmma.mma.sync.aligned.row.row.m16n16k16.f16.f16 {%r2632, %r2633, %r2634, %r2635}, {%r2468, %r2469, %r2470, %r2471, %r2472, %r2473, %r2474, %r2475}, {%r2532, %r2533, %r2534, %r2535, %r2536, %r2537, %r2538, %r2539}, {%r2628, %r2629, %r2630, %r2631};
	wmma.mma.sync.aligned.row.row.m16n16k16.f16.f16 {%r2636, %r2637, %r2638, %r2639}, {%r2436, %r2437, %r2438, %r2439, %r2440, %r2441, %r2442, %r2443}, {%r2508, %r2509, %r2510, %r2511, %r2512, %r2513, %r2514, %r2515}, {%r2384, %r2385, %r2386, %r2387};
	wmma.mma.sync.aligned.row.row.m16n16k16.f16.f16 {%r2640, %r2641, %r2642, %r2643}, {%r2468, %r2469, %r2470, %r2471, %r2472, %r2473, %r2474, %r2475}, {%r2540, %r2541, %r2542, %r2543, %r2544, %r2545, %r2546, %r2547}, {%r2636, %r2637, %r2638, %r2639};
	wmma.mma.sync.aligned.row.row.m16n16k16.f16.f16 {%r2644, %r2645, %r2646, %r2647}, {%r2444, %r2445, %r2446, %r2447, %r2448, %r2449, %r2450, %r2451}, {%r2484, %r2485, %r2486, %r2487, %r2488, %r2489, %r2490, %r2491}, {%r2392, %r2393, %r2394, %r2395};
	wmma.mma.sync.aligned.row.row.m16n16k16.f16.f16 {%r2648, %r2649, %r2650, %r2651}, {%r2476, %r2477, %r2478, %r2479, %r2480, %r2481, %r2482, %r2483}, {%r2516, %r2517, %r2518, %r2519, %r2520, %r2521, %r2522, %r2523}, {%r2644, %r2645, %r2646, %r2647};
	wmma.mma.sync.aligned.row.row.m16n16k16.f16.f16 {%r2652, %r2653, %r2654, %r2655}, {%r2444, %r2445, %r2446, %r2447, %r2448, %r2449, %r2450, %r2451}, {%r2492, %r2493, %r2494, %r2495, %r2496, %r2497, %r2498, %r2499}, {%r2400, %r2401, %r2402, %r2403};
	wmma.mma.sync.aligned.row.row.m16n16k16.f16.f16 {%r2656, %r2657, %r2658, %r2659}, {%r2476, %r2477, %r2478, %r2479, %r2480, %r2481, %r2482, %r2483}, {%r2524, %r2525, %r2526, %r2527, %r2528, %r2529, %r2530, %r2531}, {%r2652, %r2653, %r2654, %r2655};
	wmma.mma.sync.aligned.row.row.m16n16k16.f16.f16 {%r2660, %r2661, %r2662, %r2663}, {%r2444, %r2445, %r2446, %r2447, %r2448, %r2449, %r2450, %r2451}, {%r2500, %r2501, %r2502, %r2503, %r2504, %r2505, %r2506, %r2507}, {%r2408, %r2409, %r2410, %r2411};
	wmma.mma.sync.aligned.row.row.m16n16k16.f16.f16 {%r2664, %r2665, %r2666, %r2667}, {%r2476, %r2477, %r2478, %r2479, %r2480, %r2481, %r2482, %r2483}, {%r2532, %r2533, %r2534, %r2535, %r2536, %r2537, %r2538, %r2539}, {%r2660, %r2661, %r2662, %r2663};
	wmma.mma.sync.aligned.row.row.m16n16k16.f16.f16 {%r2668, %r2669, %r2670, %r2671}, {%r2444, %r2445, %r2446, %r2447, %r2448, %r2449, %r2450, %r2451}, {%r2508, %r2509, %r2510, %r2511, %r2512, %r2513, %r2514, %r2515}, {%r2416, %r2417, %r2418, %r2419};
	wmma.mma.sync.aligned.row.row.m16n16k16.f16.f16 {%r2672, %r2673, %r2674, %r2675}, {%r2476, %r2477, %r2478, %r2479, %r2480, %r2481, %r2482, %r2483}, {%r2540, %r2541, %r2542, %r2543, %r2544, %r2545, %r2546, %r2547}, {%r2668, %r2669, %r2670, %r2671};
	// begin inline asm
	cp.async.commit_group;

	// end inline asm
	// begin inline asm
	cp.async.wait_group 0;

	// end inline asm
	bar.sync 	0;
	add.s64 	%rd69, %rd288, -512;
	// begin inline asm
	cp.async.ca.shared.global [%r550], [%rd69], 16;

	// end inline asm
	add.s64 	%rd70, %rd220, 512;
	// begin inline asm
	cp.async.ca.shared.global [%r8], [%rd70], 16;

	// end inline asm
	mul.wide.s32 	%rd228, %r9545, 2;
	add.s64 	%rd71, %rd14, %rd228;
	// begin inline asm
	cp.async.ca.shared.global [%r10], [%rd71], 16;

	// end inline asm
	add.s64 	%rd72, %rd71, %rd1;
	// begin inline asm
	cp.async.ca.shared.global [%r553], [%rd72], 16;

	// end inline asm
	add.s64 	%rd73, %rd72, %rd1;
	// begin inline asm
	cp.async.ca.shared.global [%r554], [%rd73], 16;

	// end inline asm
	add.s64 	%rd74, %rd73, %rd1;
	// begin inline asm
	cp.async.ca.shared.global [%r555], [%rd74], 16;

	// end inline asm
	wmma.load.a.sync.aligned.row.m16n16k16.shared.f16 	{%r2676, %r2677, %r2678, %r2679, %r2680, %r2681, %r2682, %r2683}, [%r1124], %r852;
	wmma.load.a.sync.aligned.row.m16n16k16.shared.f16 	{%r2684, %r2685, %r2686, %r2687, %r2688, %r2689, %r2690, %r2691}, [%r1133], %r852;
	wmma.load.a.sync.aligned.row.m16n16k16.shared.f16 	{%r2692, %r2693, %r2694, %r2695, %r2696, %r2697, %r2698, %r2699}, [%r1142], %r852;
	wmma.load.a.sync.aligned.row.m16n16k16.shared.f16 	{%r2700, %r2701, %r2702, %r2703, %r2704, %r2705, %r2706, %r2707}, [%r1151], %r852;
	wmma.load.a.sync.aligned.row.m16n16k16.shared.f16 	{%r2708, %r2709, %r2710, %r2711, %r2712, %r2713, %r2714, %r2715}, [%r1160], %r852;
	wmma.load.a.sync.aligned.row.m16n16k16.shared.f16 	{%r2716, %r2717, %r2718, %r2719, %r2720, %r2721, %r2722, %r2723}, [%r1169], %r852;
	wmma.load.a.sync.aligned.row.m16n16k16.shared.f16 	{%r2724, %r2725, %r2726, %r2727, %r2728, %r2729, %r2730, %r2731}, [%r1178], %r852;
	wmma.load.a.sync.aligned.row.m16n16k16.shared.f16 	{%r2732, %r2733, %r2734, %r2735, %r2736, %r2737, %r2738, %r2739}, [%r1187], %r852;
	wmma.load.b.sync.aligned.row.m16n16k16.shared.f16 	{%r2740, %r2741, %r2742, %r2743, %r2744, %r2745, %r2746, %r2747}, [%r1196], %r924;
	wmma.load.b.sync.aligned.row.m16n16k16.shared.f16 	{%r2748, %r2749, %r2750, %r2751, %r2752, %r2753, %r2754, %r2755}, [%r1205], %r924;
	wmma.load.b.sync.aligned.row.m16n16k16.shared.f16 	{%r2756, %r2757, %r2758, %r2759, %r2760, %r2761, %r2762, %r2763}, [%r1214], %r924;
	wmma.load.b.sync.aligned.row.m16n16k16.shared.f16 	{%r2764, %r2765, %r2766, %r2767, %r2768, %r2769, %r2770, %r2771}, [%r1223], %r924;
	wmma.load.b.sync.aligned.row.m16n16k16.shared.f16 	{%r2772, %r2773, %r2774, %r2775, %r2776, %r2777, %r2778, %r2779}, [%r1232], %r924;
	wmma.load.b.sync.aligned.row.m16n16k16.shared.f16 	{%r2780, %r2781, %r2782, %r2783, %r2784, %r2785, %r2786, %r2787}, [%r1241], %r924;
	wmma.load.b.sync.aligned.row.m16n16k16.shared.f16 	{%r2788, %r2789, %r2790, %r2791, %r2792, %r2793, %r2794, %r2795}, [%r1250], %r924;
	wmma.load.b.sync.aligned.row.m16n16k16.shared.f16 	{%r2796, %r2797, %r2798, %r2799, %r2800, %r2801, %r2802, %r2803}, [%r1259], %r924;
	wmma.mma.sync.aligned.row.row.m16n16k16.f16.f16 {%r2804, %r2805, %r2806, %r2807}, {%r2676, %r2677, %r2678, %r2679, %r2680, %r2681, %r2682, %r2683}, {%r2740, %r2741, %r2742, %r2743, %r2744, %r2745, %r2746, %r2747}, {%r2552, %r2553, %r2554, %r2555};
	wmma.mma.sync.aligned.row.row.m16n16k16.f16.f16 {%r2808, %r2809, %r2810, %r2811}, {%r2708, %r2709, %r2710, %r2711, %r2712, %r2713, %r2714, %r2715}, {%r2772, %r2773, %r2774, %r2775, %r2776, %r2777, %r2778, %r2779}, {%r2804, %r2805, %r2806, %r2807};
	wmma.mma.sync.aligned.row.row.m16n16k16.f16.f16 {%r2812, %r2813, %r2814, %r2815}, {%r2676, %r2677, %r2678, %r2679, %r2680, %r2681, %r2682, %r2683}, {%r2748, %r2749, %r2750, %r2751, %r2752, %r2753, %r2754, %r2755}, {%r2560, %r2561, %r2562, %r2563};
	wmma.mma.sync.aligned.row.row.m16n16k16.f16.f16 {%r2816, %r2817, %r2818, %r2819}, {%r2708, %r2709, %r2710, %r2711, %r2712, %r2713, %r2714, %r2715}, {%r2780, %r2781, %r2782, %r2783, %r2784, %r2785, %r2786, %r2787}, {%r2812, %r2813, %r2814, %r2815};
	wmma.mma.sync.aligned.row.row.m16n16k16.f16.f16 {%r2820, %r2821, %r2822, %r2823}, {%r2676, %r2677, %r2678, %r2679, %r2680, %r2681, %r2682, %r2683}, {%r2756, %r2757, %r2758, %r2759, %r2760, %r2761, %r2762, %r2763}, {%r2568, %r2569, %r2570, %r2571};
	wmma.mma.sync.aligned.row.row.m16n16k16.f16.f16 {%r2824, %r2825, %r2826, %r2827}, {%r2708, %r2709, %r2710, %r2711, %r2712, %r2713, %r2714, %r2715}, {%r2788, %r2789, %r2790, %r2791, %r2792, %r2793, %r2794, %r2795}, {%r2820, %r2821, %r2822, %r2823};
	wmma.mma.sync.aligned.row.row.m16n16k16.f16.f16 {%r2828, %r2829, %r2830, %r2831}, {%r2676, %r2677, %r2678, %r2679, %r2680, %r2681, %r2682, %r2683}, {%r2764, %r2765, %r2766, %r2767, %r2768, %r2769, %r2770, %r2771}, {%r2576, %r2577, %r2578, %r2579};
	wmma.mma.sync.aligned.row.row.m16n16k16.f16.f16 {%r2832, %r2833, %r2834, %r2835}, {%r2708, %r2709, %r2710, %r2711, %r2712, %r2713, %r2714, %r2715}, {%r2796, %r2797, %r2798, %r2799, %r2800, %r2801, %r2802, %r2803}, {%r2828, %r2829, %r2830, %r2831};
	wmma.mma.sync.aligned.row.row.m16n16k16.f16.f16 {%r2836, %r2837, %r2838, %r2839}, {%r2684, %r2685, %r2686, %r2687, %r2688, %r2689, %r2690, %r2691}, {%r2740, %r2741, %r2742, %r2743, %r2744, %r2745, %r2746, %r2747}, {%r2584, %r2585, %r2586, %r2587};
	wmma.mma.sync.aligned.row.row.m16n16k16.f16.f16 {%r2840, %r2841, %r2842, %r2843}, {%r2716, %r2717, %r2718, %r2719, %r2720, %r2721, %r2722, %r2723}, {%r2772, %r2773, %r2774, %r2775, %r2776, %r2777, %r2778, %r2779}, {%r2836, %r2837, %r2838, %r2839};
	wmma.mma.sync.aligned.row.row.m16n16k16.f16.f16 {%r2844, %r2845, %r2846, %r2847}, {%r2684, %r2685, %r2686, %r2687, %r2688, %r2689, %r2690, %r2691}, {%r2748, %r2749, %r2750, %r2751, %r2752, %r2753, %r2754, %r2755}, {%r2592, %r2593, %r2594, %r2595};
	wmma.mma.sync.aligned.row.row.m16n16k16.f16.f16 {%r2848, %r2849, %r2850, %r2851}, {%r2716, %r2717, %r2718, %r2719, %r2720, %r2721, %r2722, %r2723}, {%r2780, %r2781, %r2782, %r2783, %r2784, %r2785, %r2786, %r2787}, {%r2844, %r2845, %r2846, %r2847};
	wmma.mma.sync.aligned.row.row.m16n16k16.f16.f16 {%r2852, %r2853, %r2854, %r2855}, {%r2684, %r2685, %r2686, %r2687, %r2688, %r2689, %r2690, %r2691}, {%r2756, %r2757, %r2758, %r2759, %r2760, %r2761, %r2762, %r2763}, {%r2600, %r2601, %r2602, %r2603};
	wmma.mma.sync.aligned.row.row.m16n16k16.f16.f16 {%r2856, %r2857, %r2858, %r2859}, {%r2716, %r2717, %r2718, %r2719, %r2720, %r2721, %r2722, %r2723}, {%r2788, %r2789, %r2790, %r2791, %r2792, %r2793, %r2794, %r2795}, {%r2852, %r2853, %r2854, %r2855};
	wmma.mma.sync.aligned.row.row.m16n16k16.f16.f16 {%r2860, %r2861, %r2862, %r2863}, {%r2684, %r2685, %r2686, %r2687, %r2688, %r2689, %r2690, %r2691}, {%r2764, %r2765, %r2766, %r2767, %r2768, %r2769, %r2770, %r2771}, {%r2608, %r2609, %r2610, %r2611};
	wmma.mma.sync.aligned.row.row.m16n16k16.f16.f16 {%r2864, %r2865, %r2866, %r2867}, {%r2716, %r2717, %r2718, %r2719, %r2720, %r2721, %r2722, %r2723}, {%r2796, %r2797, %r2798, %r2799, %r2800, %r2801, %r2802, %r2803}, {%r2860, %r2861, %r2862, %r2863};
	wmma.mma.sync.aligned.row.row.m16n16k16.f16.f16 {%r2868, %r2869, %r2870, %r2871}, {%r2692, %r2693, %r2694, %r2695, %r2696, %r2697, %r2698, %r2699}, {%r2740, %r2741, %r2742, %r2743, %r2744, %r2745, %r2746, %r2747}, {%r2616, %r2617, %r2618, %r2619};
	wmma.mma.sync.aligned.row.row.m16n16k16.f16.f16 {%r2872, %r2873, %r2874, %r2875}, {%r2724, %r2725, %r2726, %r2727, %r2728, %r2729, %r2730, %r2731}, {%r2772, %r2773, %r2774, %r2775, %r2776, %r2777, %r2778, %r2779}, {%r2868, %r2869, %r2870, %r2871};
	wmma.mma.sync.aligned.row.row.m16n16k16.f16.f16 {%r2876, %r2877, %r2878, %r2879}, {%r2692, %r2693, %r2694, %r2695, %r2696, %r2697, %r2698, %r2699}, {%r2748, %r2749, %r2750, %r2751, %r2752, %r2753, %r2754, %r2755}, {%r2624, %r2625, %r2626, %r2627};
	wmma.mma.sync.aligned.row.row.m16n16k16.f16.f16 {%r2880, %r2881, %r2882, %r2883}, {%r2724, %r2725, %r2726, %r2727, %r2728, %r2729, %r2730, %r2731}, {%r2780, %r2781, %r2782, %r2783, %r2784, %r2785, %r2786, %r2787}, {%r2876, %r2877, %r2878, %r2879};
	wmma.mma.sync.aligned.row.row.m16n16k16.f16.f16 {%r2884, %r2885, %r2886, %r2887}, {%r2692, %r2693, %r2694, %r2695, %r2696, %r2697, %r2698, %r2699}, {%r2756, %r2757, %r2758, %r2759, %r2760, %r2761, %r2762, %r2763}, {%r2632, %r2633, %r2634, %r2635};
	wmma.mma.sync.aligned.row.row.m16n16k16.f16.f16 {%r2888, %r2889, %r2890, %r2891}, {%r2724, %r2725, %r2726, %r2727, %r2728, %r2729, %r2730, %r2731}, {%r2788, %r2789, %r2790, %r2791, %r2792, %r2793, %r2794, %r2795}, {%r2884, %r2885, %r2886, %r2887};
	wmma.mma.sync.aligned.row.row.m16n16k16.f16.f16 {%r2892, %r2893, %r2894, %r2895}, {%r2692, %r2693, %r2694, %r2695, %r2696, %r2697, %r2698, %r2699}, {%r2764, %r2765, %r2766, %r2767, %r2768, %r2769, %r2770, %r2771}, {%r2640, %r2641, %r2642, %r2643};
	wmma.mma.sync.aligned.row.row.m16n16k16.f16.f16 {%r2896, %r2897, %r2898, %r2899}, {%r2724, %r2725, %r2726, %r2727, %r2728, %r2729, %r2730, %r2731}, {%r2796, %r2797, %r2798, %r2799, %r2800, %r2801, %r2802, %r2803}, {%r2892, %r2893, %r2894, %r2895};
	wmma.mma.sync.aligned.row.row.m16n16k16.f16.f16 {%r2900, %r2901, %r2902, %r2903}, {%r2700, %r2701, %r2702, %r2703, %r2704, %r2705, %r2706, %r2707}, {%r2740, %r2741, %r2742, %r2743, %r2744, %r2745, %r2746, %r2747}, {%r2648, %r2649, %r2650, %r2651};
	wmma.mma.sync.aligned.row.row.m16n16k16.f16.f16 {%r2904, %r2905, %r2906, %r2907}, {%r2732, %r2733, %r2734, %r2735, %r2736, %r2737, %r2738, %r2739}, {%r2772, %r2773, %r2774, %r2775, %r2776, %r2777, %r2778, %r2779}, {%r2900, %r2901, %r2902, %r2903};
	wmma.mma.sync.aligned.row.row.m16n16k16.f16.f16 {%r2908, %r2909, %r2910, %r2911}, {%r2700, %r2701, %r2702, %r2703, %r2704, %r2705, %r2706, %r2707}, {%r2748, %r2749, %r2750, %r2751, %r2752, %r2753, %r2754, %r2755}, {%r2656, %r2657, %r2658, %r2659};
	wmma.mma.sync.aligned.row.row.m16n16k16.f16.f16 {%r2912, %r2913, %r2914, %r2915}, {%r2732, %r2733, %r2734, %r2735, %r2736, %r2737, %r2738, %r2739}, {%r2780, %r2781, %r2782, %r2783, %r2784, %r2785, %r2786, %r2787}, {%r2908, %r2909, %r2910, %r2911};
	wmma.mma.sync.aligned.row.row.m16n16k16.f16.f16 {%r2916, %r2917, %r2918, %r2919}, {%r2700, %r2701, %r2702, %r2703, %r2704, %r2705, %r2706, %r2707}, {%r2756, %r2757, %r2758, %r2759, %r2760, %r2761, %r2762, %r2763}, {%r2664, %r2665, %r2666, %r2667};
	wmma.mma.sync.aligned.row.row.m16n16k16.f16.f16 {%r2920, %r2921, %r2922, %r2923}, {%r2732, %r2733, %r2734, %r2735, %r2736, %r2737, %r2738, %r2739}, {%r2788, %r2789, %r2790, %r2791, %r2792, %r2793, %r2794, %r2795}, {%r2916, %r2917, %r2918, %r2919};
	wmma.mma.sync.aligned.row.row.m16n16k16.f16.f16 {%r2924, %r2925, %r2926, %r2927}, {%r2700, %r2701, %r2702, %r2703, %r2704, %r2705, %r2706, %r2707}, {%r2764, %r2765, %r2766, %r2767, %r2768, %r2769, %r2770, %r2771}, {%r2672, %r2673, %r2674, %r2675};
	wmma.mma.sync.aligned.row.row.m16n16k16.f16.f16 {%r2928, %r2929, %r2930, %r2931}, {%r2732, %r2733, %r2734, %r2735, %r2736, %r2737, %r2738, %r2739}, {%r2796, %r2797, %r2798, %r2799, %r2800, %r2801, %r2802, %r2803}, {%r2924, %r2925, %r2926, %r2927};
	// begin inline asm
	cp.async.commit_group;

	// end inline asm
	// begin inline asm
	cp.async.wait_group 0;

	// end inline asm
	bar.sync 	0;
	add.s64 	%rd75, %rd288, -448;
	// begin inline asm
	cp.async.ca.shared.global [%r645], [%rd75], 16;

	// end inline asm
	add.s64 	%rd76, %rd220, 576;
	// begin inline asm
	cp.async.ca.shared.global [%r646], [%rd76], 16;

	// end inline asm
	mul.wide.s32 	%rd229, %r9546, 2;
	add.s64 	%rd77, %rd14, %rd229;
	// begin inline asm
	cp.async.ca.shared.global [%r827], [%rd77], 16;

	// end inline asm
	add.s64 	%rd78, %rd77, %rd1;
	// begin inline asm
	cp.async.ca.shared.global [%r828], [%rd78], 16;

	// end inline asm
	add.s64 	%rd79, %rd78, %rd1;
	// begin inline asm
	cp.async.ca.shared.global [%r25], [%rd79], 16;

	// end inline asm
	add.s64 	%rd80, %rd79, %rd1;
	// begin inline asm
	cp.async.ca.shared.global [%r26], [%rd80], 16;

	// end inline asm
	wmma.load.a.sync.aligned.row.m16n16k16.shared.f16 	{%r2932, %r2933, %r2934, %r2935, %r2936, %r2937, %r2938, %r2939}, [%r27], %r852;
	wmma.load.a.sync.aligned.row.m16n16k16.shared.f16 	{%r2940, %r2941, %r2942, %r2943, %r2944, %r2945, %r2946, %r2947}, [%r861], %r852;
	wmma.load.a.sync.aligned.row.m16n16k16.shared.f16 	{%r2948, %r2949, %r2950, %r2951, %r2952, %r2953, %r2954, %r2955}, [%r870], %r852;
	wmma.load.a.sync.aligned.row.m16n16k16.shared.f16 	{%r2956, %r2957, %r2958, %r2959, %r2960, %r2961, %r2962, %r2963}, [%r879], %r852;
	wmma.load.a.sync.aligned.row.m16n16k16.shared.f16 	{%r2964, %r2965, %r2966, %r2967, %r2968, %r2969, %r2970, %r2971}, [%r888], %r852;
	wmma.load.a.sync.aligned.row.m16n16k16.shared.f16 	{%r2972, %r2973, %r2974, %r2975, %r2976, %r2977, %r2978, %r2979}, [%r897], %r852;
	wmma.load.a.sync.aligned.row.m16n16k16.shared.f16 	{%r2980, %r2981, %r2982, %r2983, %r2984, %r2985, %r2986, %r2987}, [%r906], %r852;
	wmma.load.a.sync.aligned.row.m16n16k16.shared.f16 	{%r2988, %r2989, %r2990, %r2991, %r2992, %r2993, %r2994, %r2995}, [%r915], %r852;
	wmma.load.b.sync.aligned.row.m16n16k16.shared.f16 	{%r2996, %r2997, %r2998, %r2999, %r3000, %r3001, %r3002, %r3003}, [%r28], %r924;
	wmma.load.b.sync.aligned.row.m16n16k16.shared.f16 	{%r3004, %r3005, %r3006, %r3007, %r3008, %r3009, %r3010, %r3011}, [%r933], %r924;
	wmma.load.b.sync.aligned.row.m16n16k16.shared.f16 	{%r3012, %r3013, %r3014, %r3015, %r3016, %r3017, %r3018, %r3019}, [%r942], %r924;
	wmma.load.b.sync.aligned.row.m16n16k16.shared.f16 	{%r3020, %r3021, %r3022, %r3023, %r3024, %r3025, %r3026, %r3027}, [%r951], %r924;
	wmma.load.b.sync.aligned.row.m16n16k16.shared.f16 	{%r3028, %r3029, %r3030, %r3031, %r3032, %r3033, %r3034, %r3035}, [%r960], %r924;
	wmma.load.b.sync.aligned.row.m16n16k16.shared.f16 	{%r3036, %r3037, %r3038, %r3039, %r3040, %r3041, %r3042, %r3043}, [%r969], %r924;
	wmma.load.b.sync.aligned.row.m16n16k16.shared.f16 	{%r3044, %r3045, %r3046, %r3047, %r3048, %r3049, %r3050, %r3051}, [%r978], %r924;
	wmma.load.b.sync.aligned.row.m16n16k16.shared.f16 	{%r3052, %r3053, %r3054, %r3055, %r3056, %r3057, %r3058, %r3059}, [%r987], %r924;
	wmma.mma.sync.aligned.row.row.m16n16k16.f16.f16 {%r3060, %r3061, %r3062, %r3063}, {%r2932, %r2933, %r2934, %r2935, %r2936, %r2937, %r2938, %r2939}, {%r2996, %r2997, %r2998, %r2999, %r3000, %r3001, %r3002, %r3003}, {%r2808, %r2809, %r2810, %r2811};
	wmma.mma.sync.aligned.row.row.m16n16k16.f16.f16 {%r3064, %r3065, %r3066, %r3067}, {%r2964, %r2965, %r2966, %r2967, %r2968, %r2969, %r2970, %r2971}, {%r3028, %r3029, %r3030, %r3031, %r3032, %r3033, %r3034, %r3035}, {%r3060, %r3061, %r3062, %r3063};
	wmma.mma.sync.aligned.row.row.m16n16k16.f16.f16 {%r3068, %r3069, %r3070, %r3071}, {%r2932, %r2933, %r2934, %r2935, %r2936, %r2937, %r2938, %r2939}, {%r3004, %r3005, %r3006, %r3007, %r3008, %r3009, %r3010, %r3011}, {%r2816, %r2817, %r2818, %r2819};
	wmma.mma.sync.aligned.row.row.m16n16k16.f16.f16 {%r3072, %r3073, %r3074, %r3075}, {%r2964, %r2965, %r2966, %r2967, %r2968, %r2969, %r2970, %r2971}, {%r3036, %r3037, %r3038, %r3039, %r3040, %r3041, %r3042, %r3043}, {%r3068, %r3069, %r3070, %r3071};
	wmma.mma.sync.aligned.row.row.m16n16k16.f16.f16 {%r3076, %r3077, %r3078, %r3079}, {%r2932, %r2933, %r2934, %r2935, %r2936, %r2937, %r2938, %r2939}, {%r3012, %r3013, %r3014, %r3015, %r3016, %r3017, %r3018, %r3019}, {%r2824, %r2825, %r2826, %r2827};
	wmma.mma.sync.aligned.row.row.m16n16k16.f16.f16 {%r3080, %r3081, %r3082, %r3083}, {%r2964, %r2965, %r2966, %r2967, %r2968, %r2969, %r2970, %r2971}, {%r3044, %r3045, %r3046, %r3047, %r3048, %r3049, %r3050, %r3051}, {%r3076, %r3077, %r3078, %r3079};
	wmma.mma.sync.aligned.row.row.m16n16k16.f16.f16 {%r3084, %r3085, %r3086, %r3087}, {%r2932, %r2933, %r2934, %r2935, %r2936, %r2937, %r2938, %r2939}, {%r3020, %r3021, %r3022, %r3023, %r3024, %r3025, %r3026, %r3027}, {%r2832, %r2833, %r2834, %r2835};
	wmma.mma.sync.aligned.row.row.m16n16k16.f16.f16 {%r3088, %r3089, %r3090, %r3091}, {%r2964, %r2965, %r2966, %r2967, %r2968, %r2969, %r2970, %r2971}, {%r3052, %r3053, %r3054, %r3055, %r3056, %r3057, %r3058, %r3059}, {%r3084, %r3085, %r3086, %r3087};
	wmma.mma.sync.aligned.row.row.m16n16k16.f16.f16 {%r3092, %r3093, %r3094, %r3095}, {%r2940, %r2941, %r2942, %r2943, %r2944, %r2945, %r2946, %r2947}, {%r2996, %r2997, %r2998, %r2999, %r3000, %r3001, %r3002, %r3003}, {%r2840, %r2841, %r2842, %r2843};
	wmma.mma.sync.aligned.row.row.m16n16k16.f16.f16 {%r3096, %r3097, %r3098, %r3099}, {%r2972, %r2973, %r2974, %r2975, %r2976, %r2977, %r2978, %r2979}, {%r3028, %r3029, %r3030, %r3031, %r3032, %r3033, %r3034, %r3035}, {%r3092, %r3093, %r3094, %r3095};
	wmma.mma.sync.aligned.row.row.m16n16k16.f16.f16 {%r3100, %r3101, %r3102, %r3103}, {%r2940, %r2941, %r2942, %r2943, %r2944, %r2945, %r2946, %r2947}, {%r3004, %r3005, %r3006, %r3007, %r3008, %r3009, %r3010, %r3011}, {%r2848, %r2849, %r2850, %r2851};
	wmma.mma.sync.aligned.row.row.m16n16k16.f16.f16 {%r3104, %r3105, %r3106, %r3107}, {%r2972, %r2973, %r2974, %r2975, %r2976, %r2977, %r2978, %r2979}, {%r3036, %r3037, %r3038, %r3039, %r3040, %r3041, %r3042, %r3043}, {%r3100, %r3101, %r3102, %r3103};
	wmma.mma.sync.aligned.row.row.m16n16k16.f16.f16 {%r3108, %r3109, %r3110, %r3111}, {%r2940, %r2941, %r2942, %r2943, %r2944, %r2945, %r2946, %r2947}, {%r3012, %r3013, %r3014, %r3015, %r3016, %r3017, %r3018, %r3019}, {%r2856, %r2857, %r2858, %r2859};
	wmma.mma.sync.aligned.row.row.m16n16k16.f16.f16 {%r3112, %r3113, %r3114, %r3115}, {%r2972, %r2973, %r2974, %r2975, %r2976, %r2977, %r2978, %r2979}, {%r3044, %r3045, %r3046, %r3047, %r3048, %r3049, %r3050, %r3051}, {%r3108, %r3109, %r3110, %r3111};
	wmma.mma.sync.aligned.row.row.m16n16k16.f16.f16 {%r3116, %r3117, %r3118, %r3119}, {%r2940, %r2941, %r2942, %r2943, %r2944, %r2945, %r2946, %r2947}, {%r3020, %r3021, %r3022, %r3023, %r3024, %r3025, %r3026, %r3027}, {%r2864, %r2865, %r2866, %r2867};
	wmma.mma.sync.aligned.row.row.m16n16k16.f16.f16 {%r3120, %r3121, %r3122, %r3123}, {%r2972, %r2973, %r2974, %r2975, %r2976, %r2977, %r2978, %r2979}, {%r3052, %r3053, %r3054, %r3055, %r3056, %r3057, %r3058, %r3059}, {%r3116, %r3117, %r3118, %r3119};
	wmma.mma.sync.aligned.row.row.m16n16k16.f16.f16 {%r3124, %r3125, %r3126, %r3127}, {%r2948, %r2949, %r2950, %r2951, %r2952, %r2953, %r2954, %r2955}, {%r2996, %r2997, %r2998, %r2999, %r3000, %r3001, %r3002, %r3003}, {%r2872, %r2873, %r2874, %r2875};
	wmma.mma.sync.aligned.row.row.m16n16k16.f16.f16 {%r3128, %r3129, %r3130, %r3131}, {%r2980, %r2981, %r2982, %r2983, %r2984, %r2985, %r2986, %r2987}, {%r3028, %r3029, %r3030, %r3031, %r3032, %r3033, %r3034, %r3035}, {%r3124, %r3125, %r3126, %r3127};
	wmma.mma.sync.aligned.row.row.m16n16k16.f16.f16 {%r3132, %r3133, %r3134, %r3135}, {%r2948, %r2949, %r2950, %r2951, %r2952, %r2953, %r2954, %r2955}, {%r3004, %r3005, %r3006, %r3007, %r3008, %r3009, %r3010, %r3011}, {%r2880, %r2881, %r2882, %r2883};
	wmma.mma.sync.aligned.row.row.m16n16k16.f16.f16 {%r3136, %r3137, %r3138, %r3139}, {%r2980, %r2981, %r2982, %r2983, %r2984, %r2985, %r2986, %r2987}, {%r3036, %r3037, %r3038, %r3039, %r3040, %r3041, %r3042, %r3043}, {%r3132, %r3133, %r3134, %r3135};
	wmma.mma.sync.aligned.row.row.m16n16k16.f16.f16 {%r3140, %r3141, %r3142, %r3143}, {%r2948, %r2949, %r2950, %r2951, %r2952, %r2953, %r2954, %r2955}, {%r3012, %r3013, %r3014, %r3015, %r3016, %r3017, %r3018, %r3019}, {%r2888, %r2889, %r2890, %r2891};
	wmma.mma.sync.aligned.row.row.m16n16k16.f16.f16 {%r3144, %r3145, %r3146, %r3147}, {%r2980, %r2981, %r2982, %r2983, %r2984, %r2985, %r2986, %r2987}, {%r3044, %r3045, %r3046, %r3047, %r3048, %r3049, %r3050, %r3051}, {%r3140, %r3141, %r3142, %r3143};
	wmma.mma.sync.aligned.row.row.m16n16k16.f16.f16 {%r3148, %r3149, %r3150, %r3151}, {%r2948, %r2949, %r2950, %r2951, %r2952, %r2953, %r2954, %r2955}, {%r3020, %r3021, %r3022, %r3023, %r3024, %r3025, %r3026, %r3027}, {%r2896, %r2897, %r2898, %r2899};
	wmma.mma.sync.aligned.row.row.m16n16k16.f16.f16 {%r3152, %r3153, %r3154, %r3155}, {%r2980, %r2981, %r2982, %r2983, %r2984, %r2985, %r2986, %r2987}, {%r3052, %r3053, %r3054, %r3055, %r3056, %r3057, %r3058, %r3059}, {%r3148, %r3149, %r3150, %r3151};
	wmma.mma.sync.aligned.row.row.m16n16k16.f16.f16 {%r3156, %r3157, %r3158, %r3159}, {%r2956, %r2957, %r2958, %r2959, %r2960, %r2961, %r2962, %r2963}, {%r2996, %r2997, %r2998, %r2999, %r3000, %r3001, %r3002, %r3003}, {%r2904, %r2905, %r2906, %r2907};
	wmma.mma.sync.aligned.row.row.m16n16k16.f16.f16 {%r3160, %r3161, %r3162, %r3163}, {%r2988, %r2989, %r2990, %r2991, %r2992, %r2993, %r2994, %r2995}, {%r3028, %r3029, %r3030, %r3031, %r3032, %r3033, %r3034, %r3035}, {%r3156, %r3157, %r3158, %r3159};
	wmma.mma.sync.aligned.row.row.m16n16k16.f16.f16 {%r3164, %r3165, %r3166, %r3167}, {%r2956, %r2957, %r2958, %r2959, %r2960, %r2961, %r2962, %r2963}, {%r3004, %r3005, %r3006, %r3007, %r3008, %r3009, %r3010, %r3011}, {%r2912, %r2913, %r2914, %r2915};
	wmma.mma.sync.aligned.row.row.m16n16k16.f16.f16 {%r3168, %r3169, %r3170, %r3171}, {%r2988, %r2989, %r2990, %r2991, %r2992, %r2993, %r2994, %r2995}, {%r3036, %r3037, %r3038, %r3039, %r3040, %r3041, %r3042, %r3043}, {%r3164, %r3165, %r3166, %r3167};
	wmma.mma.sync.aligned.row.row.m16n16k16.f16.f16 {%r3172, %r3173, %r3174, %r3175}, {%r2956, %r2957, %r2958, %r2959, %r2960, %r2961, %r2962, %r2963}, {%r3012, %r3013, %r3014, %r3015, %r3016, %r3017, %r3018, %r3019}, {%r2920, %r2921, %r2922, %r2923};
	wmma.mma.sync.aligned.row.row.m16n16k16.f16.f16 {%r3176, %r3177, %r3178, %r3179}, {%r2988, %r2989, %r2990, %r2991, %r2992, %r2993, %r2994, %r2995}, {%r3044, %r3045, %r3046, %r3047, %r3048, %r3049, %r3050, %r3051}, {%r3172, %r3173, %r3174, %r3175};
	wmma.mma.sync.aligned.row.row.m16n16k16.f16.f16 {%r3180, %r3181, %r3182, %r3183}, {%r2956, %r2957, %r2958, %r2959, %r2960, %r2961, %r2962, %r2963}, {%r3020, %r3021, %r3022, %r3023, %r3024, %r3025, %r3026, %r3027}, {%r2928, %r2929, %r2930, %r2931};
	wmma.mma.sync.aligned.row.row.m16n16k16.f16.f16 {%r3184, %r3185, %r3186, %r3187}, {%r2988, %r2989, %r2990, %r2991, %r2992, %r2993, %r2994, %r2995}, {%r3052, %r3053, %r3054, %r3055, %r3056, %r3057, %r3058, %r3059}, {%r3180, %r3181, %r3182, %r3183};
	// begin inline asm
	cp.async.commit_group;

	// end inline asm
	// begin inline asm
	cp.async.wait_group 0;

	// end inline asm
	bar.sync 	0;
	add.s64 	%rd81, %rd288, -384;
	// begin inline asm
	cp.async.ca.shared.global [%r550], [%rd81], 16;

	// end inline asm
	add.s64 	%rd82, %rd220, 640;
	// begin inline asm
	cp.async.ca.shared.global [%r8], [%rd82], 16;

	// end inline asm
	mul.wide.s32 	%rd230, %r9547, 2;
	add.s64 	%rd83, %rd14, %rd230;
	// begin inline asm
	cp.async.ca.shared.global [%r10], [%rd83], 16;

	// end inline asm
	add.s64 	%rd84, %rd83, %rd1;
	// begin inline asm
	cp.async.ca.shared.global [%r553], [%rd84], 16;

	// end inline asm
	add.s64 	%rd85, %rd84, %rd1;
	// begin inline asm
	cp.async.ca.shared.global [%r554], [%rd85], 16;

	// end inline asm
	add.s64 	%rd86, %rd85, %rd1;
	// begin inline asm
	cp.async.ca.shared.global [%r555], [%rd86], 16;

	// end inline asm
	wmma.load.a.sync.aligned.row.m16n16k16.shared.f16 	{%r3188, %r3189, %r3190, %r3191, %r3192, %r3193, %r3194, %r3195}, [%r1124], %r852;
	wmma.load.a.sync.aligned.row.m16n16k16.shared.f16 	{%r3196, %r3197, %r3198, %r3199, %r3200, %r3201, %r3202, %r3203}, [%r1133], %r852;
	wmma.load.a.sync.aligned.row.m16n16k16.shared.f16 	{%r3204, %r3205, %r3206, %r3207, %r3208, %r3209, %r3210, %r3211}, [%r1142], %r852;
	wmma.load.a.sync.aligned.row.m16n16k16.shared.f16 	{%r3212, %r3213, %r3214, %r3215, %r3216, %r3217, %r3218, %r3219}, [%r1151], %r852;
	wmma.load.a.sync.aligned.row.m16n16k16.shared.f16 	{%r3220, %r3221, %r3222, %r3223, %r3224, %r3225, %r3226, %r3227}, [%r1160], %r852;
	wmma.load.a.sync.aligned.row.m16n16k16.shared.f16 	{%r3228, %r3229, %r3230, %r3231, %r3232, %r3233, %r3234, %r3235}, [%r1169], %r852;
	wmma.load.a.sync.aligned.row.m16n16k16.shared.f16 	{%r3236, %r3237, %r3238, %r3239, %r3240, %r3241, %r3242, %r3243}, [%r1178], %r852;
	wmma.load.a.sync.aligned.row.m16n16k16.shared.f16 	{%r3244, %r3245, %r3246, %r3247, %r3248, %r3249, %r3250, %r3251}, [%r1187], %r852;
	wmma.load.b.sync.aligned.row.m16n16k16.shared.f16 	{%r3252, %r3253, %r3254, %r3255, %r3256, %r3257, %r3258, %r3259}, [%r1196], %r924;
	wmma.load.b.sync.aligned.row.m16n16k16.shared.f16 	{%r3260, %r3261, %r3262, %r3263, %r3264, %r3265, %r3266, %r3267}, [%r1205], %r924;
	wmma.load.b.sync.aligned.row.m16n16k16.shared.f16 	{%r3268, %r3269, %r3270, %r3271, %r3272, %r3273, %r3274, %r3275}, [%r1214], %r924;
	wmma.load.b.sync.aligned.row.m16n16k16.shared.f16 	{%r3276, %r3277, %r3278, %r3279, %r3280, %r3281, %r3282, %r3283}, [%r1223], %r924;
	wmma.load.b.sync.aligned.row.m16n16k16.shared.f16 	{%r3284, %r3285, %r3286, %r3287, %r3288, %r3289, %r3290, %r3291}, [%r1232], %r924;
	wmma.load.b.sync.aligned.row.m16n16k16.shared.f16 	{%r3292, %r3293, %r3294, %r3295, %r3296, %r3297, %r3298, %r3299}, [%r1241], %r924;
	wmma.load.b.sync.aligned.row.m16n16k16.shared.f16 	{%r3300, %r3301, %r3302, %r3303, %r3304, %r3305, %r3306, %r3307}, [%r1250], %r924;
	wmma.load.b.sync.aligned.row.m16n16k16.shared.f16 	{%r3308, %r3309, %r3310, %r3311, %r3312, %r3313, %r3314, %r3315}, [%r1259], %r924;
	wmma.mma.sync.aligned.row.row.m16n16k16.f16.f16 {%r3316, %r3317, %r3318, %r3319}, {%r3188, %r3189, %r3190, %r3191, %r3192, %r3193, %r3194, %r3195}, {%r3252, %r3253, %r3254, %r3255, %r3256, %r3257, %r3258, %r3259}, {%r3064, %r3065, %r3066, %r3067};
	wmma.mma.sync.aligned.row.row.m16n16k16.f16.f16 {%r3320, %r3321, %r3322, %r3323}, {%r3220, %r3221, %r3222, %r3223, %r3224, %r3225, %r3226, %r3227}, {%r3284, %r3285, %r3286, %r3287, %r3288, %r3289, %r3290, %r3291}, {%r3316, %r3317, %r3318, %r3319};
	wmma.mma.sync.aligned.row.row.m16n16k16.f16.f16 {%r3324, %r3325, %r3326, %r3327}, {%r3188, %r3189, %r3190, %r3191, %r3192, %r3193, %r3194, %r3195}, {%r3260, %r3261, %r3262, %r3263, %r3264, %r3265, %r3266, %r3267}, {%r3072, %r3073, %r3074, %r3075};
	wmma.mma.sync.aligned.row.row.m16n16k16.f16.f16 {%r3328, %r3329, %r3330, %r3331}, {%r3220, %r3221, %r3222, %r3223, %r3224, %r3225, %r3226, %r3227}, {%r3292, %r3293, %r3294, %r3295, %r3296, %r3297, %r3298, %r3299}, {%r3324, %r3325, %r3326, %r3327};
	wmma.mma.sync.aligned.row.row.m16n16k16.f16.f16 {%r3332, %r3333, %r3334, %r3335}, {%r3188, %r3189, %r3190, %r3191, %r3192, %r3193, %r3194, %r3195}, {%r3268, %r3269, %r3270, %r3271, %r3272, %r3273, %r3274, %r3275}, {%r3080, %r3081, %r3082, %r3083};
	wmma.mma.sync.aligned.row.row.m16n16k16.f16.f16 {%r3336, %r3337, %r3338, %r3339}, {%r3220, %r3221, %r3222, %r3223, %r3224, %r3225, %r3226, %r3227}, {%r3300, %r3301, %r3302, %r3303, %r3304, %r3305, %r3306, %r3307}, {%r3332, %r3333, %r3334, %r3335};
	wmma.mma.sync.aligned.row.row.m16n16k16.f16.f16 {%r3340, %r3341, %r3342, %r3343}, {%r3188, %r3189, %r3190, %r3191, %r3192, %r3193, %r3194, %r3195}, {%r3276, %r3277, %r3278, %r3279, %r3280, %r3281, %r3282, %r3283}, {%r3088, %r3089, %r3090, %r3091};
	wmma.mma.sync.aligned.row.row.m16n16k16.f16.f16 {%r3344, %r3345, %r3346, %r3347}, {%r3220, %r3221, %r3222, %r3223, %r3224, %r3225, %r3226, %r3227}, {%r3308, %r3309, %r3310, %r3311, %r3312, %r3313, %r3314, %r3315}, {%r3340, %r3341, %r3342, %r3343};
	wmma.mma.sync.aligned.row.row.m16n16k16.f16.f16 {%r3348, %r3349, %r3350, %r3351}, {%r3196, %r3197, %r3198, %r3199, %r3200, %r3201, %r3202, %r3203}, {%r3252, %r3253, %r3254, %r3255, %r3256, %r3257, %r3258, %r3259}, {%r3096, %r3097, %r3098, %r3099};
	wmma.mma.sync.aligned.row.row.m16n16k16.f16.f16 {%r3352, %r3353, %r3354, %r3355}, {%r3228, %r3229, %r3230, %r3231, %r3232, %r3233, %r3234, %r3235}, {%r3284, %r3285, %r3286, %r3287, %r3288, %r3289, %r3290, %r3291}, {%r3348, %r3349, %r3350, %r3351};
	wmma.mma.sync.aligned.row.row.m16n16k16.f16.f16 {%r3356, %r3357, %r3358, %r3359}, {%r3196, %r3197, %r3198, %r3199, %r3200, %r3201, %r3202, %r3203}, {%r3260, %r3261, %r3262, %r3263, %r3264, %r3265, %r3266, %r3267}, {%r3104, %r3105, %r3106, %r3107};
	wmma.mma.sync.aligned.row.row.m16n16k16.f16.f16 {%r3360, %r3361, %r3362, %r3363}, {%r3228, %r3229, %r3230, %r3231, %r3232, %r3233, %r3234, %r3235}, {%r3292, %r3293, %r3294, %r3295, %r3296, %r3297, %r3298, %r3299}, {%r3356, %r3357, %r3358, %r3359};
	wmma.mma.sync.aligned.row.row.m16n16k16.f16.f16 {%r3364, %r3365, %r3366, %r3367}, {%r3196, %r3197, %r3198, %r3199, %r3200, %r3201, %r3202, %r3203}, {%r3268, %r3269, %r3270, %r3271, %r3272, %r3273, %r3274, %r3275}, {%r3112, %r3113, %r3114, %r3115};
	wmma.mma.sync.aligned.row.row.m16n16k16.f16.f16 {%r3368, %r3369, %r3370, %r3371}, {%r3228, %r3229, %r3230, %r3231, %r3232, %r3233, %r3234, %r3235}, {%r3300, %r3301, %r3302, %r3303, %r3304, %r3305, %r3306, %r3307}, {%r3364, %r3365, %r3366, %r3367};
	wmma.mma.sync.aligned.row.row.m16n16k16.f16.f16 {%r3372, %r3373, %r3374, %r3375}, {%r3196, %r3197, %r3198, %r3199, %r3200, %r3201, %r3202, %r3203}, {%r3276, %r3277, %r3278, %r3279, %r3280, %r3281, %r3282, %r3283}, {%r3120, %r3121, %r3122, %r3123};
	wmma.mma.sync.aligned.row.row.m16n16k16.f16.f16 {%r3376, %r3377, %r3378, %r3379}, {%r3228, %r3229, %r3230, %r3231, %r3232, %r3233, %r3234, %r3235}, {%r3308, %r3309, %r3310, %r3311, %r3312, %r3313, %r3314, %r3315}, {%r3372, %r3373, %r3374, %r3375};
	wmma.mma.sync.aligned.row.row.m16n16k16.f16.f16 {%r3380, %r3381, %r3382, %r3383}, {%r3204, %r3205, %r3206, %r3207, %r3208, %r3209, %r3210, %r3211}, {%r3252, %r3253, %r3254, %r3255, %r3256, %r3257, %r3258, %r3259}, {%r3128, %r3129, %r3130, %r3131};
	wmma.mma.sync.aligned.row.row.m16n16k16.f16.f16 {%r3384, %r3385, %r3386, %r3387}, {%r3236, %r3237, %r3238, %r3239, %r3240, %r3241, %r3242, %r3243}, {%r3284, %r3285, %r3286, %r3287, %r3288, %r3289, %r3290, %r3291}, {%r3380, %r3381, %r3382, %r3383};
	wmma.mma.sync.aligned.row.row.m16n16k16.f16.f16 {%r3388, %r3389, %r3390, %r3391}, {%r3204, %r3205, %r3206, %r3207, %r3208, %r3209, %r3210, %r3211}, {%r3260, %r3261, %r3262, %r3263, %r3264, %r3265, %r3266, %r3267}, {%r3136, %r3137, %r3138, %r3139};
	wmma.mma.sync.aligned.row.row.m16n16k16.f16.f16 {%r3392, %r3393, %r3394, %r3395}, {%r3236, %r3237, %r3238, %r3239, %r3240, %r3241, %r3242, %r3243}, {%r3292, %r3293, %r3294, %r3295, %r3296, %r3297, %r3298, %r3299}, {%r3388, %r3389, %r3390, %r3391};
	wmma.mma.sync.aligned.row.row.m16n16k16.f16.f16 {%r3396, %r3397, %r3398, %r3399}, {%r3204, %r3205, %r3206, %r3207, %r3208, %r3209, %r3210, %r3211}, {%r3268, %r3269, %r3270, %r3271, %r3272, %r3273, %r3274, %r3275}, {%r3144, %r3145, %r3146, %r3147};
	wmma.mma.sync.aligned.row.row.m16n16k16.f16.f16 {%r3400, %r3401, %r3402, %r3403}, {%r3236, %r3237, %r3238, %r3239, %r3240, %r3241, %r3242, %r3243}, {%r3300, %r3301, %r3302, %r3303, %r3304, %r3305, %r3306, %r3307}, {%r3396, %r3397, %r3398, %r3399};
	wmma.mma.sync.aligned.row.row.m16n16k16.f16.f16 {%r3404, %r3405, %r3406, %r3407}, {%r3204, %r3205, %r3206, %r3207, %r3208, %r3209, %r3210, %r3211}, {%r3276, %r3277, %r3278, %r3279, %r3280, %r3281, %r3282, %r3283}, {%r3152, %r3153, %r3154, %r3155};
	wmma.mma.sync.aligned.row.row.m16n16k16.f16.f16 {%r3408, %r3409, %r3410, %r3411}, {%r3236, %r3237, %r3238, %r3239, %r3240, %r3241, %r3242, %r3243}, {%r3308, %r3309, %r3310, %r3311, %r3312, %r3313, %r3314, %r3315}, {%r3404, %r3405, %r3406, %r3407};
	wmma.mma.sync.aligned.row.row.m16n16k16.f16.f16 {%r3412, %r3413, %r3414, %r3415}, {%r3212, %r3213, %r3214, %r3215, %r3216, %r3217, %r3218, %r3219}, {%r3252, %r3253, %r3254, %r3255, %r3256, %r3257, %r3258, %r3259}, {%r3160, %r3161, %r3162, %r3163};
	wmma.mma.sync.aligned.row.row.m16n16k16.f16.f16 {%r3416, %r3417, %r3418, %r3419}, {%r3244, %r3245, %r3246, %r3247, %r3248, %r3249, %r3250, %r3251}, {%r3284, %r3285, %r3286, %r3287, %r3288, %r3289, %r3290, %r3291}, {%r3412, %r3413, %r3414, %r3415};
	wmma.mma.sync.aligned.row.row.m16n16k16.f16.f16 {%r3420, %r3421, %r3422, %r3423}, {%r3212, %r3213, %r3214, %r3215, %r3216, %r3217, %r3218, %r3219}, {%r3260, %r3261, %r3262, %r3263, %r3264, %r3265, %r3266, %r3267}, {%r3168, %r3169, %r3170, %r3171};
	wmma.mma.sync.aligned.row.row.m16n16k16.f16.f16 {%r3424, %r3425, %r3426, %r3427}, {%r3244, %r3245, %r3246, %r3247, %r3248, %r3249, %r3250, %r3251}, {%r3292, %r3293, %r3294, %r3295, %r3296, %r3297, %r3298, %r3299}, {%r3420, %r3421, %r3422, %r3423};
	wmma.mma.sync.aligned.row.row.m16n16k16.f16.f16 {%r3428, %r3429, %r3430, %r3431}, {%r3212, %r3213, %r3214, %r3215, %r3216, %r3217, %r3218, %r3219}, {%r3268, %r3269, %r3270, %r3271, %r3272, %r3273, %r3274, %r3275}, {%r3176, %r3177, %r3178, %r3179};
	wmma.mma.sync.aligned.row.row.m16n16k16.f16.f16 {%r3432, %r3433, %r3434, %r3435}, {%r3244, %r3245, %r3246, %r3247, %r3248, %r3249, %r3250, %r3251}, {%r3300, %r3301, %r3302, %r3303, %r3304, %r3305, %r3306, %r3307}, {%r3428, %r3429, %r3430, %r3431};
	wmma.mma.sync.aligned.row.row.m16n16k16.f16.f16 {%r3436, %r3437, %r3438, %r3439}, {%r3212, %r3213, %r3214, %r3215, %r3216, %r3217, %r3218, %r3219}, {%r3276, %r3277, %r3278, %r3279, %r3280, %r3281, %r3282, %r3283}, {%r3184, %r3185, %r3186, %r3187};
	wmma.mma.sync.aligned.row.row.m16n16k16.f16.f16 {%r3440, %r3441, %r3442, %r3443}, {%r3244, %r3245, %r3246, %r3247, %r3248, %r3249, %r3250, %r3251}, {%r3308, %r3309, %r3310, %r3311, %r3312, %r3313, %r3314, %r3315}, {%r3436, %r3437, %r3438, %r3439};
	// begin inline asm
	cp.async.commit_group;

	// end inline asm
	// begin inline asm
	cp.async.wait_group 0;

	// end inline asm
	bar.sync 	0;
	add.s64 	%rd87, %rd288, -320;
	// begin inline asm
	cp.async.ca.shared.global [%r645], [%rd87], 16;

	// end inline asm
	add.s64 	%rd88, %rd220, 704;
	// begin inline asm
	cp.async.ca.shared.global [%r646], [%rd88], 16;

	// end inline asm
	mul.wide.s32 	%rd231, %r9548, 2;
	add.s64 	%rd89, %rd14, %rd231;
	// begin inline asm
	cp.async.ca.shared.global [%r827], [%rd89], 16;

	// end inline asm
	add.s64 	%rd90, %rd89, %rd1;
	// begin inline asm
	cp.async.ca.shared.global [%r828], [%rd90], 16;

	// end inline asm
	add.s64 	%rd91, %rd90, %rd1;
	// begin inline asm
	cp.async.ca.shared.global [%r25], [%rd91], 16;

	// end inline asm
	add.s64 	%rd92, %rd91, %rd1;
	// begin inline asm
	cp.async.ca.shared.global [%r26], [%rd92], 16;

	// end inline asm
	wmma.load.a.sync.aligned.row.m16n16k16.shared.f16 	{%r3444, %r3445, %r3446, %r3447, %r3448, %r3449, %r3450, %r3451}, [%r27], %r852;
	wmma.load.a.sync.aligned.row.m16n16k16.shared.f16 	{%r3452, %r3453, %r3454, %r3455, %r3456, %r3457, %r3458, %r3459}, [%r861], %r852;
	wmma.load.a.sync.aligned.row.m16n16k16.shared.f16 	{%r3460, %r3461, %r3462, %r3463, %r3464, %r3465, %r3466, %r3467}, [%r870], %r852;
	wmma.load.a.sync.aligned.row.m16n16k16.shared.f16 	{%r3468, %r3469, %r3470, %r3471, %r3472, %r3473, %r3474, %r3475}, [%r879], %r852;
	wmma.load.a.sync.aligned.row.m16n16k16.shared.f16 	{%r3476, %r3477, %r3478, %r3479, %r3480, %r3481, %r3482, %r3483}, [%r888], %r852;
	wmma.load.a.sync.aligned.row.m16n16k16.shared.f16 	{%r3484, %r3485, %r3486, %r3487, %r3488, %r3489, %r3490, %r3491}, [%r897], %r852;
	wmma.load.a.sync.aligned.row.m16n16k16.shared.f16 	{%r3492, %r3493, %r3494, %r3495, %r3496, %r3497, %r3498, %r3499}, [%r906], %r852;
	wmma.load.a.sync.aligned.row.m16n16k16.shared.f16 	{%r3500, %r3501, %r3502, %r3503, %r3504, %r3505, %r3506, %r3507}, [%r915], %r852;
	wmma.load.b.sync.aligned.row.m16n16k16.shared.f16 	{%r3508, %r3509, %r3510, %r3511, %r3512, %r3513, %r3514, %r3515}, [%r28], %r924;
	wmma.load.b.sync.aligned.row.m16n16k16.shared.f16 	{%r3516, %r3517, %r3518, %r3519, %r3520, %r3521, %r3522, %r3523}, [%r933], %r924;
	wmma.load.b.sync.aligned.row.m16n16k16.shared.f16 	{%r3524, %r3525, %r3526, %r3527, %r3528, %r3529, %r3530, %r3531}, [%r942], %r924;
	wmma.load.b.sync.aligned.row.m16n16k16.shared.f16 	{%r3532, %r3533, %r3534, %r3535, %r3536, %r3537, %r3538, %r3539}, [%r951], %r924;
	wmma.load.b.sync.aligned.row.m16n16k16.shared.f16 	{%r3540, %r3541, %r3542, %r3543, %r3544, %r3545, %r3546, %r3547}, [%r960], %r924;
	wmma.load.b.sync.aligned.row.m16n16k16.shared.f16 	{%r3548, %r3549, %r3550, %r3551, %r3552, %r3553, %r3554, %r3555}, [%r969], %r924;
	wmma.load.b.sync.aligned.row.m16n16k16.shared.f16 	{%r3556, %r3557, %r3558, %r3559, %r3560, %r3561, %r3562, %r3563}, [%r978], %r924;
	wmma.load.b.sync.aligned.row.m16n16k16.shared.f16 	{%r3564, %r3565, %r3566, %r3567, %r3568, %r3569, %r3570, %r3571}, [%r987], %r924;
	wmma.mma.sync.aligned.row.row.m16n16k16.f16.f16 {%r3572, %r3573, %r3574, %r3575}, {%r3444, %r3445, %r3446, %r3447, %r3448, %r3449, %r3450, %r3451}, {%r3508, %r3509, %r3510, %r3511, %r3512, %r3513, %r3514, %r3515}, {%r3320, %r3321, %r3322, %r3323};
	wmma.mma.sync.aligned.row.row.m16n16k16.f16.f16 {%r3576, %r3577, %r3578, %r3579}, {%r3476, %r3477, %r3478, %r3479, %r3480, %r3481, %r3482, %r3483}, {%r3540, %r3541, %r3542, %r3543, %r3544, %r3545, %r3546, %r3547}, {%r3572, %r3573, %r3574, %r3575};
	wmma.mma.sync.aligned.row.row.m16n16k16.f16.f16 {%r3580, %r3581, %r3582, %r3583}, {%r3444, %r3445, %r3446, %r3447, %r3448, %r3449, %r3450, %r3451}, {%r3516, %r3517, %r3518, %r3519, %r3520, %r3521, %r3522, %r3523}, {%r3328, %r3329, %r3330, %r3331};
	wmma.mma.sync.aligned.row.row.m16n16k16.f16.f16 {%r3584, %r3585, %r3586, %r3587}, {%r3476, %r3477, %r3478, %r3479, %r3480, %r3481, %r3482, %r3483}, {%r3548, %r3549, %r3550, %r3551, %r3552, %r3553, %r3554, %r3555}, {%r3580, %r3581, %r3582, %r3583};
	wmma.mma.sync.aligned.row.row.m16n16k16.f16.f16 {%r3588, %r3589, %r3590, %r3591}, {%r3444, %r3445, %r3446, %r3447, %r3448, %r3449, %r3450, %r3451}, {%r3524, %r3525, %r3526, %r3527, %r3528, %r3529, %r3530, %r3531}, {%r3336, %r3337, %r3338, %r3339};
	wmma.mma.sync.aligned.row.row.m16n16k16.f16.f16 {%r3592, %r3593, %r3594, %r3595}, {%r3476, %r3477, %r3478, %r3479, %r3480, %r3481, %r3482, %r3483}, {%r3556, %r3557, %r3558, %r3559, %r3560, %r3561, %r3562, %r3563}, {%r3588, %r3589, %r3590, %r3591};
	wmma.mma.sync.aligned.row.row.m16n16k16.f16.f16 {%r3596, %r3597, %r3598, %r3599}, {%r3444, %r3445, %r3446, %r3447, %r3448, %r3449, %r3450, %r3451}, {%r3532, %r3533, %r3534, %r3535, %r3536, %r3537, %r3538, %r3539}, {%r3344, %r3345, %r3346, %r3347};
	wmma.mma.sync.aligned.row.row.m16n16k16.f16.f16 {%r3600, %r3601, %r3602, %r3603}, {%r3476, %r3477, %r3478, %r3479, %r3480, %r3481, %r3482, %r3483}, {%r3564, %r3565, %r3566, %r3567, %r3568, %r3569, %r3570, %r3571}, {%r3596, %r3597, %r3598, %r3599};
	wmma.mma.sync.aligned.row.row.m16n16k16.f16.f16 {%r3604, %r3605, %r3606, %r3607}, {%r3452, %r3453, %r3454, %r3455, %r3456, %r3457, %r3458, %r3459}, {%r3508, %r3509, %r3510, %r3511, %r3512, %r3513, %r3514, %r3515}, {%r3352, %r3353, %r3354, %r3355};
	wmma.mma.sync.aligned.row.row.m16n16k16.f16.f16 {%r3608, %r3609, %r3610, %r3611}, {%r3484, %r3485, %r3486, %r3487, %r3488, %r3489, %r3490, %r3491}, {%r3540, %r3541, %r3542, %r3543, %r3544, %r3545, %r3546, %r3547}, {%r3604, %r3605, %r3606, %r3607};
	wmma.mma.sync.aligned.row.row.m16n16k16.f16.f16 {%r3612, %r3613, %r3614, %r3615}, {%r3452, %r3453, %r3454, %r3455, %r3456, %r3457, %r3458, %r3459}, {%r3516, %r3517, %r3518, %r3519, %r3520, %r3521, %r3522, %r3523}, {%r3360, %r3361, %r3362, %r3363};
	wmma.mma.sync.aligned.row.row.m16n16k16.f16.f16 {%r3616, %r3617, %r3618, %r3619}, {%r3484, %r3485, %r3486, %r3487, %r3488, %r3489, %r3490, %r3491}, {%r3548, %r3549, %r3550, %r3551, %r3552, %r3553, %r3554, %r3555}, {%r3612, %r3613, %r3614, %r3615};
	wmma.mma.sync.aligned.row.row.m16n16k16.f16.f16 {%r3620, %r3621, %r3622, %r3623}, {%r3452, %r3453, %r3454, %r3455, %r3456, %r3457, %r3458, %r3459}, {%r3524, %r3525, %r3526, %r3527, %r3528, %r3529, %r3530, %r3531}, {%r3368, %r3369, %r3370, %r3371};
	wmma.mma.sync.aligned.row.row.m16n16k16.f16.f16 {%r3624, %r3625, %r3626, %r3627}, {%r3484, %r3485, %r3486, %r3487, %r3488, %r3489, %r3490, %r3491}, {%r3556, %r3557, %r3558, %r3559, %r3560, %r3561, %r3562, %r3563}, {%r3620, %r3621, %r3622, %r3623};
	wmma.mma.sync.aligned.row.row.m16n16k16.f16.f16 {%r3628, %r3629, %r3630, %r3631}, {%r3452, %r3453, %r3454, %r3455, %r3456, %r3457, %r3458, %r3459}, {%r3532, %r3533, %r3534, %r3535, %r3536, %r3537, %r3538, %r3539}, {%r3376, %r3377, %r3378, %r3379};
	wmma.mma.sync.aligned.row.row.m16n16k16.f16.f16 {%r3632, %r3633, %r3634, %r3635}, {%r3484, %r3485, %r3486, %r3487, %r3488, %r3489, %r3490, %r3491}, {%r3564, %r3565, %r3566, %r3567, %r3568, %r3569, %r3570, %r3571}, {%r3628, %r3629, %r3630, %r3631};
	wmma.mma.sync.aligned.row.row.m16n16k16.f16.f16 {%r3636, %r3637, %r3638, %r3639}, {%r3460, %r3461, %r3462, %r3463, %r3464, %r3465, %r3466, %r3467}, {%r3508, %r3509, %r3510, %r3511, %r3512, %r3513, %r3514, %r3515}, {%r3384, %r3385, %r3386, %r3387};
	wmma.mma.sync.aligned.row.row.m16n16k16.f16.f16 {%r3640, %r3641, %r3642, %r3643}, {%r3492, %r3493, %r3494, %r3495, %r3496, %r3497, %r3498, %r3499}, {%r3540, %r3541, %r3542, %r3543, %r3544, %r3545, %r3546, %r3547}, {%r3636, %r3637, %r3638, %r3639};
	wmma.mma.sync.aligned.row.row.m16n16k16.f16.f16 {%r3644, %r3645, %r3646, %r3647}, {%r3460, %r3461, %r3462, %r3463, %r3464, %r3465, %r3466, %r3467}, {%r3516, %r3517, %r3518, %r3519, %r3520, %r3521, %r3522, %r3523}, {%r3392, %r3393, %r3394, %r3395};
	wmma.mma.sync.aligned.row.row.m16n16k16.f16.f16 {%r3648, %r3649, %r3650, %r3651}, {%r3492, %r3493, %r3494, %r3495, %r3496, %r3497, %r3498, %r3499}, {%r3548, %r3549, %r3550, %r3551, %r3552, %r3553, %r3554, %r3555}, {%r3644, %r3645, %r3646, %r3647};
	wmma.mma.sync.aligned.row.row.m16n16k16.f16.f16 {%r3652, %r3653, %r3654, %r3655}, {%r3460, %r3461, %r3462, %r3463, %r3464, %r3465, %r3466, %r3467}, {%r3524, %r3525, %r3526, %r3527, %r3528, %r3529, %r3530, %r3531}, {%r3400, %r3401, %r3402, %r3403};
	wmma.mma.sync.aligned.row.row.m16n16k16.f16.f16 {%r3656, %r3657, %r3658, %r3659}, {%r3492, %r3493, %r3494, %r3495, %r3496, %r3497, %r3498, %r3499}, {%r3556, %r3557, %r3558, %r3559, %r3560, %r3561, %r3562, %r3563}, {%r3652, %r3653, %r3654, %r3655};
	wmma.mma.sync.aligned.row.row.m16n16k16.f16.f16 {%r3660, %r3661, %r3662, %r3663}, {%r3460, %r3461, %r3462, %r3463, %r3464, %r3465, %r3466, %r3467}, {%r3532, %r3533, %r3534, %r3535, %r3536, %r3537, %r3538, %r3539}, {%r3408, %r3409, %r3410, %r3411};
	wmma.mma.sync.aligned.row.row.m16n16k16.f16.f16 {%r3664, %r3665, %r3666, %r3667}, {%r3492, %r3493, %r3494, %r3495, %r3496, %r3497, %r3498, %r3499}, {%r3564, %r3565, %r3566, %r3567, %r3568, %r3569, %r3570, %r3571}, {%r3660, %r3661, %r3662, %r3663};
	wmma.mma.sync.aligned.row.row.m16n16k16.f16.f16 {%r3668, %r3669, %r3670, %r3671}, {%r3468, %r3469, %r3470, %r3471, %r3472, %r3473, %r3474, %r3475}, {%r3508, %r3509, %r3510, %r3511, %r3512, %r3513, %r3514, %r3515}, {%r3416, %r3417, %r3418, %r3419};
	wmma.mma.sync.aligned.row.row.m16n16k16.f16.f16 {%r3672, %r3673, %r3674, %r3675}, {%r3500, %r3501, %r3502, %r3503, %r3504, %r3505, %r3506, %r3507}, {%r3540, %r3541, %r3542, %r3543, %r3544, %r3545, %r3546, %r3547}, {%r3668, %r3669, %r3670, %r3671};
	wmma.mma.sync.aligned.row.row.m16n16k16.f16.f16 {%r3676, %r3677, %r3678, %r3679}, {%r3468, %r3469, %r3470, %r3471, %r3472, %r3473, %r3474, %r3475}, {%r3516, %r3517, %r3518, %r3519, %r3520, %r3521, %r3522, %r3523}, {%r3424, %r3425, %r3426, %r3427};
	wmma.mma.sync.aligned.row.row.m16n16k16.f16.f16 {%r3680, %r3681, %r3682, %r3683}, {%r3500, %r3501, %r3502, %r3503, %r3504, %r3505, %r3506, %r3507}, {%r3548, %r3549, %r3550, %r3551, %r3552, %r3553, %r3554, %r3555}, {%r3676, %r3677, %r3678, %r3679};
	wmma.mma.sync.aligned.row.row.m16n16k16.f16.f16 {%r3684, %r3685, %r3686, %r3687}, {%r3468, %r3469, %r3470, %r3471, %r3472, %r3473, %r3474, %r3475}, {%r3524, %r3525, %r3526, %r3527, %r3528, %r3529, %r3530, %r3531}, {%r3432, %r3433, %r3434, %r3435};
	wmma.mma.sync.aligned.row.row.m16n16k16.f16.f16 {%r3688, %r3689, %r3690, %r3691}, {%r3500, %r3501, %r3502, %r3503, %r3504, %r3505, %r3506, %r3507}, {%r3556, %r3557, %r3558, %r3559, %r3560, %r3561, %r3562, %r3563}, {%r3684, %r3685, %r3686, %r3687};
	wmma.mma.sync.aligned.row.row.m16n16k16.f16.f16 {%r3692, %r3693, %r3694, %r3695}, {%r3468, %r3469, %r3470, %r3471, %r3472, %r3473, %r3474, %r3475}, {%r3532, %r3533, %r3534, %r3535, %r3536, %r3537, %r3538, %r3539}, {%r3440, %r3441, %r3442, %r3443};
	wmma.mma.sync.aligned.row.row.m16n16k16.f16.f16 {%r3696, %r3697, %r3698, %r3699}, {%r3500, %r3501, %r3502, %r3503, %r3504, %r3505, %r3506, %r3507}, {%r3564, %r3565, %r3566, %r3567, %r3568, %r3569, %r3570, %r3571}, {%r3692, %r3693, %r3694, %r3695};
	// begin inline asm
	cp.async.commit_group;

	// end inline asm
	// begin inline asm
	cp.async.wait_group 0;

	// end inline asm
	bar.sync 	0;
	add.s64 	%rd93, %rd288, -256;
	// begin inline asm
	cp.async.ca.shared.global [%r550], [%rd93], 16;

	// end inline asm
	add.s64 	%rd94, %rd220, 768;
	// begin inline asm
	cp.async.ca.shared.global [%r8], [%rd94], 16;

	// end inline asm
	mul.wide.s32 	%rd232, %r9549, 2;
	add.s64 	%rd95, %rd14, %rd232;
	// begin inline asm
	cp.async.ca.shared.global [%r10], [%rd95], 16;

	// end inline asm
	add.s64 	%rd96, %rd95, %rd1;
	// begin inline asm
	cp.async.ca.shared.global [%r553], [%rd96], 16;

	// end inline asm
	add.s64 	%rd97, %rd96, %rd1;
	// begin inline asm
	cp.async.ca.shared.global [%r554], [%rd97], 16;

	// end inline asm
	add.s64 	%rd98, %rd97, %rd1;
	// begin inline asm
	cp.async.ca.shared.global [%r555], [%rd98], 16;

	// end inline asm
	wmma.load.a.sync.aligned.row.m16n16k16.shared.f16 	{%r3700, %r3701, %r3702, %r3703, %r3704, %r3705, %r3706, %r3707}, [%r1124], %r852;
	wmma.load.a.sync.aligned.row.m16n16k16.shared.f16 	{%r3708, %r3709, %r3710, %r3711, %r3712, %r3713, %r3714, %r3715}, [%r1133], %r852;
	wmma.load.a.sync.aligned.row.m16n16k16.shared.f16 	{%r3716, %r3717, %r3718, %r3719, %r3720, %r3721, %r3722, %r3723}, [%r1142], %r852;
	wmma.load.a.sync.aligned.row.m16n16k16.shared.f16 	{%r3724, %r3725, %r3726, %r3727, %r3728, %r3729, %r3730, %r3731}, [%r1151], %r852;
	wmma.load.a.sync.aligned.row.m16n16k16.shared.f16 	{%r3732, %r3733, %r3734, %r3735, %r3736, %r3737, %r3738, %r3739}, [%r1160], %r852;
	wmma.load.a.sync.aligned.row.m16n16k16.shared.f16 	{%r3740, %r3741, %r3742, %r3743, %r3744, %r3745, %r3746, %r3747}, [%r1169], %r852;
	wmma.load.a.sync.aligned.row.m16n16k16.shared.f16 	{%r3748, %r3749, %r3750, %r3751, %r3752, %r3753, %r3754, %r3755}, [%r1178], %r852;
	wmma.load.a.sync.aligned.row.m16n16k16.shared.f16 	{%r3756, %r3757, %r3758, %r3759, %r3760, %r3761, %r3762, %r3763}, [%r1187], %r852;
	wmma.load.b.sync.aligned.row.m16n16k16.shared.f16 	{%r3764, %r3765, %r3766, %r3767, %r3768, %r3769, %r3770, %r3771}, [%r1196], %r924;
	wmma.load.b.sync.aligned.row.m16n16k16.shared.f16 	{%r3772, %r3773, %r3774, %r3775, %r3776, %r3777, %r3778, %r3779}, [%r1205], %r924;
	wmma.load.b.sync.aligned.row.m16n16k16.shared.f16 	{%r3780, %r3781, %r3782, %r3783, %r3784, %r3785, %r3786, %r3787}, [%r1214], %r924;
	wmma.load.b.sync.aligned.row.m16n16k16.shared.f16 	{%r3788, %r3789, %r3790, %r3791, %r3792, %r3793, %r3794, %r3795}, [%r1223], %r924;
	wmma.load.b.sync.aligned.row.m16n16k16.shared.f16 	{%r3796, %r3797, %r3798, %r3799, %r3800, %r3801, %r3802, %r3803}, [%r1232], %r924;
	wmma.load.b.sync.aligned.row.m16n16k16.shared.f16 	{%r3804, %r3805, %r3806, %r3807, %r3808, %r3809, %r3810, %r3811}, [%r1241], %r924;
	wmma.load.b.sync.aligned.row.m16n16k16.shared.f16 	{%r3812, %r3813, %r3814, %r3815, %r3816, %r3817, %r3818, %r3819}, [%r1250], %r924;
	wmma.load.b.sync.aligned.row.m16n16k16.shared.f16 	{%r3820, %r3821, %r3822, %r3823, %r3824, %r3825, %r3826, %r3827}, [%r1259], %r924;
	wmma.mma.sync.aligned.row.row.m16n16k16.f16.f16 {%r3828, %r3829, %r3830, %r3831}, {%r3700, %r3701, %r3702, %r3703, %r3704, %r3705, %r3706, %r3707}, {%r3764, %r3765, %r3766, %r3767, %r3768, %r3769, %r3770, %r3771}, {%r3576, %r3577, %r3578, %r3579};
	wmma.mma.sync.aligned.row.row.m16n16k16.f16.f16 {%r3832, %r3833, %r3834, %r3835}, {%r3732, %r3733, %r3734, %r3735, %r3736, %r3737, %r3738, %r3739}, {%r3796, %r3797, %r3798, %r3799, %r3800, %r3801, %r3802, %r3803}, {%r3828, %r3829, %r3830, %r3831};
	wmma.mma.sync.aligned.row.row.m16n16k16.f16.f16 {%r3836, %r3837, %r3838, %r3839}, {%r3700, %r3701, %r3702, %r3703, %r3704, %r3705, %r3706, %r3707}, {%r3772, %r3773, %r3774, %r3775, %r3776, %r3777, %r3778, %r3779}, {%r3584, %r3585, %r3586, %r3587};
	wmma.mma.sync.aligned.row.row.m16n16k16.f16.f16 {%r3840, %r3841, %r3842, %r3843}, {%r3732, %r3733, %r3734, %r3735, %r3736, %r3737, %r3738, %r3739}, {%r3804, %r3805, %r3806, %r3807, %r3808, %r3809, %r3810, %r3811}, {%r3836, %r3837, %r3838, %r3839};
	wmma.mma.sync.aligned.row.row.m16n16k16.f16.f16 {%r3844, %r3845, %r3846, %r3847}, {%r3700, %r3701, %r3702, %r3703, %r3704, %r3705, %r3706, %r3707}, {%r3780, %r3781, %r3782, %r3783, %r3784, %r3785, %r3786, %r3787}, {%r3592, %r3593, %r3594, %r3595};
	wmma.mma.sync.aligned.row.row.m16n16k16.f16.f16 {%r3848, %r3849, %r3850, %r3851}, {%r3732, %r3733, %r3734, %r3735, %r3736, %r3737, %r3738, %r3739}, {%r3812, %r3813, %r3814, %r3815, %r3816, %r3817, %r3818, %r3819}, {%r3844, %r3845, %r3846, %r3847};
	wmma.mma.sync.aligned.row.row.m16n16k16.f16.f16 {%r3852, %r3853, %r3854, %r3855}, {%r3700, %r3701, %r3702, %r3703, %r3704, %r3705, %r3706, %r3707}, {%r3788, %r3789, %r3790, %r3791, %r3792, %r3793, %r3794, %r3795}, {%r3600, %r3601, %r3602, %r3603};
	wmma.mma.sync.aligned.row.row.m16n16k16.f16.f16 {%r3856, %r3857, %r3858, %r3859}, {%r3732, %r3733, %r3734, %r3735, %r3736, %r3737, %r3738, %r3739}, {%r3820, %r3821, %r3822, %r3823, %r3824, %r3825, %r3826, %r3827}, {%r3852, %r3853, %r3854, %r3855};
	wmma.mma.sync.aligned.row.row.m16n16k16.f16.f16 {%r3860, %r3861, %r3862, %r3863}, {%r3708, %r3709, %r3710, %r3711, %r3712, %r3713, %r3714, %r3715}, {%r3764, %r3765, %r3766, %r3767, %r3768, %r3769, %r3770, %r3771}, {%r3608, %r3609, %r3610, %r3611};
	wmma.mma.sync.aligned.row.row.m16n16k16.f16.f16 {%r3864, %r3865, %r3866, %r3867}, {%r3740, %r3741, %r3742, %r3743, %r3744, %r3745, %r3746, %r3747}, {%r3796, %r3797, %r3798, %r3799, %r3800, %r3801, %r3802, %r3803}, {%r3860, %r3861, %r3862, %r3863};
	wmma.mma.sync.aligned.row.row.m16n16k16.f16.f16 {%r3868, %r3869, %r3870, %r3871}, {%r3708, %r3709, %r3710, %r3711, %r3712, %r3713, %r3714, %r3715}, {%r3772, %r3773, %r3774, %r3775, %r3776, %r3777, %r3778, %r3779}, {%r3616, %r3617, %r3618, %r3619};
	wmma.mma.sync.aligned.row.row.m16n16k16.f16.f16 {%r3872, %r3873, %r3874, %r3875}, {%r3740, %r3741, %r3742, %r3743, %r3744, %r3745, %r3746, %r3747}, {%r3804, %r3805, %r3806, %r3807, %r3808, %r3809, %r3810, %r3811}, {%r3868, %r3869, %r3870, %r3871};
	wmma.mma.sync.aligned.row.row.m16n16k16.f16.f16 {%r3876, %r3877, %r3878, %r3879}, {%r3708, %r3709, %r3710, %r3711, %r3712, %r3713, %r3714, %r3715}, {%r3780, %r3781, %r3782, %r3783, %r3784, %r3785, %r3786, %r3787}, {%r3624, %r3625, %r3626, %r3627};
	wmma.mma.sync.aligned.row.row.m16n16k16.f16.f16 {%r3880, %r3881, %r3882, %r3883}, {%r3740, %r3741, %r3742, %r3743, %r3744, %r3745, %r3746, %r3747}, {%r3812, %r3813, %r3814, %r3815, %r3816, %r3817, %r3818, %r3819}, {%r3876, %r3877, %r3878, %r3879};
	wmma.mma.sync.aligned.row.row.m16n16k16.f16.f16 {%r3884, %r3885, %r3886, %r3887}, {%r3708, %r3709, %r3710, %r3711, %r3712, %r3713, %r3714, %r3715}, {%r3788, %r3789, %r3790, %r3791, %r3792, %r3793, %r3794, %r3795}, {%r3632, %r3633, %r3634, %r3635};
	wmma.mma.sync.aligned.row.row.m16n16k16.f16.f16 {%r3888, %r3889, %r3890, %r3891}, {%r3740, %r3741, %r3742, %r3743, %r3744, %r3745, %r3746, %r3747}, {%r3820, %r3821, %r3822, %r3823, %r3824, %r3825, %r3826, %r3827}, {%r3884, %r3885, %r3886, %r3887};
	wmma.mma.sync.aligned.row.row.m16n16k16.f16.f16 {%r3892, %r3893, %r3894, %r3895}, {%r3716, %r3717, %r3718, %r3719, %r3720, %r3721, %r3722, %r3723}, {%r3764, %r3765, %r3766, %r3767, %r3768, %r3769, %r3770, %r3771}, {%r3640, %r3641, %r3642, %r3643};
	wmma.mma.sync.aligned.row.row.m16n16k16.f16.f16 {%r3896, %r3897, %r3898, %r3899}, {%r3748, %r3749, %r3750, %r3751, %r3752, %r3753, %r3754, %r3755}, {%r3796, %r3797, %r3798, %r3799, %r3800, %r3801, %r3802, %r3803}, {%r3892, %r3893, %r3894, %r3895};
	wmma.mma.sync.aligned.row.row.m16n16k16.f16.f16 {%r3900, %r3901, %r3902, %r3903}, {%r3716, %r3717, %r3718, %r3719, %r3720, %r3721, %r3722, %r3723}, {%r3772, %r3773, %r3774, %r3775, %r3776, %r3777, %r3778, %r3779}, {%r3648, %r3649, %r3650, %r3651};
	wmma.mma.sync.aligned.row.row.m16n16k16.f16.f16 {%r3904, %r3905, %r3906, %r3907}, {%r3748, %r3749, %r3750, %r3751, %r3752, %r3753, %r3754, %r3755}, {%r3804, %r3805, %r3806, %r3807, %r3808, %r3809, %r3810, %r3811}, {%r3900, %r3901, %r3902, %r3903};
	wmma.mma.sync.aligned.row.row.m16n16k16.f16.f16 {%r3908, %r3909, %r3910, %r3911}, {%r3716, %r3717, %r3718, %r3719, %r3720, %r3721, %r3722, %r3723}, {%r3780, %r3781, %r3782, %r3783, %r3784, %r3785, %r3786, %r3787}, {%r3656, %r3657, %r3658, %r3659};
	wmma.mma.sync.aligned.row.row.m16n16k16.f16.f16 {%r3912, %r3913, %r3914, %r3915}, {%r3748, %r3749, %r3750, %r3751, %r3752, %r3753, %r3754, %r3755}, {%r3812, %r3813, %r3814, %r3815, %r3816, %r3817, %r3818, %r3819}, {%r3908, %r3909, %r3910, %r3911};
	wmma.mma.sync.aligned.row.row.m16n16k16.f16.f16 {%r3916, %r3917, %r3918, %r3919}, {%r3716, %r3717, %r3718, %r3719, %r3720, %r3721, %r3722, %r3723}, {%r3788, %r3789, %r3790, %r3791, %r3792, %r3793, %r3794, %r3795}, {%r3664, %r3665, %r3666, %r3667};
	wmma.mma.sync.aligned.row.row.m16n16k16.f16.f16 {%r3920, %r3921, %r3922, %r3923}, {%r3748, %r3749, %r3750, %r3751, %r3752, %r3753, %r3754, %r3755}, {%r3820, %r3821, %r3822, %r3823, %r3824, %r3825, %r3826, %r3827}, {%r3916, %r3917, %r3918, %r3919};
	wmma.mma.sync.aligned.row.row.m16n16k16.f16.f16 {%r3924, %r3925, %r3926, %r3927}, {%r3724, %r3725, %r3726, %r3727, %r3728, %r3729, %r3730, %r3731}, {%r3764, %r3765, %r3766, %r3767, %r3768, %r3769, %r3770, %r3771}, {%r3672, %r3673, %r3674, %r3675};
	wmma.mma.sync.aligned.row.row.m16n16k16.f16.f16 {%r3928, %r3929, %r3930, %r3931}, {%r3756, %r3757, %r3758, %r3759, %r3760, %r3761, %r3762, %r3763}, {%r3796, %r3797, %r3798, %r3799, %r3800, %r3801, %r3802, %r3803}, {%r3924, %r3925, %r3926, %r3927};
	wmma.mma.sync.aligned.row.row.m16n16k16.f16.f16 {%r3932, %r3933, %r3934, %r3935}, {%r3724, %r3725, %r3726, %r3727, %r3728, %r3729, %r3730, %r3731}, {%r3772, %r3773, %r3774, %r3775, %r3776, %r3777, %r3778, %r3779}, {%r3680, %r3681, %r3682, %r3683};
	wmma.mma.sync.aligned.row.row.m16n16k16.f16.f16 {%r3936, %r3937, %r3938, %r3939}, {%r3756, %r3757, %r3758, %r3759, %r3760, %r3761, %r3762, %r3763}, {%r3804, %r3805, %r3806, %r3807, %r3808, %r3809, %r3810, %r3811}, {%r3932, %r3933, %r3934, %r3935};
	wmma.mma.sync.aligned.row.row.m16n16k16.f16.f16 {%r3940, %r3941, %r3942, %r3943}, {%r3724, %r3725, %r3726, %r3727, %r3728, %r3729, %r3730, %r3731}, {%r3780, %r3781, %r3782, %r3783, %r3784, %r3785, %r3786, %r3787}, {%r3688, %r3689, %r3690, %r3691};
	wmma.mma.sync.aligned.row.row.m16n16k16.f16.f16 {%r3944, %r3945, %r3946, %r3947}, {%r3756, %r3757, %r3758, %r3759, %r3760, %r3761, %r3762, %r3763}, {%r3812, %r3813, %r3814, %r3815, %r3816, %r3817, %r3818, %r3819}, {%r3940, %r3941, %r3942, %r3943};
	wmma.mma.sync.aligned.row.row.m16n16k16.f16.f16 {%r3948, %r3949, %r3950, %r3951}, {%r3724, %r3725, %r3726, %r3727, %r3728, %r3729, %r3730, %r3731}, {%r3788, %r3789, %r3790, %r3791, %r3792, %r3793, %r3794, %r3795}, {%r3696, %r3697, %r3698, %r3699};
	wmma.mma.sync.aligned.row.row.m16n16k16.f16.f16 {%r3952, %r3953, %r3954, %r3955}, {%r3756, %r3757, %r3758, %r3759, %r3760, %r3761, %r3762, %r3763}, {%r3820, %r3821, %r3822, %r3823, %r3824, %r3825, %r3826, %r3827}, {%r3948, %r3949, %r3950, %r3951};
	// begin inline asm
	cp.async.commit_group;

	// end inline asm
	// begin inline asm
	cp.async.wait_group 0;

	// end inline asm
	bar.sync 	0;
	add.s64 	%rd99, %rd288, -192;
	// begin inline asm
	cp.async.ca.shared.global [%r645], [%rd99], 16;

	// end inline asm
	add.s64 	%rd100, %rd220, 832;
	// begin inline asm
	cp.async.ca.shared.global [%r646], [%rd100], 16;

	// end inline asm
	mul.wide.s32 	%rd233, %r9550, 2;
	add.s64 	%rd101, %rd14, %rd233;
	// begin inline asm
	cp.async.ca.shared.global [%r827], [%rd101], 16;

	// end inline asm
	add.s64 	%rd102, %rd101, %rd1;
	// begin inline asm
	cp.async.ca.shared.global [%r828], [%rd102], 16;

	// end inline asm
	add.s64 	%rd103, %rd102, %rd1;
	// begin inline asm
	cp.async.ca.shared.global [%r25], [%rd103], 16;

	// end inline asm
	add.s64 	%rd104, %rd103, %rd1;
	// begin inline asm
	cp.async.ca.shared.global [%r26], [%rd104], 16;

	// end inline asm
	wmma.load.a.sync.aligned.row.m16n16k16.shared.f16 	{%r3956, %r3957, %r3958, %r3959, %r3960, %r3961, %r3962, %r3963}, [%r27], %r852;
	wmma.load.a.sync.aligned.row.m16n16k16.shared.f16 	{%r3964, %r3965, %r3966, %r3967, %r3968, %r3969, %r3970, %r3971}, [%r861], %r852;
	wmma.load.a.sync.aligned.row.m16n16k16.shared.f16 	{%r3972, %r3973, %r3974, %r3975, %r3976, %r3977, %r3978, %r3979}, [%r870], %r852;
	wmma.load.a.sync.aligned.row.m16n16k16.shared.f16 	{%r3980, %r3981, %r3982, %r3983, %r3984, %r3985, %r3986, %r3987}, [%r879], %r852;
	wmma.load.a.sync.aligned.row.m16n16k16.shared.f16 	{%r3988, %r3989, %r3990, %r3991, %r3992, %r3993, %r3994, %r3995}, [%r888], %r852;
	wmma.load.a.sync.aligned.row.m16n16k16.shared.f16 	{%r3996, %r3997, %r3998, %r3999, %r4000, %r4001, %r4002, %r4003}, [%r897], %r852;
	wmma.load.a.sync.aligned.row.m16n16k16.shared.f16 	{%r4004, %r4005, %r4006, %r4007, %r4008, %r4009, %r4010, %r4011}, [%r906], %r852;
	wmma.load.a.sync.aligned.row.m16n16k16.shared.f16 	{%r4012, %r4013, %r4014, %r4015, %r4016, %r4017, %r4018, %r4019}, [%r915], %r852;
	wmma.load.b.sync.aligned.row.m16n16k16.shared.f16 	{%r4020, %r4021, %r4022, %r4023, %r4024, %r4025, %r4026, %r4027}, [%r28], %r924;
	wmma.load.b.sync.aligned.row.m16n16k16.shared.f16 	{%r4028, %r4029, %r4030, %r4031, %r4032, %r4033, %r4034, %r4035}, [%r933], %r924;
	wmma.load.b.sync.aligned.row.m16n16k16.shared.f16 	{%r4036, %r4037, %r4038, %r4039, %r4040, %r4041, %r4042, %r4043}, [%r942], %r924;
	wmma.load.b.sync.aligned.row.m16n16k16.shared.f16 	{%r4044, %r4045, %r4046, %r4047, %r4048, %r4049, %r4050, %r4051}, [%r951], %r924;
	wmma.load.b.sync.aligned.row.m16n16k16.shared.f16 	{%r4052, %r4053, %r4054, %r4055, %r4056, %r4057, %r4058, %r4059}, [%r960], %r924;
	wmma.load.b.sync.aligned.row.m16n16k16.shared.f16 	{%r4060, %r4061, %r4062, %r4063, %r4064, %r4065, %r4066, %r4067}, [%r969], %r924;
	wmma.load.b.sync.aligned.row.m16n16k16.shared.f16 	{%r4068, %r4069, %r4070, %r4071, %r4072, %r4073, %r4074, %r4075}, [%r978], %r924;
	wmma.load.b.sync.aligned.row.m16n16k16.shared.f16 	{%r4076, %r4077, %r4078, %r4079, %r4080, %r4081, %r4082, %r4083}, [%r987], %r924;
	wmma.mma.sync.aligned.row.row.m16n16k16.f16.f16 {%r4084, %r4085, %r4086, %r4087}, {%r3956, %r3957, %r3958, %r3959, %r3960, %r3961, %r3962, %r3963}, {%r4020, %r4021, %r4022, %r4023, %r4024, %r4025, %r4026, %r4027}, {%r3832, %r3833, %r3834, %r3835};
	wmma.mma.sync.aligned.row.row.m16n16k16.f16.f16 {%r4088, %r4089, %r4090, %r4091}, {%r3988, %r3989, %r3990, %r3991, %r3992, %r3993, %r3994, %r3995}, {%r4052, %r4053, %r4054, %r4055, %r4056, %r4057, %r4058, %r4059}, {%r4084, %r4085, %r4086, %r4087};
	wmma.mma.sync.aligned.row.row.m16n16k16.f16.f16 {%r4092, %r4093, %r4094, %r4095}, {%r3956, %r3957, %r3958, %r3959, %r3960, %r3961, %r3962, %r3963}, {%r4028, %r4029, %r4030, %r4031, %r4032, %r4033, %r4034, %r4035}, {%r3840, %r3841, %r3842, %r3843};
	wmma.mma.sync.aligned.row.row.m16n16k16.f16.f16 {%r4096, %r4097, %r4098, %r4099}, {%r3988, %r3989, %r3990, %r3991, %r3992, %r3993, %r3994, %r3995}, {%r4060, %r4061, %r4062, %r4063, %r4064, %r4065, %r4066, %r4067}, {%r4092, %r4093, %r4094, %r4095};
	wmma.mma.sync.aligned.row.row.m16n16k16.f16.f16 {%r4100, %r4101, %r4102, %r4103}, {%r3956, %r3957, %r3958, %r3959, %r3960, %r3961, %r3962, %r3963}, {%r4036, %r4037, %r4038, %r4039, %r4040, %r4041, %r4042, %r4043}, {%r3848, %r3849, %r3850, %r3851};
	wmma.mma.sync.aligned.row.row.m16n16k16.f16.f16 {%r4104, %r4105, %r4106, %r4107}, {%r3988, %r3989, %r3990, %r3991, %r3992, %r3993, %r3994, %r3995}, {%r4068, %r4069, %r4070, %r4071, %r4072, %r4073, %r4074, %r4075}, {%r4100, %r4101, %r4102, %r4103};
	wmma.mma.sync.aligned.row.row.m16n16k16.f16.f16 {%r4108, %r4109, %r4110, %r4111}, {%r3956, %r3957, %r3958, %r3959, %r3960, %r3961, %r3962, %r3963}, {%r4044, %r4045, %r4046, %r4047, %r4048, %r4049, %r4050, %r4051}, {%r3856, %r3857, %r3858, %r3859};
	wmma.mma.sync.aligned.row.row.m16n16k16.f16.f16 {%r4112, %r4113, %r4114, %r4115}, {%r3988, %r3989, %r3990, %r3991, %r3992, %r3993, %r3994, %r3995}, {%r4076, %r4077, %r4078, %r4079, %r4080, %r4081, %r4082, %r4083}, {%r4108, %r4109, %r4110, %r4111};
	wmma.mma.sync.aligned.row.row.m16n16k16.f16.f16 {%r4116, %r4117, %r4118, %r4119}, {%r3964, %r3965, %r3966, %r3967, %r3968, %r3969, %r3970, %r3971}, {%r4020, %r4021, %r4022, %r4023, %r4024, %r4025, %r4026, %r4027}, {%r3864, %r3865, %r3866, %r3867};
	wmma.mma.sync.aligned.row.row.m16n16k16.f16.f16 {%r4120, %r4121, %r4122, %r4123}, {%r3996, %r3997, %r3998, %r3999, %r4000, %r4001, %r4002, %r4003}, {%r4052, %r4053, %r4054, %r4055, %r4056, %r4057, %r4058, %r4059}, {%r4116, %r4117, %r4118, %r4119};
	wmma.mma.sync.aligned.row.row.m16n16k16.f16.f16 {%r4124, %r4125, %r4126, %r4127}, {%r3964, %r3965, %r3966, %r3967, %r3968, %r3969, %r3970, %r3971}, {%r4028, %r4029, %r4030, %r4031, %r4032, %r4033, %r4034, %r4035}, {%r3872, %r3873, %r3874, %r3875};
	wmma.mma.sync.aligned.row.row.m16n16k16.f16.f16 {%r4128, %r4129, %r4130, %r4131}, {%r3996, %r3997, %r3998, %r3999, %r4000, %r4001, %r4002, %r4003}, {%r4060, %r4061, %r4062, %r4063, %r4064, %r4065, %r4066, %r4067}, {%r4124, %r4125, %r4126, %r4127};
	wmma.mma.sync.aligned.row.row.m16n16k16.f16.f16 {%r4132, %r4133, %r4134, %r4135}, {%r3964, %r3965, %r3966, %r3967, %r3968, %r3969, %r3970, %r3971}, {%r4036, %r4037, %r4038, %r4039, %r4040, %r4041, %r4042, %r4043}, {%r3880, %r3881, %r3882, %r3883};
	wmma.mma.sync.aligned.row.row.m16n16k16.f16.f16 {%r4136, %r4137, %r4138, %r4139}, {%r3996, %r3997, %r3998, %r3999, %r4000, %r4001, %r4002, %r4003}, {%r4068, %r4069, %r4070, %r4071, %r4072, %r4073, %r4074, %r4075}, {%r4132, %r4133, %r4134, %r4135};
	wmma.mma.sync.aligned.row.row.m16n16k16.f16.f16 {%r4140, %r4141, %r4142, %r4143}, {%r3964, %r3965, %r3966, %r3967, %r3968, %r3969, %r3970, %r3971}, {%r4044, %r4045, %r4046, %r4047, %r4048, %r4049, %r4050, %r4051}, {%r3888, %r3889, %r3890, %r3891};
	wmma.mma.sync.aligned.row.row.m16n16k16.f16.f16 {%r4144, %r4145, %r4146, %r4147}, {%r3996, %r3997, %r3998, %r3999, %r4000, %r4001, %r4002, %r4003}, {%r4076, %r4077, %r4078, %r4079, %r4080, %r4081, %r4082, %r4083}, {%r4140, %r4141, %r4142, %r4143};
	wmma.mma.sync.aligned.row.row.m16n16k16.f16.f16 {%r4148, %r4149, %r4150, %r4151}, {%r3972, %r3973, %r3974, %r3975, %r3976, %r3977, %r3978, %r3979}, {%r4020, %r4021, %r4022, %r4023, %r4024, %r4025, %r4026, %r4027}, {%r3896, %r3897, %r3898, %r3899};
	wmma.mma.sync.aligned.row.row.m16n16k16.f16.f16 {%r4152, %r4153, %r4154, %r4155}, {%r4004, %r4005, %r4006, %r4007, %r4008, %r4009, %r4010, %r4011}, {%r4052, %r4053, %r4054, %r4055, %r4056, %r4057, %r4058, %r4059}, {%r4148, %r4149, %r4150, %r4151};
	wmma.mma.sync.aligned.row.row.m16n16k16.f16.f16 {%r4156, %r4157, %r4158, %r4159}, {%r3972, %r3973, %r3974, %r3975, %r3976, %r3977, %r3978, %r3979}, {%r4028, %r4029, %r4030, %r4031, %r4032, %r4033, %r4034, %r4035}, {%r3904, %r3905, %r3906, %r3907};
	wmma.mma.sync.aligned.row.row.m16n16k16.f16.f16 {%r4160, %r4161, %r4162, %r4163}, {%r4004, %r4005, %r4006, %r4007, %r4008, %r4009, %r4010, %r4011}, {%r4060, %r4061, %r4062, %r4063, %r4064, %r4065, %r4066, %r4067}, {%r4156, %r4157, %r4158, %r4159};
	wmma.mma.sync.aligned.row.row.m16n16k16.f16.f16 {%r4164, %r4165, %r4166, %r4167}, {%r3972, %r3973, %r3974, %r3975, %r3976, %r3977, %r3978, %r3979}, {%r4036, %r4037, %r4038, %r4039, %r4040, %r4041, %r4042, %r4043}, {%r3912, %r3913, %r3914, %r3915};
	wmma.mma.sync.aligned.row.row.m16n16k16.f16.f16 {%r4168, %r4169, %r4170, %r4171}, {%r4004, %r4005, %r4006, %r4007, %r4008, %r4009, %r4010, %r4011}, {%r4068, %r4069, %r4070, %r4071, %r4072, %r4073, %r4074, %r4075}, {%r4164, %r4165, %r4166, %r4167};
	wmma.mma.sync.aligned.row.row.m16n16k16.f16.f16 {%r4172, %r4173, %r4174, %r4175}, {%r3972, %r3973, %r3974, %r3975, %r3976, %r3977, %r3978, %r3979}, {%r4044, %r4045, %r4046, %r4047, %r4048, %r4049, %r4050, %r4051}, {%r3920, %r3921, %r3922, %r3923};
	wmma.mma.sync.aligned.row.row.m16n16k16.f16.f16 {%r4176, %r4177, %r4178, %r4179}, {%r4004, %r4005, %r4006, %r4007, %r4008, %r4009, %r4010, %r4011}, {%r4076, %r4077, %r4078, %r4079, %r4080, %r4081, %r4082, %r4083}, {%r4172, %r4173, %r4174, %r4175};
	wmma.mma.sync.aligned.row.row.m16n16k16.f16.f16 {%r4180, %r4181, %r4182, %r4183}, {%r3980, %r3981, %r3982, %r3983, %r3984, %r3985, %r3986, %r3987}, {%r4020, %r4021, %r4022, %r4023, %r4024, %r4025, %r4026, %r4027}, {%r3928, %r3929, %r3930, %r3931};
	wmma.mma.sync.aligned.row.row.m16n16k16.f16.f16 {%r4184, %r4185, %r4186, %r4187}, {%r4012, %r4013, %r4014, %r4015, %r4016, %r4017, %r4018, %r4019}, {%r4052, %r4053, %r4054, %r4055, %r4056, %r4057, %r4058, %r4059}, {%r4180, %r4181, %r4182, %r4183};
	wmma.mma.sync.aligned.row.row.m16n16k16.f16.f16 {%r4188, %r4189, %r4190, %r4191}, {%r3980, %r3981, %r3982, %r3983, %r3984, %r3985, %r3986, %r3987}, {%r4028, %r4029, %r4030, %r4031, %r4032, %r4033, %r4034, %r4035}, {%r3936, %r3937, %r3938, %r3939};
	wmma.mma.sync.aligned.row.row.m16n16k16.f16.f16 {%r4192, %r4193, %r4194, %r4195}, {%r4012, %r4013, %r4014, %r4015, %r4016, %r4017, %r4018, %r4019}, {%r4060, %r4061, %r4062, %r4063, %r4064, %r4065, %r4066, %r4067}, {%r4188, %r4189, %r4190, %r4191};
	wmma.mma.sync.aligned.row.row.m16n16k16.f16.f16 {%r4196, %r4197, %r4198, %r4199}, {%r3980, %r3981, %r3982, %r3983, %r3984, %r3985, %r3986, %r3987}, {%r4036, %r4037, %r4038, %r4039, %r4040, %r4041, %r4042, %r4043}, {%r3944, %r3945, %r3946, %r3947};
	wmma.mma.sync.aligned.row.row.m16n16k16.f16.f16 {%r4200, %r4201, %r4202, %r4203}, {%r4012, %r4013, %r4014, %r4015, %r4016, %r4017, %r4018, %r4019}, {%r4068, %r4069, %r4070, %r4071, %r4072, %r4073, %r4074, %r4075}, {%r4196, %r4197, %r4198, %r4199};
	wmma.mma.sync.aligned.row.row.m16n16k16.f16.f16 {%r4204, %r4205, %r4206, %r4207}, {%r3980, %r3981, %r3982, %r3983, %r3984, %r3985, %r3986, %r3987}, {%r4044, %r4045, %r4046, %r4047, %r4048, %r4049, %r4050, %r4051}, {%r3952, %r3953, %r3954, %r3955};
	wmma.mma.sync.aligned.row.row.m16n16k16.f16.f16 {%r4208, %r4209, %r4210, %r4211}, {%r4012, %r4013, %r4014, %r4015, %r4016, %r4017, %r4018, %r4019}, {%r4076, %r4077, %r4078, %r4079, %r4080, %r4081, %r4082, %r4083}, {%r4204, %r4205, %r4206, %r4207};
	// begin inline asm
	cp.async.commit_group;

	// end inline asm
	// begin inline asm
	cp.async.wait_group 0;

	// end inline asm
	bar.sync 	0;
	add.s64 	%rd105, %rd288, -128;
	// begin inline asm
	cp.async.ca.shared.global [%r550], [%rd105], 16;

	// end inline asm
	add.s64 	%rd106, %rd220, 896;
	// begin inline asm
	cp.async.ca.shared.global [%r8], [%rd106], 16;

	// end inline asm
	mul.wide.s32 	%rd234, %r9551, 2;
	add.s64 	%rd107, %rd14, %rd234;
	// begin inline asm
	cp.async.ca.shared.global [%r10], [%rd107], 16;

	// end inline asm
	add.s64 	%rd108, %rd107, %rd1;
	// begin inline asm
	cp.async.ca.shared.global [%r553], [%rd108], 16;

	// end inline asm
	add.s64 	%rd109, %rd108, %rd1;
	// begin inline asm
	cp.async.ca.shared.global [%r554], [%rd109], 16;

	// end inline asm
	add.s64 	%rd110, %rd109, %rd1;
	// begin inline asm
	cp.async.ca.shared.global [%r555], [%rd110], 16;

	// end inline asm
	wmma.load.a.sync.aligned.row.m16n16k16.shared.f16 	{%r4212, %r4213, %r4214, %r4215, %r4216, %r4217, %r4218, %r4219}, [%r1124], %r852;
	wmma.load.a.sync.aligned.row.m16n16k16.shared.f16 	{%r4220, %r4221, %r4222, %r4223, %r4224, %r4225, %r4226, %r4227}, [%r1133], %r852;
	wmma.load.a.sync.aligned.row.m16n16k16.shared.f16 	{%r4228, %r4229, %r4230, %r4231, %r4232, %r4233, %r4234, %r4235}, [%r1142], %r852;
	wmma.load.a.sync.aligned.row.m16n16k16.shared.f16 	{%r4236, %r4237, %r4238, %r4239, %r4240, %r4241, %r4242, %r4243}, [%r1151], %r852;
	wmma.load.a.sync.aligned.row.m16n16k16.shared.f16 	{%r4244, %r4245, %r4246, %r4247, %r4248, %r4249, %r4250, %r4251}, [%r1160], %r852;
	wmma.load.a.sync.aligned.row.m16n16k16.shared.f16 	{%r4252, %r4253, %r4254, %r4255, %r4256, %r4257, %r4258, %r4259}, [%r1169], %r852;
	wmma.load.a.sync.aligned.row.m16n16k16.shared.f16 	{%r4260, %r4261, %r4262, %r4263, %r4264, %r4265, %r4266, %r4267}, [%r1178], %r852;
	wmma.load.a.sync.aligned.row.m16n16k16.shared.f16 	{%r4268, %r4269, %r4270, %r4271, %r4272, %r4273, %r4274, %r4275}, [%r1187], %r852;
	wmma.load.b.sync.aligned.row.m16n16k16.shared.f16 	{%r4276, %r4277, %r4278, %r4279, %r4280, %r4281, %r4282, %r4283}, [%r1196], %r924;
	wmma.load.b.sync.aligned.row.m16n16k16.shared.f16 	{%r4284, %r4285, %r4286, %r4287, %r4288, %r4289, %r4290, %r4291}, [%r1205], %r924;
	wmma.load.b.sync.aligned.row.m16n16k16.shared.f16 	{%r4292, %r4293, %r4294, %r4295, %r4296, %r4297, %r4298, %r4299}, [%r1214], %r924;
	wmma.load.b.sync.aligned.row.m16n16k16.shared.f16 	{%r4300, %r4301, %r4302, %r4303, %r4304, %r4305, %r4306, %r4307}, [%r1223], %r924;
	wmma.load.b.sync.aligned.row.m16n16k16.shared.f16 	{%r4308, %r4309, %r4310, %r4311, %r4312, %r4313, %r4314, %r4315}, [%r1232], %r924;
	wmma.load.b.sync.aligned.row.m16n16k16.shared.f16 	{%r4316, %r4317, %r4318, %r4319, %r4320, %r4321, %r4322, %r4323}, [%r1241], %r924;
	wmma.load.b.sync.aligned.row.m16n16k16.shared.f16 	{%r4324, %r4325, %r4326, %r4327, %r4328, %r4329, %r4330, %r4331}, [%r1250], %r924;
	wmma.load.b.sync.aligned.row.m16n16k16.shared.f16 	{%r4332, %r4333, %r4334, %r4335, %r4336, %r4337, %r4338, %r4339}, [%r1259], %r924;
	wmma.mma.sync.aligned.row.row.m16n16k16.f16.f16 {%r4340, %r4341, %r4342, %r4343}, {%r4212, %r4213, %r4214, %r4215, %r4216, %r4217, %r4218, %r4219}, {%r4276, %r4277, %r4278, %r4279, %r4280, %r4281, %r4282, %r4283}, {%r4088, %r4089, %r4090, %r4091};
	wmma.mma.sync.aligned.row.row.m16n16k16.f16.f16 {%r4344, %r4345, %r4346, %r4347}, {%r4244, %r4245, %r4246, %r4247, %r4248, %r4249, %r4250, %r4251}, {%r4308, %r4309, %r4310, %r4311, %r4312, %r4313, %r4314, %r4315}, {%r4340, %r4341, %r4342, %r4343};
	wmma.mma.sync.aligned.row.row.m16n16k16.f16.f16 {%r4348, %r4349, %r4350, %r4351}, {%r4212, %r4213, %r4214, %r4215, %r4216, %r4217, %r4218, %r4219}, {%r4284, %r4285, %r4286, %r4287, %r4288, %r4289, %r4290, %r4291}, {%r4096, %r4097, %r4098, %r4099};
	wmma.mma.sync.aligned.row.row.m16n16k16.f16.f16 {%r4352, %r4353, %r4354, %r4355}, {%r4244, %r4245, %r4246, %r4247, %r4248, %r4249, %r4250, %r4251}, {%r4316, %r4317, %r4318, %r4319, %r4320, %r4321, %r4322, %r4323}, {%r4348, %r4349, %r4350, %r4351};
	wmma.mma.sync.aligned.row.row.m16n16k16.f16.f16 {%r4356, %r4357, %r4358, %r4359}, {%r4212, %r4213, %r4214, %r4215, %r4216, %r4217, %r4218, %r4219}, {%r4292, %r4293, %r4294, %r4295, %r4296, %r4297, %r4298, %r4299}, {%r4104, %r4105, %r4106, %r4107};
	wmma.mma.sync.aligned.row.row.m16n16k16.f16.f16 {%r4360, %r4361, %r4362, %r4363}, {%r4244, %r4245, %r4246, %r4247, %r4248, %r4249, %r4250, %r4251}, {%r4324, %r4325, %r4326, %r4327, %r4328, %r4329, %r4330, %r4331}, {%r4356, %r4357, %r4358, %r4359};
	wmma.mma.sync.aligned.row.row.m16n16k16.f16.f16 {%r4364, %r4365, %r4366, %r4367}, {%r4212, %r4213, %r4214, %r4215, %r4216, %r4217, %r4218, %r4219}, {%r4300, %r4301, %r4302, %r4303, %r4304, %r4305, %r4306, %r4307}, {%r4112, %r4113, %r4114, %r4115};
	wmma.mma.sync.aligned.row.row.m16n16k16.f16.f16 {%r4368, %r4369, %r4370, %r4371}, {%r4244, %r4245, %r4246, %r4247, %r4248, %r4249, %r4250, %r4251}, {%r4332, %r4333, %r4334, %r4335, %r4336, %r4337, %r4338, %r4339}, {%r4364, %r4365, %r4366, %r4367};
	wmma.mma.sync.aligned.row.row.m16n16k16.f16.f16 {%r4372, %r4373, %r4374, %r4375}, {%r4220, %r4221, %r4222, %r4223, %r4224, %r4225, %r4226, %r4227}, {%r4276, %r4277, %r4278, %r4279, %r4280, %r4281, %r4282, %r4283}, {%r4120, %r4121, %r4122, %r4123};
	wmma.mma.sync.aligned.row.row.m16n16k16.f16.f16 {%r4376, %r4377, %r4378, %r4379}, {%r4252, %r4253, %r4254, %r4255, %r4256, %r4257, %r4258, %r4259}, {%r4308, %r4309, %r4310, %r4311, %r4312, %r4313, %r4314, %r4315}, {%r4372, %r4373, %r4374, %r4375};
	wmma.mma.sync.aligned.row.row.m16n16k16.f16.f16 {%r4380, %r4381, %r4382, %r4383}, {%r4220, %r4221, %r4222, %r4223, %r4224, %r4225, %r4226, %r4227}, {%r4284, %r4285, %r4286, %r4287, %r4288, %r4289, %r4290, %r4291}, {%r4128, %r4129, %r4130, %r4131};
	wmma.mma.sync.aligned.row.row.m16n16k16.f16.f16 {%r4384, %r4385, %r4386, %r4387}, {%r4252, %r4253, %r4254, %r4255, %r4256, %r4257, %r4258, %r4259}, {%r4316, %r4317, %r4318, %r4319, %r4320, %r4321, %r4322, %r4323}, {%r4380, %r4381, %r4382, %r4383};
	wmma.mma.sync.aligned.row.row.m16n16k16.f16.f16 {%r4388, %r4389, %r4390, %r4391}, {%r4220, %r4221, %r4222, %r4223, %r4224, %r4225, %r4226, %r4227}, {%r4292, %r4293, %r4294, %r4295, %r4296, %r4297, %r4298, %r4299}, {%r4136, %r4137, %r4138, %r4139};
	wmma.mma.sync.aligned.row.row.m16n16k16.f16.f16 {%r4392, %r4393, %r4394, %r4395}, {%r4252, %r4253, %r4254, %r4255, %r4256, %r4257, %r4258, %r4259}, {%r4324, %r4325, %r4326, %r4327, %r4328, %r4329, %r4330, %r4331}, {%r4388, %r4389, %r4390, %r4391};
	wmma.mma.sync.aligned.row.row.m16n16k16.f16.f16 {%r4396, %r4397, %r4398, %r4399}, {%r4220, %r4221, %r4222, %r4223, %r4224, %r4225, %r4226, %r4227}, {%r4300, %r4301, %r4302, %r4303, %r4304, %r4305, %r4306, %r4307}, {%r4144, %r4145, %r4146, %r4147};
	wmma.mma.sync.aligned.row.row.m16n16k16.f16.f16 {%r4400, %r4401, %r4402, %r4403}, {%r4252, %r4253, %r4254, %r4255, %r4256, %r4257, %r4258, %r4259}, {%r4332, %r4333, %r4334, %r4335, %r4336, %r4337, %r4338, %r4339}, {%r4396, %r4397, %r4398, %r4399};
	wmma.mma.sync.aligned.row.row.m16n16k16.f16.f16 {%r4404, %r4405, %r4406, %r4407}, {%r4228, %r4229, %r4230, %r4231, %r4232, %r4233, %r4234, %r4235}, {%r4276, %r4277, %r4278, %r4279, %r4280, %r4281, %r4282, %r4283}, {%r4152, %r4153, %r4154, %r4155};
	wmma.mma.sync.aligned.row.row.m16n16k16.f16.f16 {%r4408, %r4409, %r4410, %r4411}, {%r4260, %r4261, %r4262, %r4263, %r4264, %r4265, %r4266, %r4267}, {%r4308, %r4309, %r4310, %r4311, %r4312, %r4313, %r4314, %r4315}, {%r4404, %r4405, %r4406, %r4407};
	wmma.mma.sync.aligned.row.row.m16n16k16.f16.f16 {%r4412, %r4413, %r4414, %r4415}, {%r4228, %r4229, %r4230, %r4231, %r4232, %r4233, %r4234, %r4235}, {%r4284, %r4285, %r4286, %r4287, %r4288, %r4289, %r4290, %r4291}, {%r4160, %r4161, %r4162, %r4163};
	wmma.mma.sync.aligned.row.row.m16n16k16.f16.f16 {%r4416, %r4417, %r4418, %r4419}, {%r4260, %r4261, %r4262, %r4263, %r4264, %r4265, %r4266, %r4267}, {%r4316, %r4317, %r4318, %r4319, %r4320, %r4321, %r4322, %r4323}, {%r4412, %r4413, %r4414, %r4415};
	wmma.mma.sync.aligned.row.row.m16n16k16.f16.f16 {%r4420, %r4421, %r4422, %r4423}, {%r4228, %r4229, %r4230, %r4231, %r4232, %r4233, %r4234, %r4235}, {%r4292, %r4293, %r4294, %r4295, %r4296, %r4297, %r4298, %r4299}, {%r4168, %r4169, %r4170, %r4171};
	wmma.mma.sync.aligned.row.row.m16n16k16.f16.f16 {%r4424, %r4425, %r4426, %r4427}, {%r4260, %r4261, %r4262, %r4263, %r4264, %r4265, %r4266, %r4267}, {%r4324, %r4325, %r4326, %r4327, %r4328, %r4329, %r4330, %r4331}, {%r4420, %r4421, %r4422, %r4423};
	wmma.mma.sync.aligned.row.row.m16n16k16.f16.f16 {%r4428, %r4429, %r4430, %r4431}, {%r4228, %r4229, %r4230, %r4231, %r4232, %r4233, %r4234, %r4235}, {%r4300, %r4301, %r4302, %r4303, %r4304, %r4305, %r4306, %r4307}, {%r4176, %r4177, %r4178, %r4179};
	wmma.mma.sync.aligned.row.row.m16n16k16.f16.f16 {%r4432, %r4433, %r4434, %r4435}, {%r4260, %r4261, %r4262, %r4263, %r4264, %r4265, %r4266, %r4267}, {%r4332, %r4333, %r4334, %r4335, %r4336, %r4337, %r4338, %r4339}, {%r4428, %r4429, %r4430, %r4431};
	wmma.mma.sync.aligned.row.row.m16n16k16.f16.f16 {%r4436, %r4437, %r4438, %r4439}, {%r4236, %r4237, %r4238, %r4239, %r4240, %r4241, %r4242, %r4243}, {%r4276, %r4277, %r4278, %r4279, %r4280, %r4281, %r4282, %r4283}, {%r4184, %r4185, %r4186, %r4187};
	wmma.mma.sync.aligned.row.row.m16n16k16.f16.f16 {%r4440, %r4441, %r4442, %r4443}, {%r4268, %r4269, %r4270, %r4271, %r4272, %r4273, %r4274, %r4275}, {%r4308, %r4309, %r4310, %r4311, %r4312, %r4313, %r4314, %r4315}, {%r4436, %r4437, %r4438, %r4439};
	wmma.mma.sync.aligned.row.row.m16n16k16.f16.f16 {%r4444, %r4445, %r4446, %r4447}, {%r4236, %r4237, %r4238, %r4239, %r4240, %r4241, %r4242, %r4243}, {%r4284, %r4285, %r4286, %r4287, %r4288, %r4289, %r4290, %r4291}, {%r4192, %r4193, %r4194, %r4195};
	wmma.mma.sync.aligned.row.row.m16n16k16.f16.f16 {%r4448, %r4449, %r4450, %r4451}, {%r4268, %r4269, %r4270, %r4271, %r4272, %r4273, %r4274, %r4275}, {%r4316, %r4317, %r4318, %r4319, %r4320, %r4321, %r4322, %r4323}, {%r4444, %r4445, %r4446, %r4447};
	wmma.mma.sync.aligned.row.row.m16n16k16.f16.f16 {%r4452, %r4453, %r4454, %r4455}, {%r4236, %r4237, %r4238, %r4239, %r4240, %r4241, %r4242, %r4243}, {%r4292, %r4293, %r4294, %r4295, %r4296, %r4297, %r4298, %r4299}, {%r4200, %r4201, %r4202, %r4203};
	wmma.mma.sync.aligned.row.row.m16n16k16.f16.f16 {%r4456, %r4457, %r4458, %r4459}, {%r4268, %r4269, %r4270, %r4271, %r4272, %r4273, %r4274, %r4275}, {%r4324, %r4325, %r4326, %r4327, %r4328, %r4329, %r4330, %r4331}, {%r4452, %r4453, %r4454, %r4455};
	wmma.mma.sync.aligned.row.row.m16n16k16.f16.f16 {%r4460, %r4461, %r4462, %r4463}, {%r4236, %r4237, %r4238, %r4239, %r4240, %r4241, %r4242, %r4243}, {%r4300, %r4301, %r4302, %r4303, %r4304, %r4305, %r4306, %r4307}, {%r4208, %r4209, %r4210, %r4211};
	wmma.mma.sync.aligned.row.row.m16n16k16.f16.f16 {%r4464, %r4465, %r4466, %r4467}, {%r4268, %r4269, %r4270, %r4271, %r4272, %r4273, %r4274, %r4275}, {%r4332, %r4333, %r4334, %r4335, %r4336, %r4337, %r4338, %r4339}, {%r4460, %r4461, %r4462, %r4463};
	// begin inline asm
	cp.async.commit_group;

	// end inline asm
	// begin inline asm
	cp.async.wait_group 0;

	// end inline asm
	bar.sync 	0;
	add.s64 	%rd111, %rd288, -64;
	// begin inline asm
	cp.async.ca.shared.global [%r645], [%rd111], 16;

	// end inline asm
	add.s64 	%rd112, %rd220, 960;
	// begin inline asm
	cp.async.ca.shared.global [%r646], [%rd112], 16;

	// end inline asm
	mul.wide.s32 	%rd235, %r9552, 2;
	add.s64 	%rd113, %rd14, %rd235;
	// begin inline asm
	cp.async.ca.shared.global [%r827], [%rd113], 16;

	// end inline asm
	add.s64 	%rd114, %rd113, %rd1;
	// begin inline asm
	cp.async.ca.shared.global [%r828], [%rd114], 16;

	// end inline asm
	add.s64 	%rd115, %rd114, %rd1;
	// begin inline asm
	cp.async.ca.shared.global [%r25], [%rd115], 16;

	// end inline asm
	add.s64 	%rd116, %rd115, %rd1;
	// begin inline asm
	cp.async.ca.shared.global [%r26], [%rd116], 16;

	// end inline asm
	wmma.load.a.sync.aligned.row.m16n16k16.shared.f16 	{%r4468, %r4469, %r4470, %r4471, %r4472, %r4473, %r4474, %r4475}, [%r27], %r852;
	wmma.load.a.sync.aligned.row.m16n16k16.shared.f16 	{%r4476, %r4477, %r4478, %r4479, %r4480, %r4481, %r4482, %r4483}, [%r861], %r852;
	wmma.load.a.sync.aligned.row.m16n16k16.shared.f16 	{%r4484, %r4485, %r4486, %r4487, %r4488, %r4489, %r4490, %r4491}, [%r870], %r852;
	wmma.load.a.sync.aligned.row.m16n16k16.shared.f16 	{%r4492, %r4493, %r4494, %r4495, %r4496, %r4497, %r4498, %r4499}, [%r879], %r852;
	wmma.load.a.sync.aligned.row.m16n16k16.shared.f16 	{%r4500, %r4501, %r4502, %r4503, %r4504, %r4505, %r4506, %r4507}, [%r888], %r852;
	wmma.load.a.sync.aligned.row.m16n16k16.shared.f16 	{%r4508, %r4509, %r4510, %r4511, %r4512, %r4513, %r4514, %r4515}, [%r897], %r852;
	wmma.load.a.sync.aligned.row.m16n16k16.shared.f16 	{%r4516, %r4517, %r4518, %r4519, %r4520, %r4521, %r4522, %r4523}, [%r906], %r852;
	wmma.load.a.sync.aligned.row.m16n16k16.shared.f16 	{%r4524, %r4525, %r4526, %r4527, %r4528, %r4529, %r4530, %r4531}, [%r915], %r852;
	wmma.load.b.sync.aligned.row.m16n16k16.shared.f16 	{%r4532, %r4533, %r4534, %r4535, %r4536, %r4537, %r4538, %r4539}, [%r28], %r924;
	wmma.load.b.sync.aligned.row.m16n16k16.shared.f16 	{%r4540, %r4541, %r4542, %r4543, %r4544, %r4545, %r4546, %r4547}, [%r933], %r924;
	wmma.load.b.sync.aligned.row.m16n16k16.shared.f16 	{%r4548, %r4549, %r4550, %r4551, %r4552, %r4553, %r4554, %r4555}, [%r942], %r924;
	wmma.load.b.sync.aligned.row.m16n16k16.shared.f16 	{%r4556, %r4557, %r4558, %r4559, %r4560, %r4561, %r4562, %r4563}, [%r951], %r924;
	wmma.load.b.sync.aligned.row.m16n16k16.shared.f16 	{%r4564, %r4565, %r4566, %r4567, %r4568, %r4569, %r4570, %r4571}, [%r960], %r924;
	wmma.load.b.sync.aligned.row.m16n16k16.shared.f16 	{%r4572, %r4573, %r4574, %r4575, %r4576, %r4577, %r4578, %r4579}, [%r969], %r924;
	wmma.load.b.sync.aligned.row.m16n16k16.shared.f16 	{%r4580, %r4581, %r4582, %r4583, %r4584, %r4585, %r4586, %r4587}, [%r978], %r924;
	wmma.load.b.sync.aligned.row.m16n16k16.shared.f16 	{%r4588, %r4589, %r4590, %r4591, %r4592, %r4593, %r4594, %r4595}, [%r987], %r924;
	wmma.mma.sync.aligned.row.row.m16n16k16.f16.f16 {%r4596, %r4597, %r4598, %r4599}, {%r4468, %r4469, %r4470, %r4471, %r4472, %r4473, %r4474, %r4475}, {%r4532, %r4533, %r4534, %r4535, %r4536, %r4537, %r4538, %r4539}, {%r4344, %r4345, %r4346, %r4347};
	wmma.mma.sync.aligned.row.row.m16n16k16.f16.f16 {%r4600, %r4601, %r4602, %r4603}, {%r4500, %r4501, %r4502, %r4503, %r4504, %r4505, %r4506, %r4507}, {%r4564, %r4565, %r4566, %r4567, %r4568, %r4569, %r4570, %r4571}, {%r4596, %r4597, %r4598, %r4599};
	wmma.mma.sync.aligned.row.row.m16n16k16.f16.f16 {%r4604, %r4605, %r4606, %r4607}, {%r4468, %r4469, %r4470, %r4471, %r4472, %r4473, %r4474, %r4475}, {%r4540, %r4541, %r4542, %r4543, %r4544, %r4545, %r4546, %r4547}, {%r4352, %r4353, %r4354, %r4355};
	wmma.mma.sync.aligned.row.row.m16n16k16.f16.f16 {%r4608, %r4609, %r4610, %r4611}, {%r4500, %r4501, %r4502, %r4503, %r4504, %r4505, %r4506, %r4507}, {%r4572, %r4573, %r4574, %r4575, %r4576, %r4577, %r4578, %r4579}, {%r4604, %r4605, %r4606, %r4607};
	wmma.mma.sync.aligned.row.row.m16n16k16.f16.f16 {%r4612, %r4613, %r4614, %r4615}, {%r4468, %r4469, %r4470, %r4471, %r4472, %r4473, %r4474, %r4475}, {%r4548, %r4549, %r4550, %r4551, %r4552, %r4553, %r4554, %r4555}, {%r4360, %r4361, %r4362, %r4363};
	wmma.mma.sync.aligned.row.row.m16n16k16.f16.f16 {%r4616, %r4617, %r4618, %r4619}, {%r4500, %r4501, %r4502, %r4503, %r4504, %r4505, %r4506, %r4507}, {%r4580, %r4581, %r4582, %r4583, %r4584, %r4585, %r4586, %r4587}, {%r4612, %r4613, %r4614, %r4615};
	wmma.mma.sync.aligned.row.row.m16n16k16.f16.f16 {%r4620, %r4621, %r4622, %r4623}, {%r4468, %r4469, %r4470, %r4471, %r4472, %r4473, %r4474, %r4475}, {%r4556, %r4557, %r4558, %r4559, %r4560, %r4561, %r4562, %r4563}, {%r4368, %r4369, %r4370, %r4371};
	wmma.mma.sync.aligned.row.row.m16n16k16.f16.f16 {%r4624, %r4625, %r4626, %r4627}, {%r4500, %r4501, %r4502, %r4503, %r4504, %r4505, %r4506, %r4507}, {%r4588, %r4589, %r4590, %r4591, %r4592, %r4593, %r4594, %r4595}, {%r4620, %r4621, %r4622, %r4623};
	wmma.mma.sync.aligned.row.row.m16n16k16.f16.f16 {%r4628, %r4629, %r4630, %r4631}, {%r4476, %r4477, %r4478, %r4479, %r4480, %r4481, %r4482, %r4483}, {%r4532, %r4533, %r4534, %r4535, %r4536, %r4537, %r4538, %r4539}, {%r4376, %r4377, %r4378, %r4379};
	wmma.mma.sync.aligned.row.row.m16n16k16.f16.f16 {%r4632, %r4633, %r4634, %r4635}, {%r4508, %r4509, %r4510, %r4511, %r4512, %r4513, %r4514, %r4515}, {%r4564, %r4565, %r4566, %r4567, %r4568, %r4569, %r4570, %r4571}, {%r4628, %r4629, %r4630, %r4631};
	wmma.mma.sync.aligned.row.row.m16n16k16.f16.f16 {%r4636, %r4637, %r4638, %r4639}, {%r4476, %r4477, %r4478, %r4479, %r4480, %r4481, %r4482, %r4483}, {%r4540, %r4541, %r4542, %r4543, %r4544, %r4545, %r4546, %r4547}, {%r4384, %r4385, %r4386, %r4387};
	wmma.mma.sync.aligned.row.row.m16n16k16.f16.f16 {%r4640, %r4641, %r4642, %r4643}, {%r4508, %r4509, %r4510, %r4511, %r4512, %r4513, %r4514, %r4515}, {%r4572, %r4573, %r4574, %r4575, %r4576, %r4577, %r4578, %r4579}, {%r4636, %r4637, %r4638, %r4639};
	wmma.mma.sync.aligned.row.row.m16n16k16.f16.f16 {%r4644, %r4645, %r4646, %r4647}, {%r4476, %r4477, %r4478, %r4479, %r4480, %r4481, %r4482, %r4483}, {%r4548, %r4549, %r4550, %r4551, %r4552, %r4553, %r4554, %r4555}, {%r4392, %r4393, %r4394, %r4395};
	wmma.mma.sync.aligned.row.row.m16n16k16.f16.f16 {%r4648, %r4649, %r4650, %r4651}, {%r4508, %r4509, %r4510, %r4511, %r4512, %r4513, %r4514, %r4515}, {%r4580, %r4581, %r4582, %r4583, %r4584, %r4585, %r4586, %r4587}, {%r4644, %r4645, %r4646, %r4647};
	wmma.mma.sync.aligned.row.row.m16n16k16.f16.f16 {%r4652, %r4653, %r4654, %r4655}, {%r4476, %r4477, %r4478, %r4479, %r4480, %r4481, %r4482, %r4483}, {%r4556, %r4557, %r4558, %r4559, %r4560, %r4561, %r4562, %r4563}, {%r4400, %r4401, %r4402, %r4403};
	wmma.mma.sync.aligned.row.row.m16n16k16.f16.f16 {%r4656, %r4657, %r4658, %r4659}, {%r4508, %r4509, %r4510, %r4511, %r4512, %r4513, %r4514, %r4515}, {%r4588, %r4589, %r4590, %r4591, %r4592, %r4593, %r4594, %r4595}, {%r4652, %r4653, %r4654, %r4655};
	wmma.mma.sync.aligned.row.row.m16n16k16.f16.f16 {%r4660, %r4661, %r4662, %r4663}, {%r4484, %r4485, %r4486, %r4487, %r4488, %r4489, %r4490, %r4491}, {%r4532, %r4533, %r4534, %r4535, %r4536, %r4537, %r4538, %r4539}, {%r4408, %r4409, %r4410, %r4411};
	wmma.mma.sync.aligned.row.row.m16n16k16.f16.f16 {%r4664, %r4665, %r4666, %r4667}, {%r4516, %r4517, %r4518, %r4519, %r4520, %r4521, %r4522, %r4523}, {%r4564, %r4565, %r4566, %r4567, %r4568, %r4569, %r4570, %r4571}, {%r4660, %r4661, %r4662, %r4663};
	wmma.mma.sync.aligned.row.row.m16n16k16.f16.f16 {%r4668, %r4669, %r4670, %r4671}, {%r4484, %r4485, %r4486, %r4487, %r4488, %r4489, %r4490, %r4491}, {%r4540, %r4541, %r4542, %r4543, %r4544, %r4545, %r4546, %r4547}, {%r4416, %r4417, %r4418, %r4419};
	wmma.mma.sync.aligned.row.row.m16n16k16.f16.f16 {%r4672, %r4673, %r4674, %r4675}, {%r4516, %r4517, %r4518, %r4519, %r4520, %r4521, %r4522, %r4523}, {%r4572, %r4573, %r4574, %r4575, %r4576, %r4577, %r4578, %r4579}, {%r4668, %r4669, %r4670, %r4671};
	wmma.mma.sync.aligned.row.row.m16n16k16.f16.f16 {%r4676, %r4677, %r4678, %r4679}, {%r4484, %r4485, %r4486, %r4487, %r4488, %r4489, %r4490, %r4491}, {%r4548, %r4549, %r4550, %r4551, %r4552, %r4553, %r4554, %r4555}, {%r4424, %r4425, %r4426, %r4427};
	wmma.mma.sync.aligned.row.row.m16n16k16.f16.f16 {%r4680, %r4681, %r4682, %r4683}, {%r4516, %r4517, %r4518, %r4519, %r4520, %r4521, %r4522, %r4523}, {%r4580, %r4581, %r4582, %r4583, %r4584, %r4585, %r4586, %r4587}, {%r4676, %r4677, %r4678, %r4679};
	wmma.mma.sync.aligned.row.row.m16n16k16.f16.f16 {%r4684, %r4685, %r4686, %r4687}, {%r4484, %r4485, %r4486, %r4487, %r4488, %r4489, %r4490, %r4491}, {%r4556, %r4557, %r4558, %r4559, %r4560, %r4561, %r4562, %r4563}, {%r4432, %r4433, %r4434, %r4435};
	wmma.mma.sync.aligned.row.row.m16n16k16.f16.f16 {%r4688, %r4689, %r4690, %r4691}, {%r4516, %r4517, %r4518, %r4519, %r4520, %r4521, %r4522, %r4523}, {%r4588, %r4589, %r4590, %r4591, %r4592, %r4593, %r4594, %r4595}, {%r4684, %r4685, %r4686, %r4687};
	wmma.mma.sync.aligned.row.row.m16n16k16.f16.f16 {%r4692, %r4693, %r4694, %r4695}, {%r4492, %r4493, %r4494, %r4495, %r4496, %r4497, %r4498, %r4499}, {%r4532, %r4533, %r4534, %r4535, %r4536, %r4537, %r4538, %r4539}, {%r4440, %r4441, %r4442, %r4443};
	wmma.mma.sync.aligned.row.row.m16n16k16.f16.f16 {%r4696, %r4697, %r4698, %r4699}, {%r4524, %r4525, %r4526, %r4527, %r4528, %r4529, %r4530, %r4531}, {%r4564, %r4565, %r4566, %r4567, %r4568, %r4569, %r4570, %r4571}, {%r4692, %r4693, %r4694, %r4695};
	wmma.mma.sync.aligned.row.row.m16n16k16.f16.f16 {%r4700, %r4701, %r4702, %r4703}, {%r4492, %r4493, %r4494, %r4495, %r4496, %r4497, %r4498, %r4499}, {%r4540, %r4541, %r4542, %r4543, %r4544, %r4545, %r4546, %r4547}, {%r4448, %r4449, %r4450, %r4451};
	wmma.mma.sync.aligned.row.row.m16n16k16.f16.f16 {%r4704, %r4705, %r4706, %r4707}, {%r4524, %r4525, %r4526, %r4527, %r4528, %r4529, %r4530, %r4531}, {%r4572, %r4573, %r4574, %r4575, %r4576, %r4577, %r4578, %r4579}, {%r4700, %r4701, %r4702, %r4703};
	wmma.mma.sync.aligned.row.row.m16n16k16.f16.f16 {%r4708, %r4709, %r4710, %r4711}, {%r4492, %r4493, %r4494, %r4495, %r4496, %r4497, %r4498, %r4499}, {%r4548, %r4549, %r4550, %r4551, %r4552, %r4553, %r4554, %r4555}, {%r4456, %r4457, %r4458, %r4459};
	wmma.mma.sync.aligned.row.row.m16n16k16.f16.f16 {%r4712, %r4713, %r4714, %r4715}, {%r4524, %r4525, %r4526, %r4527, %r4528, %r4529, %r4530, %r4531}, {%r4580, %r4581, %r4582, %r4583, %r4584, %r4585, %r4586, %r4587}, {%r4708, %r4709, %r4710, %r4711};
	wmma.mma.sync.aligned.row.row.m16n16k16.f16.f16 {%r4716, %r4717, %r4718, %r4719}, {%r4492, %r4493, %r4494, %r4495, %r4496, %r4497, %r4498, %r4499}, {%r4556, %r4557, %r4558, %r4559, %r4560, %r4561, %r4562, %r4563}, {%r4464, %r4465, %r4466, %r4467};
	wmma.mma.sync.aligned.row.row.m16n16k16.f16.f16 {%r4720, %r4721, %r4722, %r4723}, {%r4524, %r4525, %r4526, %r4527, %r4528, %r4529, %r4530, %r4531}, {%r4588, %r4589, %r4590, %r4591, %r4592, %r4593, %r4594, %r4595}, {%r4716, %r4717, %r4718, %r4719};
	// begin inline asm
	cp.async.commit_group;

	// end inline asm
	// begin inline asm
	cp.async.wait_group 0;

	// end inline asm
	bar.sync 	0;
	// begin inline asm
	cp.async.ca.shared.global [%r550], [%rd288], 16;

	// end inline asm
	add.s64 	%rd118, %rd220, 1024;
	// begin inline asm
	cp.async.ca.shared.global [%r8], [%rd118], 16;

	// end inline asm
	mul.wide.s32 	%rd236, %r9553, 2;
	add.s64 	%rd119, %rd14, %rd236;
	// begin inline asm
	cp.async.ca.shared.global [%r10], [%rd119], 16;

	// end inline asm
	add.s64 	%rd120, %rd119, %rd1;
	// begin inline asm
	cp.async.ca.shared.global [%r553], [%rd120], 16;

	// end inline asm
	add.s64 	%rd121, %rd120, %rd1;
	// begin inline asm
	cp.async.ca.shared.global [%r554], [%rd121], 16;

	// end inline asm
	add.s64 	%rd122, %rd121, %rd1;
	// begin inline asm
	cp.async.ca.shared.global [%r555], [%rd122], 16;

	// end inline asm
	wmma.load.a.sync.aligned.row.m16n16k16.shared.f16 	{%r4724, %r4725, %r4726, %r4727, %r4728, %r4729, %r4730, %r4731}, [%r1124], %r852;
	wmma.load.a.sync.aligned.row.m16n16k16.shared.f16 	{%r4732, %r4733, %r4734, %r4735, %r4736, %r4737, %r4738, %r4739}, [%r1133], %r852;
	wmma.load.a.sync.aligned.row.m16n16k16.shared.f16 	{%r4740, %r4741, %r4742, %r4743, %r4744, %r4745, %r4746, %r4747}, [%r1142], %r852;
	wmma.load.a.sync.aligned.row.m16n16k16.shared.f16 	{%r4748, %r4749, %r4750, %r4751, %r4752, %r4753, %r4754, %r4755}, [%r1151], %r852;
	wmma.load.a.sync.aligned.row.m16n16k16.shared.f16 	{%r4756, %r4757, %r4758, %r4759, %r4760, %r4761, %r4762, %r4763}, [%r1160], %r852;
	wmma.load.a.sync.aligned.row.m16n16k16.shared.f16 	{%r4764, %r4765, %r4766, %r4767, %r4768, %r4769, %r4770, %r4771}, [%r1169], %r852;
	wmma.load.a.sync.aligned.row.m16n16k16.shared.f16 	{%r4772, %r4773, %r4774, %r4775, %r4776, %r4777, %r4778, %r4779}, [%r1178], %r852;
	wmma.load.a.sync.aligned.row.m16n16k16.shared.f16 	{%r4780, %r4781, %r4782, %r4783, %r4784, %r4785, %r4786, %r4787}, [%r1187], %r852;
	wmma.load.b.sync.aligned.row.m16n16k16.shared.f16 	{%r4788, %r4789, %r4790, %r4791, %r4792, %r4793, %r4794, %r4795}, [%r1196], %r924;
	wmma.load.b.sync.aligned.row.m16n16k16.shared.f16 	{%r4796, %r4797, %r4798, %r4799, %r4800, %r4801, %r4802, %r4803}, [%r1205], %r924;
	wmma.load.b.sync.aligned.row.m16n16k16.shared.f16 	{%r4804, %r4805, %r4806, %r4807, %r4808, %r4809, %r4810, %r4811}, [%r1214], %r924;
	wmma.load.b.sync.aligned.row.m16n16k16.shared.f16 	{%r4812, %r4813, %r4814, %r4815, %r4816, %r4817, %r4818, %r4819}, [%r1223], %r924;
	wmma.load.b.sync.aligned.row.m16n16k16.shared.f16 	{%r4820, %r4821, %r4822, %r4823, %r4824, %r4825, %r4826, %r4827}, [%r1232], %r924;
	wmma.load.b.sync.aligned.row.m16n16k16.shared.f16 	{%r4828, %r4829, %r4830, %r4831, %r4832, %r4833, %r4834, %r4835}, [%r1241], %r924;
	wmma.load.b.sync.aligned.row.m16n16k16.shared.f16 	{%r4836, %r4837, %r4838, %r4839, %r4840, %r4841, %r4842, %r4843}, [%r1250], %r924;
	wmma.load.b.sync.aligned.row.m16n16k16.shared.f16 	{%r4844, %r4845, %r4846, %r4847, %r4848, %r4849, %r4850, %r4851}, [%r1259], %r924;
	wmma.mma.sync.aligned.row.row.m16n16k16.f16.f16 {%r4852, %r4853, %r4854, %r4855}, {%r4724, %r4725, %r4726, %r4727, %r4728, %r4729, %r4730, %r4731}, {%r4788, %r4789, %r4790, %r4791, %r4792, %r4793, %r4794, %r4795}, {%r4600, %r4601, %r4602, %r4603};
	wmma.mma.sync.aligned.row.row.m16n16k16.f16.f16 {%r4856, %r4857, %r4858, %r4859}, {%r4756, %r4757, %r4758, %r4759, %r4760, %r4761, %r4762, %r4763}, {%r4820, %r4821, %r4822, %r4823, %r4824, %r4825, %r4826, %r4827}, {%r4852, %r4853, %r4854, %r4855};
	wmma.mma.sync.aligned.row.row.m16n16k16.f16.f16 {%r4860, %r4861, %r4862, %r4863}, {%r4724, %r4725, %r4726, %r4727, %r4728, %r4729, %r4730, %r4731}, {%r4796, %r4797, %r4798, %r4799, %r4800, %r4801, %r4802, %r4803}, {%r4608, %r4609, %r4610, %r4611};
	wmma.mma.sync.aligned.row.row.m16n16k16.f16.f16 {%r4864, %r4865, %r4866, %r4867}, {%r4756, %r4757, %r4758, %r4759, %r4760, %r4761, %r4762, %r4763}, {%r4828, %r4829, %r4830, %r4831, %r4832, %r4833, %r4834, %r4835}, {%r4860, %r4861, %r4862, %r4863};
	wmma.mma.sync.aligned.row.row.m16n16k16.f16.f16 {%r4868, %r4869, %r4870, %r4871}, {%r4724, %r4725, %r4726, %r4727, %r4728, %r4729, %r4730, %r4731}, {%r4804, %r4805, %r4806, %r4807, %r4808, %r4809, %r4810, %r4811}, {%r4616, %r4617, %r4618, %r4619};
	wmma.mma.sync.aligned.row.row.m16n16k16.f16.f16 {%r4872, %r4873, %r4874, %r4875}, {%r4756, %r4757, %r4758, %r4759, %r4760, %r4761, %r4762, %r4763}, {%r4836, %r4837, %r4838, %r4839, %r4840, %r4841, %r4842, %r4843}, {%r4868, %r4869, %r4870, %r4871};
	wmma.mma.sync.aligned.row.row.m16n16k16.f16.f16 {%r4876, %r4877, %r4878, %r4879}, {%r4724, %r4725, %r4726, %r4727, %r4728, %r4729, %r4730, %r4731}, {%r4812, %r4813, %r4814, %r4815, %r4816, %r4817, %r4818, %r4819}, {%r4624, %r4625, %r4626, %r4627};
	wmma.mma.sync.aligned.row.row.m16n16k16.f16.f16 {%r4880, %r4881, %r4882, %r4883}, {%r4756, %r4757, %r4758, %r4759, %r4760, %r4761, %r4762, %r4763}, {%r4844, %r4845, %r4846, %r4847, %r4848, %r4849, %r4850, %r4851}, {%r4876, %r4877, %r4878, %r4879};
	wmma.mma.sync.aligned.row.row.m16n16k16.f16.f16 {%r4884, %r4885, %r4886, %r4887}, {%r4732, %r4733, %r4734, %r4735, %r4736, %r4737, %r4738, %r4739}, {%r4788, %r4789, %r4790, %r4791, %r4792, %r4793, %r4794, %r4795}, {%r4632, %r4633, %r4634, %r4635};
	wmma.mma.sync.aligned.row.row.m16n16k16.f16.f16 {%r4888, %r4889, %r4890, %r4891}, {%r4764, %r4765, %r4766, %r4767, %r4768, %r4769, %r4770, %r4771}, {%r4820, %r4821, %r4822, %r4823, %r4824, %r4825, %r4826, %r4827}, {%r4884, %r4885, %r4886, %r4887};
	wmma.mma.sync.aligned.row.row.m16n16k16.f16.f16 {%r4892, %r4893, %r4894, %r4895}, {%r4732, %r4733, %r4734, %r4735, %r4736, %r4737, %r4738, %r4739}, {%r4796, %r4797, %r4798, %r4799, %r4800, %r4801, %r4802, %r4803}, {%r4640, %r4641, %r4642, %r4643};
	wmma.mma.sync.aligned.row.row.m16n16k16.f16.f16 {%r4896, %r4897, %r4898, %r4899}, {%r4764, %r4765, %r4766, %r4767, %r4768, %r4769, %r4770, %r4771}, {%r4828, %r4829, %r4830, %r4831, %r4832, %r4833, %r4834, %r4835}, {%r4892, %r4893, %r4894, %r4895};
	wmma.mma.sync.aligned.row.row.m16n16k16.f16.f16 {%r4900, %r4901, %r4902, %r4903}, {%r4732, %r4733, %r4734, %r4735, %r4736, %r4737, %r4738, %r4739}, {%r4804, %r4805, %r4806, %r4807, %r4808, %r4809, %r4810, %r4811}, {%r4648, %r4649, %r4650, %r4651};
	wmma.mma.sync.aligned.row.row.m16n16k16.f16.f16 {%r4904, %r4905, %r4906, %r4907}, {%r4764, %r4765, %r4766, %r4767, %r4768, %r4769, %r4770, %r4771}, {%r4836, %r4837, %r4838, %r4839, %r4840, %r4841, %r4842, %r4843}, {%r4900, %r4901, %r4902, %r4903};
	wmma.mma.sync.aligned.row.row.m16n16k16.f16.f16 {%r4908, %r4909, %r4910, %r4911}, {%r4732, %r4733, %r4734, %r4735, %r4736, %r4737, %r4738, %r4739}, {%r4812, %r4813, %r4814, %r4815, %r4816, %r4817, %r4818, %r4819}, {%r4656, %r4657, %r4658, %r4659};
	wmma.mma.sync.aligned.row.row.m16n16k16.f16.f16 {%r4912, %r4913, %r4914, %r4915}, {%r4764, %r4765, %r4766, %r4767, %r4768, %r4769, %r4770, %r4771}, {%r4844, %r4845, %r4846, %r4847, %r4848, %r4849, %r4850, %r4851}, {%r4908, %r4909, %r4910, %r4911};
	wmma.mma.sync.aligned.row.row.m16n16k16.f16.f16 {%r4916, %r4917, %r4918, %r4919}, {%r4740, %r4741, %r4742, %r4743, %r4744, %r4745, %r4746, %r4747}, {%r4788, %r4789, %r4790, %r4791, %r4792, %r4793, %r4794, %r4795}, {%r4664, %r4665, %r4666, %r4667};
	wmma.mma.sync.aligned.row.row.m16n16k16.f16.f16 {%r4920, %r4921, %r4922, %r4923}, {%r4772, %r4773, %r4774, %r4775, %r4776, %r4777, %r4778, %r4779}, {%r4820, %r4821, %r4822, %r4823, %r4824, %r4825, %r4826, %r4827}, {%r4916, %r4917, %r4918, %r4919};
	wmma.mma.sync.aligned.row.row.m16n16k16.f16.f16 {%r4924, %r4925, %r4926, %r4927}, {%r4740, %r4741, %r4742, %r4743, %r4744, %r4745, %r4746, %r4747}, {%r4796, %r4797, %r4798, %r4799, %r4800, %r4801, %r4802, %r4803}, {%r4672, %r4673, %r4674, %r4675};
	wmma.mma.sync.aligned.row.row.m16n16k16.f16.f16 {%r4928, %r4929, %r4930, %r4931}, {%r4772, %r4773, %r4774, %r4775, %r4776, %r4777, %r4778, %r4779}, {%r4828, %r4829, %r4830, %r4831, %r4832, %r4833, %r4834, %r4835}, {%r4924, %r4925, %r4926, %r4927};
	wmma.mma.sync.aligned.row.row.m16n16k16.f16.f16 {%r4932, %r4933, %r4934, %r4935}, {%r4740, %r4741, %r4742, %r4743, %r4744, %r4745, %r4746, %r4747}, {%r4804, %r4805, %r4806, %r4807, %r4808, %r4809, %r4810, %r4811}, {%r4680, %r4681, %r4682, %r4683};
	wmma.mma.sync.aligned.row.row.m16n16k16.f16.f16 {%r4936, %r4937, %r4938, %r4939}, {%r4772, %r4773, %r4774, %r4775, %r4776, %r4777, %r4778, %r4779}, {%r4836, %r4837, %r4838, %r4839, %r4840, %r4841, %r4842, %r4843}, {%r4932, %r4933, %r4934, %r4935};
	wmma.mma.sync.aligned.row.row.m16n16k16.f16.f16 {%r4940, %r4941, %r4942, %r4943}, {%r4740, %r4741, %r4742, %r4743, %r4744, %r4745, %r4746, %r4747}, {%r4812, %r4813, %r4814, %r4815, %r4816, %r4817, %r4818, %r4819}, {%r4688, %r4689, %r4690, %r4691};
	wmma.mma.sync.aligned.row.row.m16n16k16.f16.f16 {%r4944, %r4945, %r4946, %r4947}, {%r4772, %r4773, %r4774, %r4775, %r4776, %r4777, %r4778, %r4779}, {%r4844, %r4845, %r4846, %r4847, %r4848, %r4849, %r4850, %r4851}, {%r4940, %r4941, %r4942, %r4943};
	wmma.mma.sync.aligned.row.row.m16n16k16.f16.f16 {%r4948, %r4949, %r4950, %r4951}, {%r4748, %r4749, %r4750, %r4751, %r4752, %r4753, %r4754, %r4755}, {%r4788, %r4789, %r4790, %r4791, %r4792, %r4793, %r4794, %r4795}, {%r4696, %r4697, %r4698, %r4699};
	wmma.mma.sync.aligned.row.row.m16n16k16.f16.f16 {%r4952, %r4953, %r4954, %r4955}, {%r4780, %r4781, %r4782, %r4783, %r4784, %r4785, %r4786, %r4787}, {%r4820, %r4821, %r4822, %r4823, %r4824, %r4825, %r4826, %r4827}, {%r4948, %r4949, %r4950, %r4951};
	wmma.mma.sync.aligned.row.row.m16n16k16.f16.f16 {%r4956, %r4957, %r4958, %r4959}, {%r4748, %r4749, %r4750, %r4751, %r4752, %r4753, %r4754, %r4755}, {%r4796, %r4797, %r4798, %r4799, %r4800, %r4801, %r4802, %r4803}, {%r4704, %r4705, %r4706, %r4707};
	wmma.mma.sync.aligned.row.row.m16n16k16.f16.f16 {%r4960, %r4961, %r4962, %r4963}, {%r4780, %r4781, %r4782, %r4783, %r4784, %r4785, %r4786, %r4787}, {%r4828, %r4829, %r4830, %r4831, %r4832, %r4833, %r4834, %r4835}, {%r4956, %r4957, %r4958, %r4959};
	wmma.mma.sync.aligned.row.row.m16n16k16.f16.f16 {%r4964, %r4965, %r4966, %r4967}, {%r4748, %r4749, %r4750, %r4751, %r4752, %r4753, %r4754, %r4755}, {%r4804, %r4805, %r4806, %r4807, %r4808, %r4809, %r4810, %r4811}, {%r4712, %r4713, %r4714, %r4715};
	wmma.mma.sync.aligned.row.row.m16n16k16.f16.f16 {%r4968, %r4969, %r4970, %r4971}, {%r4780, %r4781, %r4782, %r4783, %r4784, %r4785, %r4786, %r4787}, {%r4836, %r4837, %r4838, %r4839, %r4840, %r4841, %r4842, %r4843}, {%r4964, %r4965, %r4966, %r4967};
	wmma.mma.sync.aligned.row.row.m16n16k16.f16.f16 {%r4972, %r4973, %r4974, %r4975}, {%r4748, %r4749, %r4750, %r4751, %r4752, %r4753, %r4754, %r4755}, {%r4812, %r4813, %r4814, %r4815, %r4816, %r4817, %r4818, %r4819}, {%r4720, %r4721, %r4722, %r4723};
	wmma.mma.sync.aligned.row.row.m16n16k16.f16.f16 {%r4976, %r4977, %r4978, %r4979}, {%r4780, %r4781, %r4782, %r4783, %r4784, %r4785, %r4786, %r4787}, {%r4844, %r4845, %r4846, %r4847, %r4848, %r4849, %r4850, %r4851}, {%r4972, %r4973, %r4974, %r4975};
	// begin inline asm
	cp.async.commit_group;

	// end inline asm
	// begin inline asm
	cp.async.wait_group 0;

	// end inline asm
	bar.sync 	0;
	add.s64 	%rd123, %rd288, 64;
	// begin inline asm
	cp.async.ca.shared.global [%r645], [%rd123], 16;

	// end inline asm
	add.s64 	%rd124, %rd220, 1088;
	// begin inline asm
	cp.async.ca.shared.global [%r646], [%rd124], 16;

	// end inline asm
	mul.wide.s32 	%rd237, %r9554, 2;
	add.s64 	%rd125, %rd14, %rd237;
	// begin inline asm
	cp.async.ca.shared.global [%r827], [%rd125], 16;

	// end inline asm
	add.s64 	%rd126, %rd125, %rd1;
	// begin inline asm
	cp.async.ca.shared.global [%r828], [%rd126], 16;

	// end inline asm
	add.s64 	%rd127, %rd126, %rd1;
	// begin inline asm
	cp.async.ca.shared.global [%r25], [%rd127], 16;

	// end inline asm
	add.s64 	%rd128, %rd127, %rd1;
	// begin inline asm
	cp.async.ca.shared.global [%r26], [%rd128], 16;

	// end inline asm
	wmma.load.a.sync.aligned.row.m16n16k16.shared.f16 	{%r4980, %r4981, %r4982, %r4983, %r4984, %r4985, %r4986, %r4987}, [%r27], %r852;
	wmma.load.a.sync.aligned.row.m16n16k16.shared.f16 	{%r4988, %r4989, %r4990, %r4991, %r4992, %r4993, %r4994, %r4995}, [%r861], %r852;
	wmma.load.a.sync.aligned.row.m16n16k16.shared.f16 	{%r4996, %r4997, %r4998, %r4999, %r5000, %r5001, %r5002, %r5003}, [%r870], %r852;
	wmma.load.a.sync.aligned.row.m16n16k16.shared.f16 	{%r5004, %r5005, %r5006, %r5007, %r5008, %r5009, %r5010, %r5011}, [%r879], %r852;
	wmma.load.a.sync.aligned.row.m16n16k16.shared.f16 	{%r5012, %r5013, %r5014, %r5015, %r5016, %r5017, %r5018, %r5019}, [%r888], %r852;
	wmma.load.a.sync.aligned.row.m16n16k16.shared.f16 	{%r5020, %r5021, %r5022, %r5023, %r5024, %r5025, %r5026, %r5027}, [%r897], %r852;
	wmma.load.a.sync.aligned.row.m16n16k16.shared.f16 	{%r5028, %r5029, %r5030, %r5031, %r5032, %r5033, %r5034, %r5035}, [%r906], %r852;
	wmma.load.a.sync.aligned.row.m16n16k16.shared.f16 	{%r5036, %r5037, %r5038, %r5039, %r5040, %r5041, %r5042, %r5043}, [%r915], %r852;
	wmma.load.b.sync.aligned.row.m16n16k16.shared.f16 	{%r5044, %r5045, %r5046, %r5047, %r5048, %r5049, %r5050, %r5051}, [%r28], %r924;
	wmma.load.b.sync.aligned.row.m16n16k16.shared.f16 	{%r5052, %r5053, %r5054, %r5055, %r5056, %r5057, %r5058, %r5059}, [%r933], %r924;
	wmma.load.b.sync.aligned.row.m16n16k16.shared.f16 	{%r5060, %r5061, %r5062, %r5063, %r5064, %r5065, %r5066, %r5067}, [%r942], %r924;
	wmma.load.b.sync.aligned.row.m16n16k16.shared.f16 	{%r5068, %r5069, %r5070, %r5071, %r5072, %r5073, %r5074, %r5075}, [%r951], %r924;
	wmma.load.b.sync.aligned.row.m16n16k16.shared.f16 	{%r5076, %r5077, %r5078, %r5079, %r5080, %r5081, %r5082, %r5083}, [%r960], %r924;
	wmma.load.b.sync.aligned.row.m16n16k16.shared.f16 	{%r5084, %r5085, %r5086, %r5087, %r5088, %r5089, %r5090, %r5091}, [%r969], %r924;
	wmma.load.b.sync.aligned.row.m16n16k16.shared.f16 	{%r5092, %r5093, %r5094, %r5095, %r5096, %r5097, %r5098, %r5099}, [%r978], %r924;
	wmma.load.b.sync.aligned.row.m16n16k16.shared.f16 	{%r5100, %r5101, %r5102, %r5103, %r5104, %r5105, %r5106, %r5107}, [%r987], %r924;
	wmma.mma.sync.aligned.row.row.m16n16k16.f16.f16 {%r5108, %r5109, %r5110, %r5111}, {%r4980, %r4981, %r4982, %r4983, %r4984, %r4985, %r4986, %r4987}, {%r5044, %r5045, %r5046, %r5047, %r5048, %r5049, %r5050, %r5051}, {%r4856, %r4857, %r4858, %r4859};
	wmma.mma.sync.aligned.row.row.m16n16k16.f16.f16 {%r5112, %r5113, %r5114, %r5115}, {%r5012, %r5013, %r5014, %r5015, %r5016, %r5017, %r5018, %r5019}, {%r5076, %r5077, %r5078, %r5079, %r5080, %r5081, %r5082, %r5083}, {%r5108, %r5109, %r5110, %r5111};
	wmma.mma.sync.aligned.row.row.m16n16k16.f16.f16 {%r5116, %r5117, %r5118, %r5119}, {%r4980, %r4981, %r4982, %r4983, %r4984, %r4985, %r4986, %r4987}, {%r5052, %r5053, %r5054, %r5055, %r5056, %r5057, %r5058, %r5059}, {%r4864, %r4865, %r4866, %r4867};
	wmma.mma.sync.aligned.row.row.m16n16k16.f16.f16 {%r5120, %r5121, %r5122, %r5123}, {%r5012, %r5013, %r5014, %r5015, %r5016, %r5017, %r5018, %r5019}, {%r5084, %r5085, %r5086, %r5087, %r5088, %r5089, %r5090, %r5091}, {%r5116, %r5117, %r5118, %r5119};
	wmma.mma.sync.aligned.row.row.m16n16k16.f16.f16 {%r5124, %r5125, %r5126, %r5127}, {%r4980, %r4981, %r4982, %r4983, %r4984, %r4985, %r4986, %r4987}, {%r5060, %r5061, %r5062, %r5063, %r5064, %r5065, %r5066, %r5067}, {%r4872, %r4873, %r4874, %r4875};
	wmma.mma.sync.aligned.row.row.m16n16k16.f16.f16 {%r5128, %r5129, %r5130, %r5131}, {%r5012, %r5013, %r5014, %r5015, %r5016, %r5017, %r5018, %r5019}, {%r5092, %r5093, %r5094, %r5095, %r5096, %r5097, %r5098, %r5099}, {%r5124, %r5125, %r5126, %r5127};
	wmma.mma.sync.aligned.row.row.m16n16k16.f16.f16 {%r5132, %r5133, %r5134, %r5135}, {%r4980, %r4981, %r4982, %r4983, %r4984, %r4985, %r4986, %r4987}, {%r5068, %r5069, %r5070, %r5071, %r5072, %r5073, %r5074, %r5075}, {%r4880, %r4881, %r4882, %r4883};
	wmma.mma.sync.aligned.row.row.m16n16k16.f16.f16 {%r5136, %r5137, %r5138, %r5139}, {%r5012, %r5013, %r5014, %r5015, %r5016, %r5017, %r5018, %r5019}, {%r5100, %r5101, %r5102, %r5103, %r5104, %r5105, %r5106, %r5107}, {%r5132, %r5133, %r5134, %r5135};
	wmma.mma.sync.aligned.row.row.m16n16k16.f16.f16 {%r5140, %r5141, %r5142, %r5143}, {%r4988, %r4989, %r4990, %r4991, %r4992, %r4993, %r4994, %r4995}, {%r5044, %r5045, %r5046, %r5047, %r5048, %r5049, %r5050, %r5051}, {%r4888, %r4889, %r4890, %r4891};
	wmma.mma.sync.aligned.row.row.m16n16k16.f16.f16 {%r5144, %r5145, %r5146, %r5147}, {%r5020, %r5021, %r5022, %r5023, %r5024, %r5025, %r5026, %r5027}, {%r5076, %r5077, %r5078, %r5079, %r5080, %r5081, %r5082, %r5083}, {%r5140, %r5141, %r5142, %r5143};
	wmma.mma.sync.aligned.row.row.m16n16k16.f16.f16 {%r5148, %r5149, %r5150, %r5151}, {%r4988, %r4989, %r4990, %r4991, %r4992, %r4993, %r4994, %r4995}, {%r5052, %r5053, %r5054, %r5055, %r5056, %r5057, %r5058, %r5059}, {%r4896, %r4897, %r4898, %r4899};
	wmma.mma.sync.aligned.row.row.m16n16k16.f16.f16 {%r5152, %r5153, %r5154, %r5155}, {%r5020, %r5021, %r5022, %r5023, %r5024, %r5025, %r5026, %r5027}, {%r5084, %r5085, %r5086, %r5087, %r5088, %r5089, %r5090, %r5091}, {%r5148, %r5149, %r5150, %r5151};
	wmma.mma.sync.aligned.row.row.m16n16k16.f16.f16 {%r5156, %r5157, %r5158, %r5159}, {%r4988, %r4989, %r4990, %r4991, %r4992, %r4993, %r4994, %r4995}, {%r5060, %r5061, %r5062, %r5063, %r5064, %r5065, %r5066, %r5067}, {%r4904, %r4905, %r4906, %r4907};
	wmma.mma.sync.aligned.row.row.m16n16k16.f16.f16 {%r5160, %r5161, %r5162, %r5163}, {%r5020, %r5021, %r5022, %r5023, %r5024, %r5025, %r5026, %r5027}, {%r5092, %r5093, %r5094, %r5095, %r5096, %r5097, %r5098, %r5099}, {%r5156, %r5157, %r5158, %r5159};
	wmma.mma.sync.aligned.row.row.m16n16k16.f16.f16 {%r5164, %r5165, %r5166, %r5167}, {%r4988, %r4989, %r4990, %r4991, %r4992, %r4993, %r4994, %r4995}, {%r5068, %r5069, %r5070, %r5071, %r5072, %r5073, %r5074, %r5075}, {%r4912, %r4913, %r4914, %r4915};
	wmma.mma.sync.aligned.row.row.m16n16k16.f16.f16 {%r5168, %r5169, %r5170, %r5171}, {%r5020, %r5021, %r5022, %r5023, %r5024, %r5025, %r5026, %r5027}, {%r5100, %r5101, %r5102, %r5103, %r5104, %r5105, %r5106, %r5107}, {%r5164, %r5165, %r5166, %r5167};
	wmma.mma.sync.aligned.row.row.m16n16k16.f16.f16 {%r5172, %r5173, %r5174, %r5175}, {%r4996, %r4997, %r4998, %r4999, %r5000, %r5001, %r5002, %r5003}, {%r5044, %r5045, %r5046, %r5047, %r5048, %r5049, %r5050, %r5051}, {%r4920, %r4921, %r4922, %r4923};
	wmma.mma.sync.aligned.row.row.m16n16k16.f16.f16 {%r5176, %r5177, %r5178, %r5179}, {%r5028, %r5029, %r5030, %r5031, %r5032, %r5033, %r5034, %r5035}, {%r5076, %r5077, %r5078, %r5079, %r5080, %r5081, %r5082, %r5083}, {%r5172, %r5173, %r5174, %r5175};
	wmma.mma.sync.aligned.row.row.m16n16k16.f16.f16 {%r5180, %r5181, %r5182, %r5183}, {%r4996, %r4997, %r4998, %r4999, %r5000, %r5001, %r5002, %r5003}, {%r5052, %r5053, %r5054, %r5055, %r5056, %r5057, %r5058, %r5059}, {%r4928, %r4929, %r4930, %r4931};
	wmma.mma.sync.aligned.row.row.m16n16k16.f16.f16 {%r5184, %r5185, %r5186, %r5187}, {%r5028, %r5029, %r5030, %r5031, %r5032, %r5033, %r5034, %r5035}, {%r5084, %r5085, %r5086, %r5087, %r5088, %r5089, %r5090, %r5091}, {%r5180, %r5181, %r5182, %r5183};
	wmma.mma.sync.aligned.row.row.m16n16k16.f16.f16 {%r5188, %r5189, %r5190, %r5191}, {%r4996, %r4997, %r4998, %r4999, %r5000, %r5001, %r5002, %r5003}, {%r5060, %r5061, %r5062, %r5063, %r5064, %r5065, %r5066, %r5067}, {%r4936, %r4937, %r4938, %r4939};
	wmma.mma.sync.aligned.row.row.m16n16k16.f16.f16 {%r5192, %r5193, %r5194, %r5195}, {%r5028, %r5029, %r5030, %r5031, %r5032, %r5033, %r5034, %r5035}, {%r5092, %r5093, %r5094, %r5095, %r5096, %r5097, %r5098, %r5099}, {%r5188, %r5189, %r5190, %r5191};
	wmma.mma.sync.aligned.row.row.m16n16k16.f16.f16 {%r5196, %r5197, %r5198, %r5199}, {%r4996, %r4997, %r4998, %r4999, %r5000, %r5001, %r5002, %r5003}, {%r5068, %r5069, %r5070, %r5071, %r5072, %r5073, %r5074, %r5075}, {%r4944, %r4945, %r4946, %r4947};
	wmma.mma.sync.aligned.row.row.m16n16k16.f16.f16 {%r5200, %r5201, %r5202, %r5203}, {%r5028, %r5029, %r5030, %r5031, %r5032, %r5033, %r5034, %r5035}, {%r5100, %r5101, %r5102, %r5103, %r5104, %r5105, %r5106, %r5107}, {%r5196, %r5197, %r5198, %r5199};
	wmma.mma.sync.aligned.row.row.m16n16k16.f16.f16 {%r5204, %r5205, %r5206, %r5207}, {%r5004, %r5005, %r5006, %r5007, %r5008, %r5009, %r5010, %r5011}, {%r5044, %r5045, %r5046, %r5047, %r5048, %r5049, %r5050, %r5051}, {%r4952, %r4953, %r4954, %r4955};
	wmma.mma.sync.aligned.row.row.m16n16k16.f16.f16 {%r5208, %r5209, %r5210, %r5211}, {%r5036, %r5037, %r5038, %r5039, %r5040, %r5041, %r5042, %r5043}, {%r5076, %r5077, %r5078, %r5079, %r5080, %r5081, %r5082, %r5083}, {%r5204, %r5205, %r5206, %r5207};
	wmma.mma.sync.aligned.row.row.m16n16k16.f16.f16 {%r5212, %r5213, %r5214, %r5215}, {%r5004, %r5005, %r5006, %r5007, %r5008, %r5009, %r5010, %r5011}, {%r5052, %r5053, %r5054, %r5055, %r5056, %r5057, %r5058, %r5059}, {%r4960, %r4961, %r4962, %r4963};
	wmma.mma.sync.aligned.row.row.m16n16k16.f16.f16 {%r5216, %r5217, %r5218, %r5219}, {%r5036, %r5037, %r5038, %r5039, %r5040, %r5041, %r5042, %r5043}, {%r5084, %r5085, %r5086, %r5087, %r5088, %r5089, %r5090, %r5091}, {%r5212, %r5213, %r5214, %r5215};
	wmma.mma.sync.aligned.row.row.m16n16k16.f16.f16 {%r5220, %r5221, %r5222, %r5223}, {%r5004, %r5005, %r5006, %r5007, %r5008, %r5009, %r5010, %r5011}, {%r5060, %r5061, %r5062, %r5063, %r5064, %r5065, %r5066, %r5067}, {%r4968, %r4969, %r4970, %r4971};
	wmma.mma.sync.aligned.row.row.m16n16k16.f16.f16 {%r5224, %r5225, %r5226, %r5227}, {%r5036, %r5037, %r5038, %r5039, %r5040, %r5041, %r5042, %r5043}, {%r5092, %r5093, %r5094, %r5095, %r5096, %r5097, %r5098, %r5099}, {%r5220, %r5221, %r5222, %r5223};
	wmma.mma.sync.aligned.row.row.m16n16k16.f16.f16 {%r5228, %r5229, %r5230, %r5231}, {%r5004, %r5005, %r5006, %r5007, %r5008, %r5009, %r5010, %r5011}, {%r5068, %r5069, %r5070, %r5071, %r5072, %r5073, %r5074, %r5075}, {%r4976, %r4977, %r4978, %r4979};
	wmma.mma.sync.aligned.row.row.m16n16k16.f16.f16 {%r5232, %r5233, %r5234, %r5235}, {%r5036, %r5037, %r5038, %r5039, %r5040, %r5041, %r5042, %r5043}, {%r5100, %r5101, %r5102, %r5103, %r5104, %r5105, %r5106, %r5107}, {%r5228, %r5229, %r5230, %r5231};
	// begin inline asm
	cp.async.commit_group;

	// end inline asm
	// begin inline asm
	cp.async.wait_group 0;

	// end inline asm
	bar.sync 	0;
	add.s64 	%rd129, %rd288, 128;
	// begin inline asm
	cp.async.ca.shared.global [%r550], [%rd129], 16;

	// end inline asm
	add.s64 	%rd130, %rd220, 1152;
	// begin inline asm
	cp.async.ca.shared.global [%r8], [%rd130], 16;

	// end inline asm
	mul.wide.s32 	%rd238, %r9555, 2;
	add.s64 	%rd131, %rd14, %rd238;
	// begin inline asm
	cp.async.ca.shared.global [%r10], [%rd131], 16;

	// end inline asm
	add.s64 	%rd132, %rd131, %rd1;
	// begin inline asm
	cp.async.ca.shared.global [%r553], [%rd132], 16;

	// end inline asm
	add.s64 	%rd133, %rd132, %rd1;
	// begin inline asm
	cp.async.ca.shared.global [%r554], [%rd133], 16;

	// end inline asm
	add.s64 	%rd134, %rd133, %rd1;
	// begin inline asm
	cp.async.ca.shared.global [%r555], [%rd134], 16;

	// end inline asm
	wmma.load.a.sync.aligned.row.m16n16k16.shared.f16 	{%r5236, %r5237, %r5238, %r5239, %r5240, %r5241, %r5242, %r5243}, [%r1124], %r852;
	wmma.load.a.sync.aligned.row.m16n16k16.shared.f16 	{%r5244, %r5245, %r5246, %r5247, %r5248, %r5249, %r5250, %r5251}, [%r1133], %r852;
	wmma.load.a.sync.aligned.row.m16n16k16.shared.f16 	{%r5252, %r5253, %r5254, %r5255, %r5256, %r5257, %r5258, %r5259}, [%r1142], %r852;
	wmma.load.a.sync.aligned.row.m16n16k16.shared.f16 	{%r5260, %r5261, %r5262, %r5263, %r5264, %r5265, %r5266, %r5267}, [%r1151], %r852;
	wmma.load.a.sync.aligned.row.m16n16k16.shared.f16 	{%r5268, %r5269, %r5270, %r5271, %r5272, %r5273, %r5274, %r5275}, [%r1160], %r852;
	wmma.load.a.sync.aligned.row.m16n16k16.shared.f16 	{%r5276, %r5277, %r5278, %r5279, %r5280, %r5281, %r5282, %r5283}, [%r1169], %r852;
	wmma.load.a.sync.aligned.row.m16n16k16.shared.f16 	{%r5284, %r5285, %r5286, %r5287, %r5288, %r5289, %r5290, %r5291}, [%r1178], %r852;
	wmma.load.a.sync.aligned.row.m16n16k16.shared.f16 	{%r5292, %r5293, %r5294, %r5295, %r5296, %r5297, %r5298, %r5299}, [%r1187], %r852;
	wmma.load.b.sync.aligned.row.m16n16k16.shared.f16 	{%r5300, %r5301, %r5302, %r5303, %r5304, %r5305, %r5306, %r5307}, [%r1196], %r924;
	wmma.load.b.sync.aligned.row.m16n16k16.shared.f16 	{%r5308, %r5309, %r5310, %r5311, %r5312, %r5313, %r5314, %r5315}, [%r1205], %r924;
	wmma.load.b.sync.aligned.row.m16n16k16.shared.f16 	{%r5316, %r5317, %r5318, %r5319, %r5320, %r5321, %r5322, %r5323}, [%r1214], %r924;
	wmma.load.b.sync.aligned.row.m16n16k16.shared.f16 	{%r5324, %r5325, %r5326, %r5327, %r5328, %r5329, %r5330, %r5331}, [%r1223], %r924;
	wmma.load.b.sync.aligned.row.m16n16k16.shared.f16 	{%r5332, %r5333, %r5334, %r5335, %r5336, %r5337, %r5338, %r5339}, [%r1232], %r924;
	wmma.load.b.sync.aligned.row.m16n16k16.shared.f16 	{%r5340, %r5341, %r5342, %r5343, %r5344, %r5345, %r5346, %r5347}, [%r1241], %r924;
	wmma.load.b.sync.aligned.row.m16n16k16.shared.f16 	{%r5348, %r5349, %r5350, %r5351, %r5352, %r5353, %r5354, %r5355}, [%r1250], %r924;
	wmma.load.b.sync.aligned.row.m16n16k16.shared.f16 	{%r5356, %r5357, %r5358, %r5359, %r5360, %r5361, %r5362, %r5363}, [%r1259], %r924;
	wmma.mma.sync.aligned.row.row.m16n16k16.f16.f16 {%r5364, %r5365, %r5366, %r5367}, {%r5236, %r5237, %r5238, %r5239, %r5240, %r5241, %r5242, %r5243}, {%r5300, %r5301, %r5302, %r5303, %r5304, %r5305, %r5306, %r5307}, {%r5112, %r5113, %r5114, %r5115};
	wmma.mma.sync.aligned.row.row.m16n16k16.f16.f16 {%r5368, %r5369, %r5370, %r5371}, {%r5268, %r5269, %r5270, %r5271, %r5272, %r5273, %r5274, %r5275}, {%r5332, %r5333, %r5334, %r5335, %r5336, %r5337, %r5338, %r5339}, {%r5364, %r5365, %r5366, %r5367};
	wmma.mma.sync.aligned.row.row.m16n16k16.f16.f16 {%r5372, %r5373, %r5374, %r5375}, {%r5236, %r5237, %r5238, %r5239, %r5240, %r5241, %r5242, %r5243}, {%r5308, %r5309, %r5310, %r5311, %r5312, %r5313, %r5314, %r5315}, {%r5120, %r5121, %r5122, %r5123};
	wmma.mma.sync.aligned.row.row.m16n16k16.f16.f16 {%r5376, %r5377, %r5378, %r5379}, {%r5268, %r5269, %r5270, %r5271, %r5272, %r5273, %r5274, %r5275}, {%r5340, %r5341, %r5342, %r5343, %r5344, %r5345, %r5346, %r5347}, {%r5372, %r5373, %r5374, %r5375};
	wmma.mma.sync.aligned.row.row.m16n16k16.f16.f16 {%r5380, %r5381, %r5382, %r5383}, {%r5236, %r5237, %r5238, %r5239, %r5240, %r5241, %r5242, %r5243}, {%r5316, %r5317, %r5318, %r5319, %r5320, %r5321, %r5322, %r5323}, {%r5128, %r5129, %r5130, %r5131};
	wmma.mma.sync.aligned.row.row.m16n16k16.f16.f16 {%r5384, %r5385, %r5386, %r5387}, {%r5268, %r5269, %r5270, %r5271, %r5272, %r5273, %r5274, %r5275}, {%r5348, %r5349, %r5350, %r5351, %r5352, %r5353, %r5354, %r5355}, {%r5380, %r5381, %r5382, %r5383};
	wmma.mma.sync.aligned.row.row.m16n16k16.f16.f16 {%r5388, %r5389, %r5390, %r5391}, {%r5236, %r5237, %r5238, %r5239, %r5240, %r5241, %r5242, %r5243}, {%r5324, %r5325, %r5326, %r5327, %r5328, %r5329, %r5330, %r5331}, {%r5136, %r5137, %r5138, %r5139};
	wmma.mma.sync.aligned.row.row.m16n16k16.f16.f16 {%r5392, %r5393, %r5394, %r5395}, {%r5268, %r5269, %r5270, %r5271, %r5272, %r5273, %r5274, %r5275}, {%r5356, %r5357, %r5358, %r5359, %r5360, %r5361, %r5362, %r5363}, {%r5388, %r5389, %r5390, %r5391};
	wmma.mma.sync.aligned.row.row.m16n16k16.f16.f16 {%r5396, %r5397, %r5398, %r5399}, {%r5244, %r5245, %r5246, %r5247, %r5248, %r5249, %r5250, %r5251}, {%r5300, %r5301, %r5302, %r5303, %r5304, %r5305, %r5306, %r5307}, {%r5144, %r5145, %r5146, %r5147};
	wmma.mma.sync.aligned.row.row.m16n16k16.f16.f16 {%r5400, %r5401, %r5402, %r5403}, {%r5276, %r5277, %r5278, %r5279, %r5280, %r5281, %r5282, %r5283}, {%r5332, %r5333, %r5334, %r5335, %r5336, %r5337, %r5338, %r5339}, {%r5396, %r5397, %r5398, %r5399};
	wmma.mma.sync.aligned.row.row.m16n16k16.f16.f16 {%r5404, %r5405, %r5406, %r5407}, {%r5244, %r5245, %r5246, %r5247, %r5248, %r5249, %r5250, %r5251}, {%r5308, %r5309, %r5310, %r5311, %r5312, %r5313, %r5314, %r5315}, {%r5152, %r5153, %r5154, %r5155};
	wmma.mma.sync.aligned.row.row.m16n16k16.f16.f16 {%r5408, %r5409, %r5410, %r5411}, {%r5276, %r5277, %r5278, %r5279, %r5280, %r5281, %r5282, %r5283}, {%r5340, %r5341, %r5342, %r5343, %r5344, %r5345, %r5346, %r5347}, {%r5404, %r5405, %r5406, %r5407};
	wmma.mma.sync.aligned.row.row.m16n16k16.f16.f16 {%r5412, %r5413, %r5414, %r5415}, {%r5244, %r5245, %r5246, %r5247, %r5248, %r5249, %r5250, %r5251}, {%r5316, %r5317, %r5318, %r5319, %r5320, %r5321, %r5322, %r5323}, {%r5160, %r5161, %r5162, %r5163};
	wmma.mma.sync.aligned.row.row.m16n16k16.f16.f16 {%r5416, %r5417, %r5418, %r5419}, {%r5276, %r5277, %r5278, %r5279, %r5280, %r5281, %r5282, %r5283}, {%r5348, %r5349, %r5350, %r5351, %r5352, %r5353, %r5354, %r5355}, {%r5412, %r5413, %r5414, %r5415};
	wmma.mma.sync.aligned.row.row.m16n16k16.f16.f16 {%r5420, %r5421, %r5422, %r5423}, {%r5244, %r5245, %r5246, %r5247, %r5248, %r5249, %r5250, %r5251}, {%r5324, %r5325, %r5326, %r5327, %r5328, %r5329, %r5330, %r5331}, {%r5168, %r5169, %r5170, %r5171};
	wmma.mma.sync.aligned.row.row.m16n16k16.f16.f16 {%r5424, %r5425, %r5426, %r5427}, {%r5276, %r5277, %r5278, %r5279, %r5280, %r5281, %r5282, %r5283}, {%r5356, %r5357, %r5358, %r5359, %r5360, %r5361, %r5362, %r5363}, {%r5420, %r5421, %r5422, %r5423};
	wmma.mma.sync.aligned.row.row.m16n16k16.f16.f16 {%r5428, %r5429, %r5430, %r5431}, {%r5252, %r5253, %r5254, %r5255, %r5256, %r5257, %r5258, %r5259}, {%r5300, %r5301, %r5302, %r5303, %r5304, %r5305, %r5306, %r5307}, {%r5176, %r5177, %r5178, %r5179};
	wmma.mma.sync.aligned.row.row.m16n16k16.f16.f16 {%r5432, %r5433, %r5434, %r5435}, {%r5284, %r5285, %r5286, %r5287, %r5288, %r5289, %r5290, %r5291}, {%r5332, %r5333, %r5334, %r5335, %r5336, %r5337, %r5338, %r5339}, {%r5428, %r5429, %r5430, %r5431};
	wmma.mma.sync.aligned.row.row.m16n16k16.f16.f16 {%r5436, %r5437, %r5438, %r5439}, {%r5252, %r5253, %r5254, %r5255, %r5256, %r5257, %r5258, %r5259}, {%r5308, %r5309, %r5310, %r5311, %r5312, %r5313, %r5314, %r5315}, {%r5184, %r5185, %r5186, %r5187};
	wmma.mma.sync.aligned.row.row.m16n16k16.f16.f16 {%r5440, %r5441, %r5442, %r5443}, {%r5284, %r5285, %r5286, %r5287, %r5288, %r5289, %r5290, %r5291}, {%r5340, %r5341, %r5342, %r5343, %r5344, %r5345, %r5346, %r5347}, {%r5436, %r5437, %r5438, %r5439};
	wmma.mma.sync.aligned.row.row.m16n16k16.f16.f16 {%r5444, %r5445, %r5446, %r5447}, {%r5252, %r5253, %r5254, %r5255, %r5256, %r5257, %r5258, %r5259}, {%r5316, %r5317, %r5318, %r5319, %r5320, %r5321, %r5322, %r5323}, {%r5192, %r5193, %r5194, %r5195};
	wmma.mma.sync.aligned.row.row.m16n16k16.f16.f16 {%r5448, %r5449, %r5450, %r5451}, {%r5284, %r5285, %r5286, %r5287, %r5288, %r5289, %r5290, %r5291}, {%r5348, %r5349, %r5350, %r5351, %r5352, %r5353, %r5354, %r5355}, {%r5444, %r5445, %r5446, %r5447};
	wmma.mma.sync.aligned.row.row.m16n16k16.f16.f16 {%r5452, %r5453, %r5454, %r5455}, {%r5252, %r5253, %r5254, %r5255, %r5256, %r5257, %r5258, %r5259}, {%r5324, %r5325, %r5326, %r5327, %r5328, %r5329, %r5330, %r5331}, {%r5200, %r5201, %r5202, %r5203};
	wmma.mma.sync.aligned.row.row.m16n16k16.f16.f16 {%r5456, %r5457, %r5458, %r5459}, {%r5284, %r5285, %r5286, %r5287, %r5288, %r5289, %r5290, %r5291}, {%r5356, %r5357, %r5358, %r5359, %r5360, %r5361, %r5362, %r5363}, {%r5452, %r5453, %r5454, %r5455};
	wmma.mma.sync.aligned.row.row.m16n16k16.f16.f16 {%r5460, %r5461, %r5462, %r5463}, {%r5260, %r5261, %r5262, %r5263, %r5264, %r5265, %r5266, %r5267}, {%r5300, %r5301, %r5302, %r5303, %r5304, %r5305, %r5306, %r5307}, {%r5208, %r5209, %r5210, %r5211};
	wmma.mma.sync.aligned.row.row.m16n16k16.f16.f16 {%r5464, %r5465, %r5466, %r5467}, {%r5292, %r5293, %r5294, %r5295, %r5296, %r5297, %r5298, %r5299}, {%r5332, %r5333, %r5334, %r5335, %r5336, %r5337, %r5338, %r5339}, {%r5460, %r5461, %r5462, %r5463};
	wmma.mma.sync.aligned.row.row.m16n16k16.f16.f16 {%r5468, %r5469, %r5470, %r5471}, {%r5260, %r5261, %r5262, %r5263, %r5264, %r5265, %r5266, %r5267}, {%r5308, %r5309, %r5310, %r5311, %r5312, %r5313, %r5314, %r5315}, {%r5216, %r5217, %r5218, %r5219};
	wmma.mma.sync.aligned.row.row.m16n16k16.f16.f16 {%r5472, %r5473, %r5474, %r5475}, {%r5292, %r5293, %r5294, %r5295, %r5296, %r5297, %r5298, %r5299}, {%r5340, %r5341, %r5342, %r5343, %r5344, %r5345, %r5346, %r5347}, {%r5468, %r5469, %r5470, %r5471};
	wmma.mma.sync.aligned.row.row.m16n16k16.f16.f16 {%r5476, %r5477, %r5478, %r5479}, {%r5260, %r5261, %r5262, %r5263, %r5264, %r5265, %r5266, %r5267}, {%r5316, %r5317, %r5318, %r5319, %r5320, %r5321, %r5322, %r5323}, {%r5224, %r5225, %r5226, %r5227};
	wmma.mma.sync.aligned.row.row.m16n16k16.f16.f16 {%r5480, %r5481, %r5482, %r5483}, {%r5292, %r5293, %r5294, %r5295, %r5296, %r5297, %r5298, %r5299}, {%r5348, %r5349, %r5350, %r5351, %r5352, %r5353, %r5354, %r5355}, {%r5476, %r5477, %r5478, %r5479};
	wmma.mma.sync.aligned.row.row.m16n16k16.f16.f16 {%r5484, %r5485, %r5486, %r5487}, {%r5260, %r5261, %r5262, %r5263, %r5264, %r5265, %r5266, %r5267}, {%r5324, %r5325, %r5326, %r5327, %r5328, %r5329, %r5330, %r5331}, {%r5232, %r5233, %r5234, %r5235};
	wmma.mma.sync.aligned.row.row.m16n16k16.f16.f16 {%r5488, %r5489, %r5490, %r5491}, {%r5292, %r5293, %r5294, %r5295, %r5296, %r5297, %r5298, %r5299}, {%r5356, %r5357, %r5358, %r5359, %r5360, %r5361, %r5362, %r5363}, {%r5484, %r5485, %r5486, %r5487};
	// begin inline asm
	cp.async.commit_group;

	// end inline asm
	// begin inline asm
	cp.async.wait_group 0;

	// end inline asm
	bar.sync 	0;
	add.s64 	%rd135, %rd288, 192;
	// begin inline asm
	cp.async.ca.shared.global [%r645], [%rd135], 16;

	// end inline asm
	add.s64 	%rd136, %rd220, 1216;
	// begin inline asm
	cp.async.ca.shared.global [%r646], [%rd136], 16;

	// end inline asm
	mul.wide.s32 	%rd239, %r9556, 2;
	add.s64 	%rd137, %rd14, %rd239;
	// begin inline asm
	cp.async.ca.shared.global [%r827], [%rd137], 16;

	// end inline asm
	add.s64 	%rd138, %rd137, %rd1;
	// begin inline asm
	cp.async.ca.shared.global [%r828], [%rd138], 16;

	// end inline asm
	add.s64 	%rd139, %rd138, %rd1;
	// begin inline asm
	cp.async.ca.shared.global [%r25], [%rd139], 16;

	// end inline asm
	add.s64 	%rd140, %rd139, %rd1;
	// begin inline asm
	cp.async.ca.shared.global [%r26], [%rd140], 16;

	// end inline asm
	wmma.load.a.sync.aligned.row.m16n16k16.shared.f16 	{%r5492, %r5493, %r5494, %r5495, %r5496, %r5497, %r5498, %r5499}, [%r27], %r852;
	wmma.load.a.sync.aligned.row.m16n16k16.shared.f16 	{%r5500, %r5501, %r5502, %r5503, %r5504, %r5505, %r5506, %r5507}, [%r861], %r852;
	wmma.load.a.sync.aligned.row.m16n16k16.shared.f16 	{%r5508, %r5509, %r5510, %r5511, %r5512, %r5513, %r5514, %r5515}, [%r870], %r852;
	wmma.load.a.sync.aligned.row.m16n16k16.shared.f16 	{%r5516, %r5517, %r5518, %r5519, %r5520, %r5521, %r5522, %r5523}, [%r879], %r852;
	wmma.load.a.sync.aligned.row.m16n16k16.shared.f16 	{%r5524, %r5525, %r5526, %r5527, %r5528, %r5529, %r5530, %r5531}, [%r888], %r852;
	wmma.load.a.sync.aligned.row.m16n16k16.shared.f16 	{%r5532, %r5533, %r5534, %r5535, %r5536, %r5537, %r5538, %r5539}, [%r897], %r852;
	wmma.load.a.sync.aligned.row.m16n16k16.shared.f16 	{%r5540, %r5541, %r5542, %r5543, %r5544, %r5545, %r5546, %r5547}, [%r906], %r852;
	wmma.load.a.sync.aligned.row.m16n16k16.shared.f16 	{%r5548, %r5549, %r5550, %r5551, %r5552, %r5553, %r5554, %r5555}, [%r915], %r852;
	wmma.load.b.sync.aligned.row.m16n16k16.shared.f16 	{%r5556, %r5557, %r5558, %r5559, %r5560, %r5561, %r5562, %r5563}, [%r28], %r924;
	wmma.load.b.sync.aligned.row.m16n16k16.shared.f16 	{%r5564, %r5565, %r5566, %r5567, %r5568, %r5569, %r5570, %r5571}, [%r933], %r924;
	wmma.load.b.sync.aligned.row.m16n16k16.shared.f16 	{%r5572, %r5573, %r5574, %r5575, %r5576, %r5577, %r5578, %r5579}, [%r942], %r924;
	wmma.load.b.sync.aligned.row.m16n16k16.shared.f16 	{%r5580, %r5581, %r5582, %r5583, %r5584, %r5585, %r5586, %r5587}, [%r951], %r924;
	wmma.load.b.sync.aligned.row.m16n16k16.shared.f16 	{%r5588, %r5589, %r5590, %r5591, %r5592, %r5593, %r5594, %r5595}, [%r960], %r924;
	wmma.load.b.sync.aligned.row.m16n16k16.shared.f16 	{%r5596, %r5597, %r5598, %r5599, %r5600, %r5601, %r5602, %r5603}, [%r969], %r924;
	wmma.load.b.sync.aligned.row.m16n16k16.shared.f16 	{%r5604, %r5605, %r5606, %r5607, %r5608, %r5609, %r5610, %r5611}, [%r978], %r924;
	wmma.load.b.sync.aligned.row.m16n16k16.shared.f16 	{%r5612, %r5613, %r5614, %r5615, %r5616, %r5617, %r5618, %r5619}, [%r987], %r924;
	wmma.mma.sync.aligned.row.row.m16n16k16.f16.f16 {%r5620, %r5621, %r5622, %r5623}, {%r5492, %r5493, %r5494, %r5495, %r5496, %r5497, %r5498, %r5499}, {%r5556, %r5557, %r5558, %r5559, %r5560, %r5561, %r5562, %r5563}, {%r5368, %r5369, %r5370, %r5371};
	wmma.mma.sync.aligned.row.row.m16n16k16.f16.f16 {%r5624, %r5625, %r5626, %r5627}, {%r5524, %r5525, %r5526, %r5527, %r5528, %r5529, %r5530, %r5531}, {%r5588, %r5589, %r5590, %r5591, %r5592, %r5593, %r5594, %r5595}, {%r5620, %r5621, %r5622, %r5623};
	wmma.mma.sync.aligned.row.row.m16n16k16.f16.f16 {%r5628, %r5629, %r5630, %r5631}, {%r5492, %r5493, %r5494, %r5495, %r5496, %r5497, %r5498, %r5499}, {%r5564, %r5565, %r5566, %r5567, %r5568, %r5569, %r5570, %r5571}, {%r5376, %r5377, %r5378, %r5379};
	wmma.mma.sync.aligned.row.row.m16n16k16.f16.f16 {%r5632, %r5633, %r5634, %r5635}, {%r5524, %r5525, %r5526, %r5527, %r5528, %r5529, %r5530, %r5531}, {%r5596, %r5597, %r5598, %r5599, %r5600, %r5601, %r5602, %r5603}, {%r5628, %r5629, %r5630, %r5631};
	wmma.mma.sync.aligned.row.row.m16n16k16.f16.f16 {%r5636, %r5637, %r5638, %r5639}, {%r5492, %r5493, %r5494, %r5495, %r5496, %r5497, %r5498, %r5499}, {%r5572, %r5573, %r5574, %r5575, %r5576, %r5577, %r5578, %r5579}, {%r5384, %r5385, %r5386, %r5387};
	wmma.mma.sync.aligned.row.row.m16n16k16.f16.f16 {%r5640, %r5641, %r5642, %r5643}, {%r5524, %r5525, %r5526, %r5527, %r5528, %r5529, %r5530, %r5531}, {%r5604, %r5605, %r5606, %r5607, %r5608, %r5609, %r5610, %r5611}, {%r5636, %r5637, %r5638, %r5639};
	wmma.mma.sync.aligned.row.row.m16n16k16.f16.f16 {%r5644, %r5645, %r5646, %r5647}, {%r5492, %r5493, %r5494, %r5495, %r5496, %r5497, %r5498, %r5499}, {%r5580, %r5581, %r5582, %r5583, %r5584, %r5585, %r5586, %r5587}, {%r5392, %r5393, %r5394, %r5395};
	wmma.mma.sync.aligned.row.row.m16n16k16.f16.f16 {%r5648, %r5649, %r5650, %r5651}, {%r5524, %r5525, %r5526, %r5527, %r5528, %r5529, %r5530, %r5531}, {%r5612, %r5613, %r5614, %r5615, %r5616, %r5617, %r5618, %r5619}, {%r5644, %r5645, %r5646, %r5647};
	wmma.mma.sync.aligned.row.row.m16n16k16.f16.f16 {%r5652, %r5653, %r5654, %r5655}, {%r5500, %r5501, %r5502, %r5503, %r5504, %r5505, %r5506, %r5507}, {%r5556, %r5557, %r5558, %r5559, %r5560, %r5561, %r5562, %r5563}, {%r5400, %r5401, %r5402, %r5403};
	wmma.mma.sync.aligned.row.row.m16n16k16.f16.f16 {%r5656, %r5657, %r5658, %r5659}, {%r5532, %r5533, %r5534, %r5535, %r5536, %r5537, %r5538, %r5539}, {%r5588, %r5589, %r5590, %r5591, %r5592, %r5593, %r5594, %r5595}, {%r5652, %r5653, %r5654, %r5655};
	wmma.mma.sync.aligned.row.row.m16n16k16.f16.f16 {%r5660, %r5661, %r5662, %r5663}, {%r5500, %r5501, %r5502, %r5503, %r5504, %r5505, %r5506, %r5507}, {%r5564, %r5565, %r5566, %r5567, %r5568, %r5569, %r5570, %r5571}, {%r5408, %r5409, %r5410, %r5411};
	wmma.mma.sync.aligned.row.row.m16n16k16.f16.f16 {%r5664, %r5665, %r5666, %r5667}, {%r5532, %r5533, %r5534, %r5535, %r5536, %r5537, %r5538, %r5539}, {%r5596, %r5597, %r5598, %r5599, %r5600, %r5601, %r5602, %r5603}, {%r5660, %r5661, %r5662, %r5663};
	wmma.mma.sync.aligned.row.row.m16n16k16.f16.f16 {%r5668, %r5669, %r5670, %r5671}, {%r5500, %r5501, %r5502, %r5503, %r5504, %r5505, %r5506, %r5507}, {%r5572, %r5573, %r5574, %r5575, %r5576, %r5577, %r5578, %r5579}, {%r5416, %r5417, %r5418, %r5419};
	wmma.mma.sync.aligned.row.row.m16n16k16.f16.f16 {%r5672, %r5673, %r5674, %r5675}, {%r5532, %r5533, %r5534, %r5535, %r5536, %r5537, %r5538, %r5539}, {%r5604, %r5605, %r5606, %r5607, %r5608, %r5609, %r5610, %r5611}, {%r5668, %r5669, %r5670, %r5671};
	wmma.mma.sync.aligned.row.row.m16n16k16.f16.f16 {%r5676, %r5677, %r5678, %r5679}, {%r5500, %r5501, %r5502, %r5503, %r5504, %r5505, %r5506, %r5507}, {%r5580, %r5581, %r5582, %r5583, %r5584, %r5585, %r5586, %r5587}, {%r5424, %r5425, %r5426, %r5427};
	wmma.mma.sync.aligned.row.row.m16n16k16.f16.f16 {%r5680, %r5681, %r5682, %r5683}, {%r5532, %r5533, %r5534, %r5535, %r5536, %r5537, %r5538, %r5539}, {%r5612, %r5613, %r5614, %r5615, %r5616, %r5617, %r5618, %r5619}, {%r5676, %r5677, %r5678, %r5679};
	wmma.mma.sync.aligned.row.row.m16n16k16.f16.f16 {%r5684, %r5685, %r5686, %r5687}, {%r5508, %r5509, %r5510, %r5511, %r5512, %r5513, %r5514, %r5515}, {%r5556, %r5557, %r5558, %r5559, %r5560, %r5561, %r5562, %r5563}, {%r5432, %r5433, %r5434, %r5435};
	wmma.mma.sync.aligned.row.row.m16n16k16.f16.f16 {%r5688, %r5689, %r5690, %r5691}, {%r5540, %r5541, %r5542, %r5543, %r5544, %r5545, %r5546, %r5547}, {%r5588, %r5589, %r5590, %r5591, %r5592, %r5593, %r5594, %r5595}, {%r5684, %r5685, %r5686, %r5687};
	wmma.mma.sync.aligned.row.row.m16n16k16.f16.f16 {%r5692, %r5693, %r5694, %r5695}, {%r5508, %r5509, %r5510, %r5511, %r5512, %r5513, %r5514, %r5515}, {%r5564, %r5565, %r5566, %r5567, %r5568, %r5569, %r5570, %r5571}, {%r5440, %r5441, %r5442, %r5443};
	wmma.mma.sync.aligned.row.row.m16n16k16.f16.f16 {%r5696, %r5697, %r5698, %r5699}, {%r5540, %r5541, %r5542, %r5543, %r5544, %r5545, %r5546, %r5547}, {%r5596, %r5597, %r5598, %r5599, %r5600, %r5601, %r5602, %r5603}, {%r5692, %r5693, %r5694, %r5695};
	wmma.mma.sync.aligned.row.row.m16n16k16.f16.f16 {%r5700, %r5701, %r5702, %r5703}, {%r5508, %r5509, %r5510, %r5511, %r5512, %r5513, %r5514, %r5515}, {%r5572, %r5573, %r5574, %r5575, %r5576, %r5577, %r5578, %r5579}, {%r5448, %r5449, %r5450, %r5451};
	wmma.mma.sync.aligned.row.row.m16n16k16.f16.f16 {%r5704, %r5705, %r5706, %r5707}, {%r5540, %r5541, %r5542, %r5543, %r5544, %r5545, %r5546, %r5547}, {%r5604, %r5605, %r5606, %r5607, %r5608, %r5609, %r5610, %r5611}, {%r5700, %r5701, %r5702, %r5703};
	wmma.mma.sync.aligned.row.row.m16n16k16.f16.f16 {%r5708, %r5709, %r5710, %r5711}, {%r5508, %r5509, %r5510, %r5511, %r5512, %r5513, %r5514, %r5515}, {%r5580, %r5581, %r5582, %r5583, %r5584, %r5585, %r5586, %r5587}, {%r5456, %r5457, %r5458, %r5459};
	wmma.mma.sync.aligned.row.row.m16n16k16.f16.f16 {%r5712, %r5713, %r5714, %r5715}, {%r5540, %r5541, %r5542, %r5543, %r5544, %r5545, %r5546, %r5547}, {%r5612, %r5613, %r5614, %r5615, %r5616, %r5617, %r5618, %r5619}, {%r5708, %r5709, %r5710, %r5711};
	wmma.mma.sync.aligned.row.row.m16n16k16.f16.f16 {%r5716, %r5717, %r5718, %r5719}, {%r5516, %r5517, %r5518, %r5519, %r5520, %r5521, %r5522, %r5523}, {%r5556, %r5557, %r5558, %r5559, %r5560, %r5561, %r5562, %r5563}, {%r5464, %r5465, %r5466, %r5467};
	wmma.mma.sync.aligned.row.row.m16n16k16.f16.f16 {%r5720, %r5721, %r5722, %r5723}, {%r5548, %r5549, %r5550, %r5551, %r5552, %r5553, %r5554, %r5555}, {%r5588, %r5589, %r5590, %r5591, %r5592, %r5593, %r5594, %r5595}, {%r5716, %r5717, %r5718, %r5719};
	wmma.mma.sync.aligned.row.row.m16n16k16.f16.f16 {%r5724, %r5725, %r5726, %r5727}, {%r5516, %r5517, %r5518, %r5519, %r5520, %r5521, %r5522, %r5523}, {%r5564, %r5565, %r5566, %r5567, %r5568, %r5569, %r5570, %r5571}, {%r5472, %r5473, %r5474, %r5475};
	wmma.mma.sync.aligned.row.row.m16n16k16.f16.f16 {%r5728, %r5729, %r5730, %r5731}, {%r5548, %r5549, %r5550, %r5551, %r5552, %r5553, %r5554, %r5555}, {%r5596, %r5597, %r5598, %r5599, %r5600, %r5601, %r5602, %r5603}, {%r5724, %r5725, %r5726, %r5727};
	wmma.mma.sync.aligned.row.row.m16n16k16.f16.f16 {%r5732, %r5733, %r5734, %r5735}, {%r5516, %r5517, %r5518, %r5519, %r5520, %r5521, %r5522, %r5523}, {%r5572, %r5573, %r5574, %r5575, %r5576, %r5577, %r5578, %r5579}, {%r5480, %r5481, %r5482, %r5483};
	wmma.mma.sync.aligned.row.row.m16n16k16.f16.f16 {%r5736, %r5737, %r5738, %r5739}, {%r5548, %r5549, %r5550, %r5551, %r5552, %r5553, %r5554, %r5555}, {%r5604, %r5605, %r5606, %r5607, %r5608, %r5609, %r5610, %r5611}, {%r5732, %r5733, %r5734, %r5735};
	wmma.mma.sync.aligned.row.row.m16n16k16.f16.f16 {%r5740, %r5741, %r5742, %r5743}, {%r5516, %r5517, %r5518, %r5519, %r5520, %r5521, %r5522, %r5523}, {%r5580, %r5581, %r5582, %r5583, %r5584, %r5585, %r5586, %r5587}, {%r5488, %r5489, %r5490, %r5491};
	wmma.mma.sync.aligned.row.row.m16n16k16.f16.f16 {%r5744, %r5745, %r5746, %r5747}, {%r5548, %r5549, %r5550, %r5551, %r5552, %r5553, %r5554, %r5555}, {%r5612, %r5613, %r5614, %r5615, %r5616, %r5617, %r5618, %r5619}, {%r5740, %r5741, %r5742, %r5743};
	// begin inline asm
	cp.async.commit_group;

	// end inline asm
	// begin inline asm
	cp.async.wait_group 0;

	// end inline asm
	bar.sync 	0;
	add.s64 	%rd141, %rd288, 256;
	// begin inline asm
	cp.async.ca.shared.global [%r550], [%rd141], 16;

	// end inline asm
	add.s64 	%rd142, %rd220, 1280;
	// begin inline asm
	cp.async.ca.shared.global [%r8], [%rd142], 16;

	// end inline asm
	mul.wide.s32 	%rd240, %r9557, 2;
	add.s64 	%rd143, %rd14, %rd240;
	// begin inline asm
	cp.async.ca.shared.global [%r10], [%rd143], 16;

	// end inline asm
	add.s64 	%rd144, %rd143, %rd1;
	// begin inline asm
	cp.async.ca.shared.global [%r553], [%rd144], 16;

	// end inline asm
	add.s64 	%rd145, %rd144, %rd1;
	// begin inline asm
	cp.async.ca.shared.global [%r554], [%rd145], 16;

	// end inline asm
	add.s64 	%rd146, %rd145, %rd1;
	// begin inline asm
	cp.async.ca.shared.global [%r555], [%rd146], 16;

	// end inline asm
	wmma.load.a.sync.aligned.row.m16n16k16.shared.f16 	{%r5748, %r5749, %r5750, %r5751, %r5752, %r5753, %r5754, %r5755}, [%r1124], %r852;
	wmma.load.a.sync.aligned.row.m16n16k16.shared.f16 	{%r5756, %r5757, %r5758, %r5759, %r5760, %r5761, %r5762, %r5763}, [%r1133], %r852;
	wmma.load.a.sync.aligned.row.m16n16k16.shared.f16 	{%r5764, %r5765, %r5766, %r5767, %r5768, %r5769, %r5770, %r5771}, [%r1142], %r852;
	wmma.load.a.sync.aligned.row.m16n16k16.shared.f16 	{%r5772, %r5773, %r5774, %r5775, %r5776, %r5777, %r5778, %r5779}, [%r1151], %r852;
	wmma.load.a.sync.aligned.row.m16n16k16.shared.f16 	{%r5780, %r5781, %r5782, %r5783, %r5784, %r5785, %r5786, %r5787}, [%r1160], %r852;
	wmma.load.a.sync.aligned.row.m16n16k16.shared.f16 	{%r5788, %r5789, %r5790, %r5791, %r5792, %r5793, %r5794, %r5795}, [%r1169], %r852;
	wmma.load.a.sync.aligned.row.m16n16k16.shared.f16 	{%r5796, %r5797, %r5798, %r5799, %r5800, %r5801, %r5802, %r5803}, [%r1178], %r852;
	wmma.load.a.sync.aligned.row.m16n16k16.shared.f16 	{%r5804, %r5805, %r5806, %r5807, %r5808, %r5809, %r5810, %r5811}, [%r1187], %r852;
	wmma.load.b.sync.aligned.row.m16n16k16.shared.f16 	{%r5812, %r5813, %r5814, %r5815, %r5816, %r5817, %r5818, %r5819}, [%r1196], %r924;
	wmma.load.b.sync.aligned.row.m16n16k16.shared.f16 	{%r5820, %r5821, %r5822, %r5823, %r5824, %r5825, %r5826, %r5827}, [%r1205], %r924;
	wmma.load.b.sync.aligned.row.m16n16k16.shared.f16 	{%r5828, %r5829, %r5830, %r5831, %r5832, %r5833, %r5834, %r5835}, [%r1214], %r924;
	wmma.load.b.sync.aligned.row.m16n16k16.shared.f16 	{%r5836, %r5837, %r5838, %r5839, %r5840, %r5841, %r5842, %r5843}, [%r1223], %r924;
	wmma.load.b.sync.aligned.row.m16n16k16.shared.f16 	{%r5844, %r5845, %r5846, %r5847, %r5848, %r5849, %r5850, %r5851}, [%r1232], %r924;
	wmma.load.b.sync.aligned.row.m16n16k16.shared.f16 	{%r5852, %r5853, %r5854, %r5855, %r5856, %r5857, %r5858, %r5859}, [%r1241], %r924;
	wmma.load.b.sync.aligned.row.m16n16k16.shared.f16 	{%r5860, %r5861, %r5862, %r5863, %r5864, %r5865, %r5866, %r5867}, [%r1250], %r924;
	wmma.load.b.sync.aligned.row.m16n16k16.shared.f16 	{%r5868, %r5869, %r5870, %r5871, %r5872, %r5873, %r5874, %r5875}, [%r1259], %r924;
	wmma.mma.sync.aligned.row.row.m16n16k16.f16.f16 {%r5876, %r5877, %r5878, %r5879}, {%r5748, %r5749, %r5750, %r5751, %r5752, %r5753, %r5754, %r5755}, {%r5812, %r5813, %r5814, %r5815, %r5816, %r5817, %r5818, %r5819}, {%r5624, %r5625, %r5626, %r5627};
	wmma.mma.sync.aligned.row.row.m16n16k16.f16.f16 {%r5880, %r5881, %r5882, %r5883}, {%r5780, %r5781, %r5782, %r5783, %r5784, %r5785, %r5786, %r5787}, {%r5844, %r5845, %r5846, %r5847, %r5848, %r5849, %r5850, %r5851}, {%r5876, %r5877, %r5878, %r5879};
	wmma.mma.sync.aligned.row.row.m16n16k16.f16.f16 {%r5884, %r5885, %r5886, %r5887}, {%r5748, %r5749, %r5750, %r5751, %r5752, %r5753, %r5754, %r5755}, {%r5820, %r5821, %r5822, %r5823, %r5824, %r5825, %r5826, %r5827}, {%r5632, %r5633, %r5634, %r5635};
	wmma.mma.sync.aligned.row.row.m16n16k16.f16.f16 {%r5888, %r5889, %r5890, %r5891}, {%r5780, %r5781, %r5782, %r5783, %r5784, %r5785, %r5786, %r5787}, {%r5852, %r5853, %r5854, %r5855, %r5856, %r5857, %r5858, %r5859}, {%r5884, %r5885, %r5886, %r5887};
	wmma.mma.sync.aligned.row.row.m16n16k16.f16.f16 {%r5892, %r5893, %r5894, %r5895}, {%r5748, %r5749, %r5750, %r5751, %r5752, %r5753, %r5754, %r5755}, {%r5828, %r5829, %r5830, %r5831, %r5832, %r5833, %r5834, %r5835}, {%r5640, %r5641, %r5642, %r5643};
	wmma.mma.sync.aligned.row.row.m16n16k16.f16.f16 {%r5896, %r5897, %r5898, %r5899}, {%r5780, %r5781, %r5782, %r5783, %r5784, %r5785, %r5786, %r5787}, {%r5860, %r5861, %r5862, %r5863, %r5864, %r5865, %r5866, %r5867}, {%r5892, %r5893, %r5894, %r5895};
	wmma.mma.sync.aligned.row.row.m16n16k16.f16.f16 {%r5900, %r5901, %r5902, %r5903}, {%r5748, %r5749, %r5750, %r5751, %r5752, %r5753, %r5754, %r5755}, {%r5836, %r5837, %r5838, %r5839, %r5840, %r5841, %r5842, %r5843}, {%r5648, %r5649, %r5650, %r5651};
	wmma.mma.sync.aligned.row.row.m16n16k16.f16.f16 {%r5904, %r5905, %r5906, %r5907}, {%r5780, %r5781, %r5782, %r5783, %r5784, %r5785, %r5786, %r5787}, {%r5868, %r5869, %r5870, %r5871, %r5872, %r5873, %r5874, %r5875}, {%r5900, %r5901, %r5902, %r5903};
	wmma.mma.sync.aligned.row.row.m16n16k16.f16.f16 {%r5908, %r5909, %r5910, %r5911}, {%r5756, %r5757, %r5758, %r5759, %r5760, %r5761, %r5762, %r5763}, {%r5812, %r5813, %r5814, %r5815, %r5816, %r5817, %r5818, %r5819}, {%r5656, %r5657, %r5658, %r5659};
	wmma.mma.sync.aligned.row.row.m16n16k16.f16.f16 {%r5912, %r5913, %r5914, %r5915}, {%r5788, %r5789, %r5790, %r5791, %r5792, %r5793, %r5794, %r5795}, {%r5844, %r5845, %r5846, %r5847, %r5848, %r5849, %r5850, %r5851}, {%r5908, %r5909, %r5910, %r5911};
	wmma.mma.sync.aligned.row.row.m16n16k16.f16.f16 {%r5916, %r5917, %r5918, %r5919}, {%r5756, %r5757, %r5758, %r5759, %r5760, %r5761, %r5762, %r5763}, {%r5820, %r5821, %r5822, %r5823, %r5824, %r5825, %r5826, %r5827}, {%r5664, %r5665, %r5666, %r5667};
	wmma.mma.sync.aligned.row.row.m16n16k16.f16.f16 {%r5920, %r5921, %r5922, %r5923}, {%r5788, %r5789, %r5790, %r5791, %r5792, %r5793, %r5794, %r5795}, {%r5852, %r5853, %r5854, %r5855, %r5856, %r5857, %r5858, %r5859}, {%r5916, %r5917, %r5918, %r5919};
	wmma.mma.sync.aligned.row.row.m16n16k16.f16.f16 {%r5924, %r5925, %r5926, %r5927}, {%r5756, %r5757, %r5758, %r5759, %r5760, %r5761, %r5762, %r5763}, {%r5828, %r5829, %r5830, %r5831, %r5832, %r5833, %r5834, %r5835}, {%r5672, %r5673, %r5674, %r5675};
	wmma.mma.sync.aligned.row.row.m16n16k16.f16.f16 {%r5928, %r5929, %r5930, %r5931}, {%r5788, %r5789, %r5790, %r5791, %r5792, %r5793, %r5794, %r5795}, {%r5860, %r5861, %r5862, %r5863, %r5864, %r5865, %r5866, %r5867}, {%r5924, %r5925, %r5926, %r5927};
	wmma.mma.sync.aligned.row.row.m16n16k16.f16.f16 {%r5932, %r5933, %r5934, %r5935}, {%r5756, %r5757, %r5758, %r5759, %r5760, %r5761, %r5762, %r5763}, {%r5836, %r5837, %r5838, %r5839, %r5840, %r5841, %r5842, %r5843}, {%r5680, %r5681, %r5682, %r5683};
	wmma.mma.sync.aligned.row.row.m16n16k16.f16.f16 {%r5936, %r5937, %r5938, %r5939}, {%r5788, %r5789, %r5790, %r5791, %r5792, %r5793, %r5794, %r5795}, {%r5868, %r5869, %r5870, %r5871, %r5872, %r5873, %r5874, %r5875}, {%r5932, %r5933, %r5934, %r5935};
	wmma.mma.sync.aligned.row.row.m16n16k16.f16.f16 {%r5940, %r5941, %r5942, %r5943}, {%r5764, %r5765, %r5766, %r5767, %r5768, %r5769, %r5770, %r5771}, {%r5812, %r5813, %r5814, %r5815, %r5816, %r5817, %r5818, %r5819}, {%r5688, %r5689, %r5690, %r5691};
	wmma.mma.sync.aligned.row.row.m16n16k16.f16.f16 {%r5944, %r5945, %r5946, %r5947}, {%r5796, %r5797, %r5798, %r5799, %r5800, %r5801, %r5802, %r5803}, {%r5844, %r5845, %r5846, %r5847, %r5848, %r5849, %r5850, %r5851}, {%r5940, %r5941, %r5942, %r5943};
	wmma.mma.sync.aligned.row.row.m16n16k16.f16.f16 {%r5948, %r5949, %r5950, %r5951}, {%r5764, %r5765, %r5766, %r5767, %r5768, %r5769, %r5770, %r5771}, {%r5820, %r5821, %r5822, %r5823, %r5824, %r5825, %r5826, %r5827}, {%r5696, %r5697, %r5698, %r5699};
	wmma.mma.sync.aligned.row.row.m16n16k16.f16.f16 {%r5952, %r5953, %r5954, %r5955}, {%r5796, %r5797, %r5798, %r5799, %r5800, %r5801, %r5802, %r5803}, {%r5852, %r5853, %r5854, %r5855, %r5856, %r5857, %r5858, %r5859}, {%r5948, %r5949, %r5950, %r5951};
	wmma.mma.sync.aligned.row.row.m16n16k16.f16.f16 {%r5956, %r5957, %r5958, %r5959}, {%r5764, %r5765, %r5766, %r5767, %r5768, %r5769, %r5770, %r5771}, {%r5828, %r5829, %r5830, %r5831, %r5832, %r5833, %r5834, %r5835}, {%r5704, %r5705, %r5706, %r5707};
	wmma.mma.sync.aligned.row.row.m16n16k16.f16.f16 {%r5960, %r5961, %r5962, %r5963}, {%r5796, %r5797, %r5798, %r5799, %r5800, %r5801, %r5802, %r5803}, {%r5860, %r5861, %r5862, %r5863, %r5864, %r5865, %r5866, %r5867}, {%r5956, %r5957, %r5958, %r5959};
	wmma.mma.sync.aligned.row.row.m16n16k16.f16.f16 {%r5964, %r5965, %r5966, %r5967}, {%r5764, %r5765, %r5766, %r5767, %r5768, %r5769, %r5770, %r5771}, {%r5836, %r5837, %r5838, %r5839, %r5840, %r5841, %r5842, %r5843}, {%r5712, %r5713, %r5714, %r5715};
	wmma.mma.sync.aligned.row.row.m16n16k16.f16.f16 {%r5968, %r5969, %r5970, %r5971}, {%r5796, %r5797, %r5798, %r5799, %r5800, %r5801, %r5802, %r5803}, {%r5868, %r5869, %r5870, %r5871, %r5872, %r5873, %r5874, %r5875}, {%r5964, %r5965, %r5966, %r5967};
	wmma.mma.sync.aligned.row.row.m16n16k16.f16.f16 {%r5972, %r5973, %r5974, %r5975}, {%r5772, %r5773, %r5774, %r5775, %r5776, %r5777, %r5778, %r5779}, {%r5812, %r5813, %r5814, %r5815, %r5816, %r5817, %r5818, %r5819}, {%r5720, %r5721, %r5722, %r5723};
	wmma.mma.sync.aligned.row.row.m16n16k16.f16.f16 {%r5976, %r5977, %r5978, %r5979}, {%r5804, %r5805, %r5806, %r5807, %r5808, %r5809, %r5810, %r5811}, {%r5844, %r5845, %r5846, %r5847, %r5848, %r5849, %r5850, %r5851}, {%r5972, %r5973, %r5974, %r5975};
	wmma.mma.sync.aligned.row.row.m16n16k16.f16.f16 {%r5980, %r5981, %r5982, %r5983}, {%r5772, %r5773, %r5774, %r5775, %r5776, %r5777, %r5778, %r5779}, {%r5820, %r5821, %r5822, %r5823, %r5824, %r5825, %r5826, %r5827}, {%r5728, %r5729, %r5730, %r5731};
	wmma.mma.sync.aligned.row.row.m16n16k16.f16.f16 {%r5984, %r5985, %r5986, %r5987}, {%r5804, %r5805, %r5806, %r5807, %r5808, %r5809, %r5810, %r5811}, {%r5852, %r5853, %r5854, %r5855, %r5856, %r5857, %r5858, %r5859}, {%r5980, %r5981, %r5982, %r5983};
	wmma.mma.sync.aligned.row.row.m16n16k16.f16.f16 {%r5988, %r5989, %r5990, %r5991}, {%r5772, %r5773, %r5774, %r5775, %r5776, %r5777, %r5778, %r5779}, {%r5828, %r5829, %r5830, %r5831, %r5832, %r5833, %r5834, %r5835}, {%r5736, %r5737, %r5738, %r5739};
	wmma.mma.sync.aligned.row.row.m16n16k16.f16.f16 {%r5992, %r5993, %r5994, %r5995}, {%r5804, %r5805, %r5806, %r5807, %r5808, %r5809, %r5810, %r5811}, {%r5860, %r5861, %r5862, %r5863, %r5864, %r5865, %r5866, %r5867}, {%r5988, %r5989, %r5990, %r5991};
	wmma.mma.sync.aligned.row.row.m16n16k16.f16.f16 {%r5996, %r5997, %r5998, %r5999}, {%r5772, %r5773, %r5774, %r5775, %r5776, %r5777, %r5778, %r5779}, {%r5836, %r5837, %r5838, %r5839, %r5840, %r5841, %r5842, %r5843}, {%r5744, %r5745, %r5746, %r5747};
	wmma.mma.sync.aligned.row.row.m16n16k16.f16.f16 {%r6000, %r6001, %r6002, %r6003}, {%r5804, %r5805, %r5806, %r5807, %r5808, %r5809, %r5810, %r5811}, {%r5868, %r5869, %r5870, %r5871, %r5872, %r5873, %r5874, %r5875}, {%r5996, %r5997, %r5998, %r5999};
	// begin inline asm
	cp.async.commit_group;

	// end inline asm
	// begin inline asm
	cp.async.wait_group 0;

	// end inline asm
	bar.sync 	0;
	add.s64 	%rd147, %rd288, 320;
	// begin inline asm
	cp.async.ca.shared.global [%r645], [%rd147], 16;

	// end inline asm
	add.s64 	%rd148, %rd220, 1344;
	// begin inline asm
	cp.async.ca.shared.global [%r646], [%rd148], 16;

	// end inline asm
	mul.wide.s32 	%rd241, %r9558, 2;
	add.s64 	%rd149, %rd14, %rd241;
	// begin inline asm
	cp.async.ca.shared.global [%r827], [%rd149], 16;

	// end inline asm
	add.s64 	%rd150, %rd149, %rd1;
	// begin inline asm
	cp.async.ca.shared.global [%r828], [%rd150], 16;

	// end inline asm
	add.s64 	%rd151, %rd150, %rd1;
	// begin inline asm
	cp.async.ca.shared.global [%r25], [%rd151], 16;

	// end inline asm
	add.s64 	%rd152, %rd151, %rd1;
	// begin inline asm
	cp.async.ca.shared.global [%r26], [%rd152], 16;

	// end inline asm
	wmma.load.a.sync.aligned.row.m16n16k16.shared.f16 	{%r6004, %r6005, %r6006, %r6007, %r6008, %r6009, %r6010, %r6011}, [%r27], %r852;
	wmma.load.a.sync.aligned.row.m16n16k16.shared.f16 	{%r6012, %r6013, %r6014, %r6015, %r6016, %r6017, %r6018, %r6019}, [%r861], %r852;
	wmma.load.a.sync.aligned.row.m16n16k16.shared.f16 	{%r6020, %r6021, %r6022, %r6023, %r6024, %r6025, %r6026, %r6027}, [%r870], %r852;
	wmma.load.a.sync.aligned.row.m16n16k16.shared.f16 	{%r6028, %r6029, %r6030, %r6031, %r6032, %r6033, %r6034, %r6035}, [%r879], %r852;
	wmma.load.a.sync.aligned.row.m16n16k16.shared.f16 	{%r6036, %r6037, %r6038, %r6039, %r6040, %r6041, %r6042, %r6043}, [%r888], %r852;
	wmma.load.a.sync.aligned.row.m16n16k16.shared.f16 	{%r6044, %r6045, %r6046, %r6047, %r6048, %r6049, %r6050, %r6051}, [%r897], %r852;
	wmma.load.a.sync.aligned.row.m16n16k16.shared.f16 	{%r6052, %r6053, %r6054, %r6055, %r6056, %r6057, %r6058, %r6059}, [%r906], %r852;
	wmma.load.a.sync.aligned.row.m16n16k16.shared.f16 	{%r6060, %r6061, %r6062, %r6063, %r6064, %r6065, %r6066, %r6067}, [%r915], %r852;
	wmma.load.b.sync.aligned.row.m16n16k16.shared.f16 	{%r6068, %r6069, %r6070, %r6071, %r6072, %r6073, %r6074, %r6075}, [%r28], %r924;
	wmma.load.b.sync.aligned.row.m16n16k16.shared.f16 	{%r6076, %r6077, %r6078, %r6079, %r6080, %r6081, %r6082, %r6083}, [%r933], %r924;
	wmma.load.b.sync.aligned.row.m16n16k16.shared.f16 	{%r6084, %r6085, %r6086, %r6087, %r6088, %r6089, %r6090, %r6091}, [%r942], %r924;
	wmma.load.b.sync.aligned.row.m16n16k16.shared.f16 	{%r6092, %r6093, %r6094, %r6095, %r6096, %r6097, %r6098, %r6099}, [%r951], %r924;
	wmma.load.b.sync.aligned.row.m16n16k16.shared.f16 	{%r6100, %r6101, %r6102, %r6103, %r6104, %r6105, %r6106, %r6107}, [%r960], %r924;
	wmma.load.b.sync.aligned.row.m16n16k16.shared.f16 	{%r6108, %r6109, %r6110, %r6111, %r6112, %r6113, %r6114, %r6115}, [%r969], %r924;
	wmma.load.b.sync.aligned.row.m16n16k16.shared.f16 	{%r6116, %r6117, %r6118, %r6119, %r6120, %r6121, %r6122, %r6123}, [%r978], %r924;
	wmma.load.b.sync.aligned.row.m16n16k16.shared.f16 	{%r6124, %r6125, %r6126, %r6127, %r6128, %r6129, %r6130, %r6131}, [%r987], %r924;
	wmma.mma.sync.aligned.row.row.m16n16k16.f16.f16 {%r6132, %r6133, %r6134, %r6135}, {%r6004, %r6005, %r6006, %r6007, %r6008, %r6009, %r6010, %r6011}, {%r6068, %r6069, %r6070, %r6071, %r6072, %r6073, %r6074, %r6075}, {%r5880, %r5881, %r5882, %r5883};
	wmma.mma.sync.aligned.row.row.m16n16k16.f16.f16 {%r6136, %r6137, %r6138, %r6139}, {%r6036, %r6037, %r6038, %r6039, %r6040, %r6041, %r6042, %r6043}, {%r6100, %r6101, %r6102, %r6103, %r6104, %r6105, %r6106, %r6107}, {%r6132, %r6133, %r6134, %r6135};
	wmma.mma.sync.aligned.row.row.m16n16k16.f16.f16 {%r6140, %r6141, %r6142, %r6143}, {%r6004, %r6005, %r6006, %r6007, %r6008, %r6009, %r6010, %r6011}, {%r6076, %r6077, %r6078, %r6079, %r6080, %r6081, %r6082, %r6083}, {%r5888, %r5889, %r5890, %r5891};
	wmma.mma.sync.aligned.row.row.m16n16k16.f16.f16 {%r6144, %r6145, %r6146, %r6147}, {%r6036, %r6037, %r6038, %r6039, %r6040, %r6041, %r6042, %r6043}, {%r6108, %r6109, %r6110, %r6111, %r6112, %r6113, %r6114, %r6115}, {%r6140, %r6141, %r6142, %r6143};
	wmma.mma.sync.aligned.row.row.m16n16k16.f16.f16 {%r6148, %r6149, %r6150, %r6151}, {%r6004, %r6005, %r6006, %r6007, %r6008, %r6009, %r6010, %r6011}, {%r6084, %r6085, %r6086, %r6087, %r6088, %r6089, %r6090, %r6091}, {%r5896, %r5897, %r5898, %r5899};
	wmma.mma.sync.aligned.row.row.m16n16k16.f16.f16 {%r6152, %r6153, %r6154, %r6155}, {%r6036, %r6037, %r6038, %r6039, %r6040, %r6041, %r6042, %r6043}, {%r6116, %r6117, %r6118, %r6119, %r6120, %r6121, %r6122, %r6123}, {%r6148, %r6149, %r6150, %r6151};
	wmma.mma.sync.aligned.row.row.m16n16k16.f16.f16 {%r6156, %r6157, %r6158, %r6159}, {%r6004, %r6005, %r6006, %r6007, %r6008, %r6009, %r6010, %r6011}, {%r6092, %r6093, %r6094, %r6095, %r6096, %r6097, %r6098, %r6099}, {%r5904, %r5905, %r5906, %r5907};
	wmma.mma.sync.aligned.row.row.m16n16k16.f16.f16 {%r6160, %r6161, %r6162, %r6163}, {%r6036, %r6037, %r6038, %r6039, %r6040, %r6041, %r6042, %r6043}, {%r6124, %r6125, %r6126, %r6127, %r6128, %r6129, %r6130, %r6131}, {%r6156, %r6157, %r6158, %r6159};
	wmma.mma.sync.aligned.row.row.m16n16k16.f16.f16 {%r6164, %r6165, %r6166, %r6167}, {%r6012, %r6013, %r6014, %r6015, %r6016, %r6017, %r6018, %r6019}, {%r6068, %r6069, %r6070, %r6071, %r6072, %r6073, %r6074, %r6075}, {%r5912, %r5913, %r5914, %r5915};
	wmma.mma.sync.aligned.row.row.m16n16k16.f16.f16 {%r6168, %r6169, %r6170, %r6171}, {%r6044, %r6045, %r6046, %r6047, %r6048, %r6049, %r6050, %r6051}, {%r6100, %r6101, %r6102, %r6103, %r6104, %r6105, %r6106, %r6107}, {%r6164, %r6165, %r6166, %r6167};
	wmma.mma.sync.aligned.row.row.m16n16k16.f16.f16 {%r6172, %r6173, %r6174, %r6175}, {%r6012, %r6013, %r6014, %r6015, %r6016, %r6017, %r6018, %r6019}, {%r6076, %r6077, %r6078, %r6079, %r6080, %r6081, %r6082, %r6083}, {%r5920, %r5921, %r5922, %r5923};
	wmma.mma.sync.aligned.row.row.m16n16k16.f16.f16 {%r6176, %r6177, %r6178, %r6179}, {%r6044, %r6045, %r6046, %r6047, %r6048, %r6049, %r6050, %r6051}, {%r6108, %r6109, %r6110, %r6111, %r6112, %r6113, %r6114, %r6115}, {%r6172, %r6173, %r6174, %r6175};
	wmma.mma.sync.aligned.row.row.m16n16k16.f16.f16 {%r6180, %r6181, %r6182, %r6183}, {%r6012, %r6013, %r6014, %r6015, %r6016, %r6017, %r6018, %r6019}, {%r6084, %r6085, %r6086, %r6087, %r6088, %r6089, %r6090, %r6091}, {%r5928, %r5929, %r5930, %r5931};
	wmma.mma.sync.aligned.row.row.m16n16k16.f16.f16 {%r6184, %r6185, %r6186, %r6187}, {%r6044, %r6045, %r6046, %r6047, %r6048, %r6049, %r6050, %r6051}, {%r6116, %r6117, %r6118, %r6119, %r6120, %r6121, %r6122, %r6123}, {%r6180, %r6181, %r6182, %r6183};
	wmma.mma.sync.aligned.row.row.m16n16k16.f16.f16 {%r6188, %r6189, %r6190, %r6191}, {%r6012, %r6013, %r6014, %r6015, %r6016, %r6017, %r6018, %r6019}, {%r6092, %r6093, %r6094, %r6095, %r6096, %r6097, %r6098, %r6099}, {%r5936, %r5937, %r5938, %r5939};
	wmma.mma.sync.aligned.row.row.m16n16k16.f16.f16 {%r6192, %r6193, %r6194, %r6195}, {%r6044, %r6045, %r6046, %r6047, %r6048, %r6049, %r6050, %r6051}, {%r6124, %r6125, %r6126, %r6127, %r6128, %r6129, %r6130, %r6131}, {%r6188, %r6189, %r6190, %r6191};
	wmma.mma.sync.aligned.row.row.m16n16k16.f16.f16 {%r6196, %r6197, %r6198, %r6199}, {%r6020, %r6021, %r6022, %r6023, %r6024, %r6025, %r6026, %r6027}, {%r6068, %r6069, %r6070, %r6071, %r6072, %r6073, %r6074, %r6075}, {%r5944, %r5945, %r5946, %r5947};
	wmma.mma.sync.aligned.row.row.m16n16k16.f16.f16 {%r6200, %r6201, %r6202, %r6203}, {%r6052, %r6053, %r6054, %r6055, %r6056, %r6057, %r6058, %r6059}, {%r6100, %r6101, %r6102, %r6103, %r6104, %r6105, %r6106, %r6107}, {%r6196, %r6197, %r6198, %r6199};
	wmma.mma.sync.aligned.row.row.m16n16k16.f16.f16 {%r6204, %r6205, %r6206, %r6207}, {%r6020, %r6021, %r6022, %r6023, %r6024, %r6025, %r6026, %r6027}, {%r6076, %r6077, %r6078, %r6079, %r6080, %r6081, %r6082, %r6083}, {%r5952, %r5953, %r5954, %r5955};
	wmma.mma.sync.aligned.row.row.m16n16k16.f16.f16 {%r6208, %r6209, %r6210, %r6211}, {%r6052, %r6053, %r6054, %r6055, %r6056, %r6057, %r6058, %r6059}, {%r6108, %r6109, %r6110, %r6111, %r6112, %r6113, %r6114, %r6115}, {%r6204, %r6205, %r6206, %r6207};
	wmma.mma.sync.aligned.row.row.m16n16k16.f16.f16 {%r6212, %r6213, %r6214, %r6215}, {%r6020, %r6021, %r6022, %r6023, %r6024, %r6025, %r6026, %r6027}, {%r6084, %r6085, %r6086, %r6087, %r6088, %r6089, %r6090, %r6091}, {%r5960, %r5961, %r5962, %r5963};
	wmma.mma.sync.aligned.row.row.m16n16k16.f16.f16 {%r6216, %r6217, %r6218, %r6219}, {%r6052, %r6053, %r6054, %r6055, %r6056, %r6057, %r6058, %r6059}, {%r6116, %r6117, %r6118, %r6119, %r6120, %r6121, %r6122, %r6123}, {%r6212, %r6213, %r6214, %r6215};
	wmma.mma.sync.aligned.row.row.m16n16k16.f16.f16 {%r6220, %r6221, %r6222, %r6223}, {%r6020, %r6021, %r6022, %r6023, %r6024, %r6025, %r6026, %r6027}, {%r6092, %r6093, %r6094, %r6095, %r6096, %r6097, %r6098, %r6099}, {%r5968, %r5969, %r5970, %r5971};
	wmma.mma.sync.aligned.row.row.m16n16k16.f16.f16 {%r6224, %r6225, %r6226, %r6227}, {%r6052, %r6053, %r6054, %r6055, %r6056, %r6057, %r6058, %r6059}, {%r6124, %r6125, %r6126, %r6127, %r6128, %r6129, %r6130, %r6131}, {%r6220, %r6221, %r6222, %r6223};
	wmma.mma.sync.aligned.row.row.m16n16k16.f16.f16 {%r6228, %r6229, %r6230, %r6231}, {%r6028, %r6029, %r6030, %r6031, %r6032, %r6033, %r6034, %r6035}, {%r6068, %r6069, %r6070, %r6071, %r6072, %r6073, %r6074, %r6075}, {%r5976, %r5977, %r5978, %r5979};
	wmma.mma.sync.aligned.row.row.m16n16k16.f16.f16 {%r6232, %r6233, %r6234, %r6235}, {%r6060, %r6061, %r6062, %r6063, %r6064, %r6065, %r6066, %r6067}, {%r6100, %r6101, %r6102, %r6103, %r6104, %r6105, %r6106, %r6107}, {%r6228, %r6229, %r6230, %r6231};
	wmma.mma.sync.aligned.row.row.m16n16k16.f16.f16 {%r6236, %r6237, %r6238, %r6239}, {%r6028, %r6029, %r6030, %r6031, %r6032, %r6033, %r6034, %r6035}, {%r6076, %r6077, %r6078, %r6079, %r6080, %r6081, %r6082, %r6083}, {%r5984, %r5985, %r5986, %r5987};
	wmma.mma.sync.aligned.row.row.m16n16k16.f16.f16 {%r6240, %r6241, %r6242, %r6243}, {%r6060, %r6061, %r6062, %r6063, %r6064, %r6065, %r6066, %r6067}, {%r6108, %r6109, %r6110, %r6111, %r6112, %r6113, %r6114, %r6115}, {%r6236, %r6237, %r6238, %r6239};
	wmma.mma.sync.aligned.row.row.m16n16k16.f16.f16 {%r6244, %r6245, %r6246, %r6247}, {%r6028, %r6029, %r6030, %r6031, %r6032, %r6033, %r6034, %r6035}, {%r6084, %r6085, %r6086, %r6087, %r6088, %r6089, %r6090, %r6091}, {%r5992, %r5993, %r5994, %r5995};
	wmma.mma.sync.aligned.row.row.m16n16k16.f16.f16 {%r6248, %r6249, %r6250, %r6251}, {%r6060, %r6061, %r6062, %r6063, %r6064, %r6065, %r6066, %r6067}, {%r6116, %r6117, %r6118, %r6119, %r6120, %r6121, %r6122, %r6123}, {%r6244, %r6245, %r6246, %r6247};
	wmma.mma.sync.aligned.row.row.m16n16k16.f16.f16 {%r6252, %r6253, %r6254, %r6255}, {%r6028, %r6029, %r6030, %r6031, %r6032, %r6033, %r6034, %r6035}, {%r6092, %r6093, %r6094, %r6095, %r6096, %r6097, %r6098, %r6099}, {%r6000, %r6001, %r6002, %r6003};
	wmma.mma.sync.aligned.row.row.m16n16k16.f16.f16 {%r6256, %r6257, %r6258, %r6259}, {%r6060, %r6061, %r6062, %r6063, %r6064, %r6065, %r6066, %r6067}, {%r6124, %r6125, %r6126, %r6127, %r6128, %r6129, %r6130, %r6131}, {%r6252, %r6253, %r6254, %r6255};
	// begin inline asm
	cp.async.commit_group;

	// end inline asm
	// begin inline asm
	cp.async.wait_group 0;

	// end inline asm
	bar.sync 	0;
	add.s64 	%rd153, %rd288, 384;
	// begin inline asm
	cp.async.ca.shared.global [%r550], [%rd153], 16;

	// end inline asm
	add.s64 	%rd154, %rd220, 1408;
	// begin inline asm
	cp.async.ca.shared.global [%r8], [%rd154], 16;

	// end inline asm
	mul.wide.s32 	%rd242, %r9559, 2;
	add.s64 	%rd155, %rd14, %rd242;
	// begin inline asm
	cp.async.ca.shared.global [%r10], [%rd155], 16;

	// end inline asm
	add.s64 	%rd156, %rd155, %rd1;
	// begin inline asm
	cp.async.ca.shared.global [%r553], [%rd156], 16;

	// end inline asm
	add.s64 	%rd157, %rd156, %rd1;
	// begin inline asm
	cp.async.ca.shared.global [%r554], [%rd157], 16;

	// end inline asm
	add.s64 	%rd158, %rd157, %rd1;
	// begin inline asm
	cp.async.ca.shared.global [%r555], [%rd158], 16;

	// end inline asm
	wmma.load.a.sync.aligned.row.m16n16k16.shared.f16 	{%r6260, %r6261, %r6262, %r6263, %r6264, %r6265, %r6266, %r6267}, [%r1124], %r852;
	wmma.load.a.sync.aligned.row.m16n16k16.shared.f16 	{%r6268, %r6269, %r6270, %r6271, %r6272, %r6273, %r6274, %r6275}, [%r1133], %r852;
	wmma.load.a.sync.aligned.row.m16n16k16.shared.f16 	{%r6276, %r6277, %r6278, %r6279, %r6280, %r6281, %r6282, %r6283}, [%r1142], %r852;
	wmma.load.a.sync.aligned.row.m16n16k16.shared.f16 	{%r6284, %r6285, %r6286, %r6287, %r6288, %r6289, %r6290, %r6291}, [%r1151], %r852;
	wmma.load.a.sync.aligned.row.m16n16k16.shared.f16 	{%r6292, %r6293, %r6294, %r6295, %r6296, %r6297, %r6298, %r6299}, [%r1160], %r852;
	wmma.load.a.sync.aligned.row.m16n16k16.shared.f16 	{%r6300, %r6301, %r6302, %r6303, %r6304, %r6305, %r6306, %r6307}, [%r1169], %r852;
	wmma.load.a.sync.aligned.row.m16n16k16.shared.f16 	{%r6308, %r6309, %r6310, %r6311, %r6312, %r6313, %r6314, %r6315}, [%r1178], %r852;
	wmma.load.a.sync.aligned.row.m16n16k16.shared.f16 	{%r6316, %r6317, %r6318, %r6319, %r6320, %r6321, %r6322, %r6323}, [%r1187], %r852;
	wmma.load.b.sync.aligned.row.m16n16k16.shared.f16 	{%r6324, %r6325, %r6326, %r6327, %r6328, %r6329, %r6330, %r6331}, [%r1196], %r924;
	wmma.load.b.sync.aligned.row.m16n16k16.shared.f16 	{%r6332, %r6333, %r6334, %r6335, %r6336, %r6337, %r6338, %r6339}, [%r1205], %r924;
	wmma.load.b.sync.aligned.row.m16n16k16.shared.f16 	{%r6340, %r6341, %r6342, %r6343, %r6344, %r6345, %r6346, %r6347}, [%r1214], %r924;
	wmma.load.b.sync.aligned.row.m16n16k16.shared.f16 	{%r6348, %r6349, %r6350, %r6351, %r6352, %r6353, %r6354, %r6355}, [%r1223], %r924;
	wmma.load.b.sync.aligned.row.m16n16k16.shared.f16 	{%r6356, %r6357, %r6358, %r6359, %r6360, %r6361, %r6362, %r6363}, [%r1232], %r924;
	wmma.load.b.sync.aligned.row.m16n16k16.shared.f16 	{%r6364, %r6365, %r6366, %r6367, %r6368, %r6369, %r6370, %r6371}, [%r1241], %r924;
	wmma.load.b.sync.aligned.row.m16n16k16.shared.f16 	{%r6372, %r6373, %r6374, %r6375, %r6376, %r6377, %r6378, %r6379}, [%r1250], %r924;
	wmma.load.b.sync.aligned.row.m16n16k16.shared.f16 	{%r6380, %r6381, %r6382, %r6383, %r6384, %r6385, %r6386, %r6387}, [%r1259], %r924;
	wmma.mma.sync.aligned.row.row.m16n16k16.f16.f16 {%r6388, %r6389, %r6390, %r6391}, {%r6260, %r6261, %r6262, %r6263, %r6264, %r6265, %r6266, %r6267}, {%r6324, %r6325, %r6326, %r6327, %r6328, %r6329, %r6330, %r6331}, {%r6136, %r6137, %r6138, %r6139};
	wmma.mma.sync.aligned.row.row.m16n16k16.f16.f16 {%r6392, %r6393, %r6394, %r6395}, {%r6292, %r6293, %r6294, %r6295, %r6296, %r6297, %r6298, %r6299}, {%r6356, %r6357, %r6358, %r6359, %r6360, %r6361, %r6362, %r6363}, {%r6388, %r6389, %r6390, %r6391};
	wmma.mma.sync.aligned.row.row.m16n16k16.f16.f16 {%r6396, %r6397, %r6398, %r6399}, {%r6260, %r6261, %r6262, %r6263, %r6264, %r6265, %r6266, %r6267}, {%r6332, %r6333, %r6334, %r6335, %r6336, %r6337, %r6338, %r6339}, {%r6144, %r6145, %r6146, %r6147};
	wmma.mma.sync.aligned.row.row.m16n16k16.f16.f16 {%r6400, %r6401, %r6402, %r6403}, {%r6292, %r6293, %r6294, %r6295, %r6296, %r6297, %r6298, %r6299}, {%r6364, %r6365, %r6366, %r6367, %r6368, %r6369, %r6370, %r6371}, {%r6396, %r6397, %r6398, %r6399};
	wmma.mma.sync.aligned.row.row.m16n16k16.f16.f16 {%r6404, %r6405, %r6406, %r6407}, {%r6260, %r6261, %r6262, %r6263, %r6264, %r6265, %r6266, %r6267}, {%r6340, %r6341, %r6342, %r6343, %r6344, %r6345, %r6346, %r6347}, {%r6152, %r6153, %r6154, %r6155};
	wmma.mma.sync.aligned.row.row.m16n16k16.f16.f16 {%r6408, %r6409, %r6410, %r6411}, {%r6292, %r6293, %r6294, %r6295, %r6296, %r6297, %r6298, %r6299}, {%r6372, %r6373, %r6374, %r6375, %r6376, %r6377, %r6378, %r6379}, {%r6404, %r6405, %r6406, %r6407};
	wmma.mma.sync.aligned.row.row.m16n16k16.f16.f16 {%r6412, %r6413, %r6414, %r6415}, {%r6260, %r6261, %r6262, %r6263, %r6264, %r6265, %r6266, %r6267}, {%r6348, %r6349, %r6350, %r6351, %r6352, %r6353, %r6354, %r6355}, {%r6160, %r6161, %r6162, %r6163};
	wmma.mma.sync.aligned.row.row.m16n16k16.f16.f16 {%r6416, %r6417, %r6418, %r6419}, {%r6292, %r6293, %r6294, %r6295, %r6296, %r6297, %r6298, %r6299}, {%r6380, %r6381, %r6382, %r6383, %r6384, %r6385, %r6386, %r6387}, {%r6412, %r6413, %r6414, %r6415};
	wmma.mma.sync.aligned.row.row.m16n16k16.f16.f16 {%r6420, %r6421, %r6422, %r6423}, {%r6268, %r6269, %r6270, %r6271, %r6272, %r6273, %r6274, %r6275}, {%r6324, %r6325, %r6326, %r6327, %r6328, %r6329, %r6330, %r6331}, {%r6168, %r6169, %r6170, %r6171};
	wmma.mma.sync.aligned.row.row.m16n16k16.f16.f16 {%r6424, %r6425, %r6426, %r6427}, {%r6300, %r6301, %r6302, %r6303, %r6304, %r6305, %r6306, %r6307}, {%r6356, %r6357, %r6358, %r6359, %r6360, %r6361, %r6362, %r6363}, {%r6420, %r6421, %r6422, %r6423};
	wmma.mma.sync.aligned.row.row.m16n16k16.f16.f16 {%r6428, %r6429, %r6430, %r6431}, {%r6268, %r6269, %r6270, %r6271, %r6272, %r6273, %r6274, %r6275}, {%r6332, %r6333, %r6334, %r6335, %r6336, %r6337, %r6338, %r6339}, {%r6176, %r6177, %r6178, %r6179};
	wmma.mma.sync.aligned.row.row.m16n16k16.f16.f16 {%r6432, %r6433, %r6434, %r6435}, {%r6300, %r6301, %r6302, %r6303, %r6304, %r6305, %r6306, %r6307}, {%r6364, %r6365, %r6366, %r6367, %r6368, %r6369, %r6370, %r6371}, {%r6428, %r6429, %r6430, %r6431};
	wmma.mma.sync.aligned.row.row.m16n16k16.f16.f16 {%r6436, %r6437, %r6438, %r6439}, {%r6268, %r6269, %r6270, %r6271, %r6272, %r6273, %r6274, %r6275}, {%r6340, %r6341, %r6342, %r6343, %r6344, %r6345, %r6346, %r6347}, {%r6184, %r6185, %r6186, %r6187};
	wmma.mma.sync.aligned.row.row.m16n16k16.f16.f16 {%r6440, %r6441, %r6442, %r6443}, {%r6300, %r6301, %r6302, %r6303, %r6304, %r6305, %r6306, %r6307}, {%r6372, %r6373, %r6374, %r6375, %r6376, %r6377, %r6378, %r6379}, {%r6436, %r6437, %r6438, %r6439};
	wmma.mma.sync.aligned.row.row.m16n16k16.f16.f16 {%r6444, %r6445, %r6446, %r6447}, {%r6268, %r6269, %r6270, %r6271, %r6272, %r6273, %r6274, %r6275}, {%r6348, %r6349, %r6350, %r6351, %r6352, %r6353, %r6354, %r6355}, {%r6192, %r6193, %r6194, %r6195};
	wmma.mma.sync.aligned.row.row.m16n16k16.f16.f16 {%r6448, %r6449, %r6450, %r6451}, {%r6300, %r6301, %r6302, %r6303, %r6304, %r6305, %r6306, %r6307}, {%r6380, %r6381, %r6382, %r6383, %r6384, %r6385, %r6386, %r6387}, {%r6444, %r6445, %r6446, %r6447};
	wmma.mma.sync.aligned.row.row.m16n16k16.f16.f16 {%r6452, %r6453, %r6454, %r6455}, {%r6276, %r6277, %r6278, %r6279, %r6280, %r6281, %r6282, %r6283}, {%r6324, %r6325, %r6326, %r6327, %r6328, %r6329, %r6330, %r6331}, {%r6200, %r6201, %r6202, %r6203};
	wmma.mma.sync.aligned.row.row.m16n16k16.f16.f16 {%r6456, %r6457, %r6458, %r6459}, {%r6308, %r6309, %r6310, %r6311, %r6312, %r6313, %r6314, %r6315}, {%r6356, %r6357, %r6358, %r6359, %r6360, %r6361, %r6362, %r6363}, {%r6452, %r6453, %r6454, %r6455};
	wmma.mma.sync.aligned.row.row.m16n16k16.f16.f16 {%r6460, %r6461, %r6462, %r6463}, {%r6276, %r6277, %r6278, %r6279, %r6280, %r6281, %r6282, %r6283}, {%r6332, %r6333, %r6334, %r6335, %r6336, %r6337, %r6338, %r6339}, {%r6208, %r6209, %r6210, %r6211};
	wmma.mma.sync.aligned.row.row.m16n16k16.f16.f16 {%r6464, %r6465, %r6466, %r6467}, {%r6308, %r6309, %r6310, %r6311, %r6312, %r6313, %r6314, %r6315}, {%r6364, %r6365, %r6366, %r6367, %r6368, %r6369, %r6370, %r6371}, {%r6460, %r6461, %r6462, %r6463};
	wmma.mma.sync.aligned.row.row.m16n16k16.f16.f16 {%r6468, %r6469, %r6470, %r6471}, {%r6276, %r6277, %r6278, %r6279, %r6280, %r6281, %r6282, %r6283}, {%r6340, %r6341, %r6342, %r6343, %r6344, %r6345, %r6346, %r6347}, {%r6216, %r6217, %r6218, %r6219};
	wmma.mma.sync.aligned.row.row.m16n16k16.f16.f16 {%r6472, %r6473, %r6474, %r6475}, {%r6308, %r6309, %r6310, %r6311, %r6312, %r6313, %r6314, %r6315}, {%r6372, %r6373, %r6374, %r6375, %r6376, %r6377, %r6378, %r6379}, {%r6468, %r6469, %r6470, %r6471};
	wmma.mma.sync.aligned.row.row.m16n16k16.f16.f16 {%r6476, %r6477, %r6478, %r6479}, {%r6276, %r6277, %r6278, %r6279, %r6280, %r6281, %r6282, %r6283}, {%r6348, %r6349, %r6350, %r6351, %r6352, %r6353, %r6354, %r6355}, {%r6224, %r6225, %r6226, %r6227};
	wmma.mma.sync.aligned.row.row.m16n16k16.f16.f16 {%r6480, %r6481, %r6482, %r6483}, {%r6308, %r6309, %r6310, %r6311, %r6312, %r6313, %r6314, %r6315}, {%r6380, %r6381, %r6382, %r6383, %r6384, %r6385, %r6386, %r6387}, {%r6476, %r6477, %r6478, %r6479};
	wmma.mma.sync.aligned.row.row.m16n16k16.f16.f16 {%r6484, %r6485, %r6486, %r6487}, {%r6284, %r6285, %r6286, %r6287, %r6288, %r6289, %r6290, %r6291}, {%r6324, %r6325, %r6326, %r6327, %r6328, %r6329, %r6330, %r6331}, {%r6232, %r6233, %r6234, %r6235};
	wmma.mma.sync.aligned.row.row.m16n16k16.f16.f16 {%r6488, %r6489, %r6490, %r6491}, {%r6316, %r6317, %r6318, %r6319, %r6320, %r6321, %r6322, %r6323}, {%r6356, %r6357, %r6358, %r6359, %r6360, %r6361, %r6362, %r6363}, {%r6484, %r6485, %r6486, %r6487};
	wmma.mma.sync.aligned.row.row.m16n16k16.f16.f16 {%r6492, %r6493, %r6494, %r6495}, {%r6284, %r6285, %r6286, %r6287, %r6288, %r6289, %r6290, %r6291}, {%r6332, %r6333, %r6334, %r6335, %r6336, %r6337, %r6338, %r6339}, {%r6240, %r6241, %r6242, %r6243};
	wmma.mma.sync.aligned.row.row.m16n16k16.f16.f16 {%r6496, %r6497, %r6498, %r6499}, {%r6316, %r6317, %r6318, %r6319, %r6320, %r6321, %r6322, %r6323}, {%r6364, %r6365, %r6366, %r6367, %r6368, %r6369, %r6370, %r6371}, {%r6492, %r6493, %r6494, %r6495};
	wmma.mma.sync.aligned.row.row.m16n16k16.f16.f16 {%r6500, %r6501, %r6502, %r6503}, {%r6284, %r6285, %r6286, %r6287, %r6288, %r6289, %r6290, %r6291}, {%r6340, %r6341, %r6342, %r6343, %r6344, %r6345, %r6346, %r6347}, {%r6248, %r6249, %r6250, %r6251};
	wmma.mma.sync.aligned.row.row.m16n16k16.f16.f16 {%r6504, %r6505, %r6506, %r6507}, {%r6316, %r6317, %r6318, %r6319, %r6320, %r6321, %r6322, %r6323}, {%r6372, %r6373, %r6374, %r6375, %r6376, %r6377, %r6378, %r6379}, {%r6500, %r6501, %r6502, %r6503};
	wmma.mma.sync.aligned.row.row.m16n16k16.f16.f16 {%r6508, %r6509, %r6510, %r6511}, {%r6284, %r6285, %r6286, %r6287, %r6288, %r6289, %r6290, %r6291}, {%r6348, %r6349, %r6350, %r6351, %r6352, %r6353, %r6354, %r6355}, {%r6256, %r6257, %r6258, %r6259};
	wmma.mma.sync.aligned.row.row.m16n16k16.f16.f16 {%r6512, %r6513, %r6514, %r6515}, {%r6316, %r6317, %r6318, %r6319, %r6320, %r6321, %r6322, %r6323}, {%r6380, %r6381, %r6382, %r6383, %r6384, %r6385, %r6386, %r6387}, {%r6508, %r6509, %r6510, %r6511};
	// begin inline asm
	cp.async.commit_group;

	// end inline asm
	// begin inline asm
	cp.async.wait_group 0;

	// end inline asm
	bar.sync 	0;
	add.s64 	%rd159, %rd288, 448;
	// begin inline asm
	cp.async.ca.shared.global [%r645], [%rd159], 16;

	// end inline asm
	add.s64 	%rd160, %rd220, 1472;
	// begin inline asm
	cp.async.ca.shared.global [%r646], [%rd160], 16;

	// end inline asm
	mul.wide.s32 	%rd243, %r9560, 2;
	add.s64 	%rd161, %rd14, %rd243;
	// begin inline asm
	cp.async.ca.shared.global [%r827], [%rd161], 16;

	// end inline asm
	add.s64 	%rd162, %rd161, %rd1;
	// begin inline asm
	cp.async.ca.shared.global [%r828], [%rd162], 16;

	// end inline asm
	add.s64 	%rd163, %rd162, %rd1;
	// begin inline asm
	cp.async.ca.shared.global [%r25], [%rd163], 16;

	// end inline asm
	add.s64 	%rd164, %rd163, %rd1;
	// begin inline asm
	cp.async.ca.shared.global [%r26], [%rd164], 16;

	// end inline asm
	wmma.load.a.sync.aligned.row.m16n16k16.shared.f16 	{%r6516, %r6517, %r6518, %r6519, %r6520, %r6521, %r6522, %r6523}, [%r27], %r852;
	wmma.load.a.sync.aligned.row.m16n16k16.shared.f16 	{%r6524, %r6525, %r6526, %r6527, %r6528, %r6529, %r6530, %r6531}, [%r861], %r852;
	wmma.load.a.sync.aligned.row.m16n16k16.shared.f16 	{%r6532, %r6533, %r6534, %r6535, %r6536, %r6537, %r6538, %r6539}, [%r870], %r852;
	wmma.load.a.sync.aligned.row.m16n16k16.shared.f16 	{%r6540, %r6541, %r6542, %r6543, %r6544, %r6545, %r6546, %r6547}, [%r879], %r852;
	wmma.load.a.sync.aligned.row.m16n16k16.shared.f16 	{%r6548, %r6549, %r6550, %r6551, %r6552, %r6553, %r6554, %r6555}, [%r888], %r852;
	wmma.load.a.sync.aligned.row.m16n16k16.shared.f16 	{%r6556, %r6557, %r6558, %r6559, %r6560, %r6561, %r6562, %r6563}, [%r897], %r852;
	wmma.load.a.sync.aligned.row.m16n16k16.shared.f16 	{%r6564, %r6565, %r6566, %r6567, %r6568, %r6569, %r6570, %r6571}, [%r906], %r852;
	wmma.load.a.sync.aligned.row.m16n16k16.shared.f16 	{%r6572, %r6573, %r6574, %r6575, %r6576, %r6577, %r6578, %r6579}, [%r915], %r852;
	wmma.load.b.sync.aligned.row.m16n16k16.shared.f16 	{%r6580, %r6581, %r6582, %r6583, %r6584, %r6585, %r6586, %r6587}, [%r28], %r924;
	wmma.load.b.sync.aligned.row.m16n16k16.shared.f16 	{%r6588, %r6589, %r6590, %r6591, %r6592, %r6593, %r6594, %r6595}, [%r933], %r924;
	wmma.load.b.sync.aligned.row.m16n16k16.shared.f16 	{%r6596, %r6597, %r6598, %r6599, %r6600, %r6601, %r6602, %r6603}, [%r942], %r924;
	wmma.load.b.sync.aligned.row.m16n16k16.shared.f16 	{%r6604, %r6605, %r6606, %r6607, %r6608, %r6609, %r6610, %r6611}, [%r951], %r924;
	wmma.load.b.sync.aligned.row.m16n16k16.shared.f16 	{%r6612, %r6613, %r6614, %r6615, %r6616, %r6617, %r6618, %r6619}, [%r960], %r924;
	wmma.load.b.sync.aligned.row.m16n16k16.shared.f16 	{%r6620, %r6621, %r6622, %r6623, %r6624, %r6625, %r6626, %r6627}, [%r969], %r924;
	wmma.load.b.sync.aligned.row.m16n16k16.shared.f16 	{%r6628, %r6629, %r6630, %r6631, %r6632, %r6633, %r6634, %r6635}, [%r978], %r924;
	wmma.load.b.sync.aligned.row.m16n16k16.shared.f16 	{%r6636, %r6637, %r6638, %r6639, %r6640, %r6641, %r6642, %r6643}, [%r987], %r924;
	wmma.mma.sync.aligned.row.row.m16n16k16.f16.f16 {%r6644, %r6645, %r6646, %r6647}, {%r6516, %r6517, %r6518, %r6519, %r6520, %r6521, %r6522, %r6523}, {%r6580, %r6581, %r6582, %r6583, %r6584, %r6585, %r6586, %r6587}, {%r6392, %r6393, %r6394, %r6395};
	wmma.mma.sync.aligned.row.row.m16n16k16.f16.f16 {%r6648, %r6649, %r6650, %r6651}, {%r6548, %r6549, %r6550, %r6551, %r6552, %r6553, %r6554, %r6555}, {%r6612, %r6613, %r6614, %r6615, %r6616, %r6617, %r6618, %r6619}, {%r6644, %r6645, %r6646, %r6647};
	wmma.mma.sync.aligned.row.row.m16n16k16.f16.f16 {%r6652, %r6653, %r6654, %r6655}, {%r6516, %r6517, %r6518, %r6519, %r6520, %r6521, %r6522, %r6523}, {%r6588, %r6589, %r6590, %r6591, %r6592, %r6593, %r6594, %r6595}, {%r6400, %r6401, %r6402, %r6403};
	wmma.mma.sync.aligned.row.row.m16n16k16.f16.f16 {%r6656, %r6657, %r6658, %r6659}, {%r6548, %r6549, %r6550, %r6551, %r6552, %r6553, %r6554, %r6555}, {%r6620, %r6621, %r6622, %r6623, %r6624, %r6625, %r6626, %r6627}, {%r6652, %r6653, %r6654, %r6655};
	wmma.mma.sync.aligned.row.row.m16n16k16.f16.f16 {%r6660, %r6661, %r6662, %r6663}, {%r6516, %r6517, %r6518, %r6519, %r6520, %r6521, %r6522, %r6523}, {%r6596, %r6597, %r6598, %r6599, %r6600, %r6601, %r6602, %r6603}, {%r6408, %r6409, %r6410, %r6411};
	wmma.mma.sync.aligned.row.row.m16n16k16.f16.f16 {%r6664, %r6665, %r6666, %r6667}, {%r6548, %r6549, %r6550, %r6551, %r6552, %r6553, %r6554, %r6555}, {%r6628, %r6629, %r6630, %r6631, %r6632, %r6633, %r6634, %r6635}, {%r6660, %r6661, %r6662, %r6663};
	wmma.mma.sync.aligned.row.row.m16n16k16.f16.f16 {%r6668, %r6669, %r6670, %r6671}, {%r6516, %r6517, %r6518, %r6519, %r6520, %r6521, %r6522, %r6523}, {%r6604, %r6605, %r6606, %r6607, %r6608, %r6609, %r6610, %r6611}, {%r6416, %r6417, %r6418, %r6419};
	wmma.mma.sync.aligned.row.row.m16n16k16.f16.f16 {%r6672, %r6673, %r6674, %r6675}, {%r6548, %r6549, %r6550, %r6551, %r6552, %r6553, %r6554, %r6555}, {%r6636, %r6637, %r6638, %r6639, %r6640, %r6641, %r6642, %r6643}, {%r6668, %r6669, %r6670, %r6671};
	wmma.mma.sync.aligned.row.row.m16n16k16.f16.f16 {%r6676, %r6677, %r6678, %r6679}, {%r6524, %r6525, %r6526, %r6527, %r6528, %r6529, %r6530, %r6531}, {%r6580, %r6581, %r6582, %r6583, %r6584, %r6585, %r6586, %r6587}, {%r6424, %r6425, %r6426, %r6427};
	wmma.mma.sync.aligned.row.row.m16n16k16.f16.f16 {%r6680, %r6681, %r6682, %r6683}, {%r6556, %r6557, %r6558, %r6559, %r6560, %r6561, %r6562, %r6563}, {%r6612, %r6613, %r6614, %r6615, %r6616, %r6617, %r6618, %r6619}, {%r6676, %r6677, %r6678, %r6679};
	wmma.mma.sync.aligned.row.row.m16n16k16.f16.f16 {%r6684, %r6685, %r6686, %r6687}, {%r6524, %r6525, %r6526, %r6527, %r6528, %r6529, %r6530, %r6531}, {%r6588, %r6589, %r6590, %r6591, %r6592, %r6593, %r6594, %r6595}, {%r6432, %r6433, %r6434, %r6435};
	wmma.mma.sync.aligned.row.row.m16n16k16.f16.f16 {%r6688, %r6689, %r6690, %r6691}, {%r6556, %r6557, %r6558, %r6559, %r6560, %r6561, %r6562, %r6563}, {%r6620, %r6621, %r6622, %r6623, %r6624, %r6625, %r6626, %r6627}, {%r6684, %r6685, %r6686, %r6687};
	wmma.mma.sync.aligned.row.row.m16n16k16.f16.f16 {%r6692, %r6693, %r6694, %r6695}, {%r6524, %r6525, %r6526, %r6527, %r6528, %r6529, %r6530, %r6531}, {%r6596, %r6597, %r6598, %r6599, %r6600, %r6601, %r6602, %r6603}, {%r6440, %r6441, %r6442, %r6443};
	wmma.mma.sync.aligned.row.row.m16n16k16.f16.f16 {%r6696, %r6697, %r6698, %r6699}, {%r6556, %r6557, %r6558, %r6559, %r6560, %r6561, %r6562, %r6563}, {%r6628, %r6629, %r6630, %r6631, %r6632, %r6633, %r6634, %r6635}, {%r6692, %r6693, %r6694, %r6695};
	wmma.mma.sync.aligned.row.row.m16n16k16.f16.f16 {%r6700, %r6701, %r6702, %r6703}, {%r6524, %r6525, %r6526, %r6527, %r6528, %r6529, %r6530, %r6531}, {%r6604, %r6605, %r6606, %r6607, %r6608, %r6609, %r6610, %r6611}, {%r6448, %r6449, %r6450, %r6451};
	wmma.mma.sync.aligned.row.row.m16n16k16.f16.f16 {%r6704, %r6705, %r6706, %r6707}, {%r6556, %r6557, %r6558, %r6559, %r6560, %r6561, %r6562, %r6563}, {%r6636, %r6637, %r6638, %r6639, %r6640, %r6641, %r6642, %r6643}, {%r6700, %r6701, %r6702, %r6703};
	wmma.mma.sync.aligned.row.row.m16n16k16.f16.f16 {%r6708, %r6709, %r6710, %r6711}, {%r6532, %r6533, %r6534, %r6535, %r6536, %r6537, %r6538, %r6539}, {%r6580, %r6581, %r6582, %r6583, %r6584, %r6585, %r6586, %r6587}, {%r6456, %r6457, %r6458, %r6459};
	wmma.mma.sync.aligned.row.row.m16n16k16.f16.f16 {%r6712, %r6713, %r6714, %r6715}, {%r6564, %r6565, %r6566, %r6567, %r6568, %r6569, %r6570, %r6571}, {%r6612, %r6613, %r6614, %r6615, %r6616, %r6617, %r6618, %r6619}, {%r6708, %r6709, %r6710, %r6711};
	wmma.mma.sync.aligned.row.row.m16n16k16.f16.f16 {%r6716, %r6717, %r6718, %r6719}, {%r6532, %r6533, %r6534, %r6535, %r6536, %r6537, %r6538, %r6539}, {%r6588, %r6589, %r6590, %r6591, %r6592, %r6593, %r6594, %r6595}, {%r6464, %r6465, %r6466, %r6467};
	wmma.mma.sync.aligned.row.row.m16n16k16.f16.f16 {%r6720, %r6721, %r6722, %r6723}, {%r6564, %r6565, %r6566, %r6567, %r6568, %r6569, %r6570, %r6571}, {%r6620, %r6621, %r6622, %r6623, %r6624, %r6625, %r6626, %r6627}, {%r6716, %r6717, %r6718, %r6719};
	wmma.mma.sync.aligned.row.row.m16n16k16.f16.f16 {%r6724, %r6725, %r6726, %r6727}, {%r6532, %r6533, %r6534, %r6535, %r6536, %r6537, %r6538, %r6539}, {%r6596, %r6597, %r6598, %r6599, %r6600, %r6601, %r6602, %r6603}, {%r6472, %r6473, %r6474, %r6475};
	wmma.mma.sync.aligned.row.row.m16n16k16.f16.f16 {%r6728, %r6729, %r6730, %r6731}, {%r6564, %r6565, %r6566, %r6567, %r6568, %r6569, %r6570, %r6571}, {%r6628, %r6629, %r6630, %r6631, %r6632, %r6633, %r6634, %r6635}, {%r6724, %r6725, %r6726, %r6727};
	wmma.mma.sync.aligned.row.row.m16n16k16.f16.f16 {%r6732, %r6733, %r6734, %r6735}, {%r6532, %r6533, %r6534, %r6535, %r6536, %r6537, %r6538, %r6539}, {%r6604, %r6605, %r6606, %r6607, %r6608, %r6609, %r6610, %r6611}, {%r6480, %r6481, %r6482, %r6483};
	wmma.mma.sync.aligned.row.row.m16n16k16.f16.f16 {%r6736, %r6737, %r6738, %r6739}, {%r6564, %r6565, %r6566, %r6567, %r6568, %r6569, %r6570, %r6571}, {%r6636, %r6637, %r6638, %r6639, %r6640, %r6641, %r6642, %r6643}, {%r6732, %r6733, %r6734, %r6735};
	wmma.mma.sync.aligned.row.row.m16n16k16.f16.f16 {%r6740, %r6741, %r6742, %r6743}, {%r6540, %r6541, %r6542, %r6543, %r6544, %r6545, %r6546, %r6547}, {%r6580, %r6581, %r6582, %r6583, %r6584, %r6585, %r6586, %r6587}, {%r6488, %r6489, %r6490, %r6491};
	wmma.mma.sync.aligned.row.row.m16n16k16.f16.f16 {%r6744, %r6745, %r6746, %r6747}, {%r6572, %r6573, %r6574, %r6575, %r6576, %r6577, %r6578, %r6579}, {%r6612, %r6613, %r6614, %r6615, %r6616, %r6617, %r6618, %r6619}, {%r6740, %r6741, %r6742, %r6743};
	wmma.mma.sync.aligned.row.row.m16n16k16.f16.f16 {%r6748, %r6749, %r6750, %r6751}, {%r6540, %r6541, %r6542, %r6543, %r6544, %r6545, %r6546, %r6547}, {%r6588, %r6589, %r6590, %r6591, %r6592, %r6593, %r6594, %r6595}, {%r6496, %r6497, %r6498, %r6499};
	wmma.mma.sync.aligned.row.row.m16n16k16.f16.f16 {%r6752, %r6753, %r6754, %r6755}, {%r6572, %r6573, %r6574, %r6575, %r6576, %r6577, %r6578, %r6579}, {%r6620, %r6621, %r6622, %r6623, %r6624, %r6625, %r6626, %r6627}, {%r6748, %r6749, %r6750, %r6751};
	wmma.mma.sync.aligned.row.row.m16n16k16.f16.f16 {%r6756, %r6757, %r6758, %r6759}, {%r6540, %r6541, %r6542, %r6543, %r6544, %r6545, %r6546, %r6547}, {%r6596, %r6597, %r6598, %r6599, %r6600, %r6601, %r6602, %r6603}, {%r6504, %r6505, %r6506, %r6507};
	wmma.mma.sync.aligned.row.row.m16n16k16.f16.f16 {%r6760, %r6761, %r6762, %r6763}, {%r6572, %r6573, %r6574, %r6575, %r6576, %r6577, %r6578, %r6579}, {%r6628, %r6629, %r6630, %r6631, %r6632, %r6633, %r6634, %r6635}, {%r6756, %r6757, %r6758, %r6759};
	wmma.mma.sync.aligned.row.row.m16n16k16.f16.f16 {%r6764, %r6765, %r6766, %r6767}, {%r6540, %r6541, %r6542, %r6543, %r6544, %r6545, %r6546, %r6547}, {%r6604, %r6605, %r6606, %r6607, %r6608, %r6609, %r6610, %r6611}, {%r6512, %r6513, %r6514, %r6515};
	wmma.mma.sync.aligned.row.row.m16n16k16.f16.f16 {%r6768, %r6769, %r6770, %r6771}, {%r6572, %r6573, %r6574, %r6575, %r6576, %r6577, %r6578, %r6579}, {%r6636, %r6637, %r6638, %r6639, %r6640, %r6641, %r6642, %r6643}, {%r6764, %r6765, %r6766, %r6767};
	// begin inline asm
	cp.async.commit_group;

	// end inline asm
	// begin inline asm
	cp.async.wait_group 0;

	// end inline asm
	bar.sync 	0;
	add.s64 	%rd165, %rd288, 512;
	// begin inline asm
	cp.async.ca.shared.global [%r550], [%rd165], 16;

	// end inline asm
	add.s64 	%rd166, %rd220, 1536;
	// begin inline asm
	cp.async.ca.shared.global [%r8], [%rd166], 16;

	// end inline asm
	mul.wide.s32 	%rd244, %r9561, 2;
	add.s64 	%rd167, %rd14, %rd244;
	// begin inline asm
	cp.async.ca.shared.global [%r10], [%rd167], 16;

	// end inline asm
	add.s64 	%rd168, %rd167, %rd1;
	// begin inline asm
	cp.async.ca.shared.global [%r553], [%rd168], 16;

	// end inline asm
	add.s64 	%rd169, %rd168, %rd1;
	// begin inline asm
	cp.async.ca.shared.global [%r554], [%rd169], 16;

	// end inline asm
	add.s64 	%rd170, %rd169, %rd1;
	// begin inline asm
	cp.async.ca.shared.global [%r555], [%rd170], 16;

	// end inline asm
	wmma.load.a.sync.aligned.row.m16n16k16.shared.f16 	{%r6772, %r6773, %r6774, %r6775, %r6776, %r6777, %r6778, %r6779}, [%r1124], %r852;
	wmma.load.a.sync.aligned.row.m16n16k16.shared.f16 	{%r6780, %r6781, %r6782, %r6783, %r6784, %r6785, %r6786, %r6787}, [%r1133], %r852;
	wmma.load.a.sync.aligned.row.m16n16k16.shared.f16 	{%r6788, %r6789, %r6790, %r6791, %r6792, %r6793, %r6794, %r6795}, [%r1142], %r852;
	wmma.load.a.sync.aligned.row.m16n16k16.shared.f16 	{%r6796, %r6797, %r6798, %r6799, %r6800, %r6801, %r6802, %r6803}, [%r1151], %r852;
	wmma.load.a.sync.aligned.row.m16n16k16.shared.f16 	{%r6804, %r6805, %r6806, %r6807, %r6808, %r6809, %r6810, %r6811}, [%r1160], %r852;
	wmma.load.a.sync.aligned.row.m16n16k16.shared.f16 	{%r6812, %r6813, %r6814, %r6815, %r6816, %r6817, %r6818, %r6819}, [%r1169], %r852;
	wmma.load.a.sync.aligned.row.m16n16k16.shared.f16 	{%r6820, %r6821, %r6822, %r6823, %r6824, %r6825, %r6826, %r6827}, [%r1178], %r852;
	wmma.load.a.sync.aligned.row.m16n16k16.shared.f16 	{%r6828, %r6829, %r6830, %r6831, %r6832, %r6833, %r6834, %r6835}, [%r1187], %r852;
	wmma.load.b.sync.aligned.row.m16n16k16.shared.f16 	{%r6836, %r6837, %r6838, %r6839, %r6840, %r6841, %r6842, %r6843}, [%r1196], %r924;
	wmma.load.b.sync.aligned.row.m16n16k16.shared.f16 	{%r6844, %r6845, %r6846, %r6847, %r6848, %r6849, %r6850, %r6851}, [%r1205], %r924;
	wmma.load.b.sync.aligned.row.m16n16k16.shared.f16 	{%r6852, %r6853, %r6854, %r6855, %r6856, %r6857, %r6858, %r6859}, [%r1214], %r924;
	wmma.load.b.sync.aligned.row.m16n16k16.shared.f16 	{%r6860, %r6861, %r6862, %r6863, %r6864, %r6865, %r6866, %r6867}, [%r1223], %r924;
	wmma.load.b.sync.aligned.row.m16n16k16.shared.f16 	{%r6868, %r6869, %r6870, %r6871, %r6872, %r6873, %r6874, %r6875}, [%r1232], %r924;
	wmma.load.b.sync.aligned.row.m16n16k16.shared.f16 	{%r6876, %r6877, %r6878, %r6879, %r6880, %r6881, %r6882, %r6883}, [%r1241], %r924;
	wmma.load.b.sync.aligned.row.m16n16k16.shared.f16 	{%r6884, %r6885, %r6886, %r6887, %r6888, %r6889, %r6890, %r6891}, [%r1250], %r924;
	wmma.load.b.sync.aligned.row.m16n16k16.shared.f16 	{%r6892, %r6893, %r6894, %r6895, %r6896, %r6897, %r6898, %r6899}, [%r1259], %r924;
	wmma.mma.sync.aligned.row.row.m16n16k16.f16.f16 {%r6900, %r6901, %r6902, %r6903}, {%r6772, %r6773, %r6774, %r6775, %r6776, %r6777, %r6778, %r6779}, {%r6836, %r6837, %r6838, %r6839, %r6840, %r6841, %r6842, %r6843}, {%r6648, %r6649, %r6650, %r6651};
	wmma.mma.sync.aligned.row.row.m16n16k16.f16.f16 {%r6904, %r6905, %r6906, %r6907}, {%r6804, %r6805, %r6806, %r6807, %r6808, %r6809, %r6810, %r6811}, {%r6868, %r6869, %r6870, %r6871, %r6872, %r6873, %r6874, %r6875}, {%r6900, %r6901, %r6902, %r6903};
	wmma.mma.sync.aligned.row.row.m16n16k16.f16.f16 {%r6908, %r6909, %r6910, %r6911}, {%r6772, %r6773, %r6774, %r6775, %r6776, %r6777, %r6778, %r6779}, {%r6844, %r6845, %r6846, %r6847, %r6848, %r6849, %r6850, %r6851}, {%r6656, %r6657, %r6658, %r6659};
	wmma.mma.sync.aligned.row.row.m16n16k16.f16.f16 {%r6912, %r6913, %r6914, %r6915}, {%r6804, %r6805, %r6806, %r6807, %r6808, %r6809, %r6810, %r6811}, {%r6876, %r6877, %r6878, %r6879, %r6880, %r6881, %r6882, %r6883}, {%r6908, %r6909, %r6910, %r6911};
	wmma.mma.sync.aligned.row.row.m16n16k16.f16.f16 {%r6916, %r6917, %r6918, %r6919}, {%r6772, %r6773, %r6774, %r6775, %r6776, %r6777, %r6778, %r6779}, {%r6852, %r6853, %r6854, %r6855, %r6856, %r6857, %r6858, %r6859}, {%r6664, %r6665, %r6666, %r6667};
	wmma.mma.sync.aligned.row.row.m16n16k16.f16.f16 {%r6920, %r6921, %r6922, %r6923}, {%r6804, %r6805, %r6806, %r6807, %r6808, %r6809, %r6810, %r6811}, {%r6884, %r6885, %r6886, %r6887, %r6888, %r6889, %r6890, %r6891}, {%r6916, %r6917, %r6918, %r6919};
	wmma.mma.sync.aligned.row.row.m16n16k16.f16.f16 {%r6924, %r6925, %r6926, %r6927}, {%r6772, %r6773, %r6774, %r6775, %r6776, %r6777, %r6778, %r6779}, {%r6860, %r6861, %r6862, %r6863, %r6864, %r6865, %r6866, %r6867}, {%r6672, %r6673, %r6674, %r6675};
	wmma.mma.sync.aligned.row.row.m16n16k16.f16.f16 {%r6928, %r6929, %r6930, %r6931}, {%r6804, %r6805, %r6806, %r6807, %r6808, %r6809, %r6810, %r6811}, {%r6892, %r6893, %r6894, %r6895, %r6896, %r6897, %r6898, %r6899}, {%r6924, %r6925, %r6926, %r6927};
	wmma.mma.sync.aligned.row.row.m16n16k16.f16.f16 {%r6932, %r6933, %r6934, %r6935}, {%r6780, %r6781, %r6782, %r6783, %r6784, %r6785, %r6786, %r6787}, {%r6836, %r6837, %r6838, %r6839, %r6840, %r6841, %r6842, %r6843}, {%r6680, %r6681, %r6682, %r6683};
	wmma.mma.sync.aligned.row.row.m16n16k16.f16.f16 {%r6936, %r6937, %r6938, %r6939}, {%r6812, %r6813, %r6814, %r6815, %r6816, %r6817, %r6818, %r6819}, {%r6868, %r6869, %r6870, %r6871, %r6872, %r6873, %r6874, %r6875}, {%r6932, %r6933, %r6934, %r6935};
	wmma.mma.sync.aligned.row.row.m16n16k16.f16.f16 {%r6940, %r6941, %r6942, %r6943}, {%r6780, %r6781, %r6782, %r6783, %r6784, %r6785, %r6786, %r6787}, {%r6844, %r6845, %r6846, %r6847, %r6848, %r6849, %r6850, %r6851}, {%r6688, %r6689, %r6690, %r6691};
	wmma.mma.sync.aligned.row.row.m16n16k16.f16.f16 {%r6944, %r6945, %r6946, %r6947}, {%r6812, %r6813, %r6814, %r6815, %r6816, %r6817, %r6818, %r6819}, {%r6876, %r6877, %r6878, %r6879, %r6880, %r6881, %r6882, %r6883}, {%r6940, %r6941, %r6942, %r6943};
	wmma.mma.sync.aligned.row.row.m16n16k16.f16.f16 {%r6948, %r6949, %r6950, %r6951}, {%r6780, %r6781, %r6782, %r6783, %r6784, %r6785, %r6786, %r6787}, {%r6852, %r6853, %r6854, %r6855, %r6856, %r6857, %r6858, %r6859}, {%r6696, %r6697, %r6698, %r6699};
	wmma.mma.sync.aligned.row.row.m16n16k16.f16.f16 {%r6952, %r6953, %r6954, %r6955}, {%r6812, %r6813, %r6814, %r6815, %r6816, %r6817, %r6818, %r6819}, {%r6884, %r6885, %r6886, %r6887, %r6888, %r6889, %r6890, %r6891}, {%r6948, %r6949, %r6950, %r6951};
	wmma.mma.sync.aligned.row.row.m16n16k16.f16.f16 {%r6956, %r6957, %r6958, %r6959}, {%r6780, %r6781, %r6782, %r6783, %r6784, %r6785, %r6786, %r6787}, {%r6860, %r6861, %r6862, %r6863, %r6864, %r6865, %r6866, %r6867}, {%r6704, %r6705, %r6706, %r6707};
	wmma.mma.sync.aligned.row.row.m16n16k16.f16.f16 {%r6960, %r6961, %r6962, %r6963}, {%r6812, %r6813, %r6814, %r6815, %r6816, %r6817, %r6818, %r6819}, {%r6892, %r6893, %r6894, %r6895, %r6896, %r6897, %r6898, %r6899}, {%r6956, %r6957, %r6958, %r6959};
	wmma.mma.sync.aligned.row.row.m16n16k16.f16.f16 {%r6964, %r6965, %r6966, %r6967}, {%r6788, %r6789, %r6790, %r6791, %r6792, %r6793, %r6794, %r6795}, {%r6836, %r6837, %r6838, %r6839, %r6840, %r6841, %r6842, %r6843}, {%r6712, %r6713, %r6714, %r6715};
	wmma.mma.sync.aligned.row.row.m16n16k16.f16.f16 {%r6968, %r6969, %r6970, %r6971}, {%r6820, %r6821, %r6822, %r6823, %r6824, %r6825, %r6826, %r6827}, {%r6868, %r6869, %r6870, %r6871, %r6872, %r6873, %r6874, %r6875}, {%r6964, %r6965, %r6966, %r6967};
	wmma.mma.sync.aligned.row.row.m16n16k16.f16.f16 {%r6972, %r6973, %r6974, %r6975}, {%r6788, %r6789, %r6790, %r6791, %r6792, %r6793, %r6794, %r6795}, {%r6844, %r6845, %r6846, %r6847, %r6848, %r6849, %r6850, %r6851}, {%r6720, %r6721, %r6722, %r6723};
	wmma.mma.sync.aligned.row.row.m16n16k16.f16.f16 {%r6976, %r6977, %r6978, %r6979}, {%r6820, %r6821, %r6822, %r6823, %r6824, %r6825, %r6826, %r6827}, {%r6876, %r6877, %r6878, %r6879, %r6880, %r6881, %r6882, %r6883}, {%r6972, %r6973, %r6974, %r6975};
	wmma.mma.sync.aligned.row.row.m16n16k16.f16.f16 {%r6980, %r6981, %r6982, %r6983}, {%r6788, %r6789, %r6790, %r6791, %r6792, %r6793, %r6794, %r6795}, {%r6852, %r6853, %r6854, %r6855, %r6856, %r6857, %r6858, %r6859}, {%r6728, %r6729, %r6730, %r6731};
	wmma.mma.sync.aligned.row.row.m16n16k16.f16.f16 {%r6984, %r6985, %r6986, %r6987}, {%r6820, %r6821, %r6822, %r6823, %r6824, %r6825, %r6826, %r6827}, {%r6884, %r6885, %r6886, %r6887, %r6888, %r6889, %r6890, %r6891}, {%r6980, %r6981, %r6982, %r6983};
	wmma.mma.sync.aligned.row.row.m16n16k16.f16.f16 {%r6988, %r6989, %r6990, %r6991}, {%r6788, %r6789, %r6790, %r6791, %r6792, %r6793, %r6794, %r6795}, {%r6860, %r6861, %r6862, %r6863, %r6864, %r6865, %r6866, %r6867}, {%r6736, %r6737, %r6738, %r6739};
	wmma.mma.sync.aligned.row.row.m16n16k16.f16.f16 {%r6992, %r6993, %r6994, %r6995}, {%r6820, %r6821, %r6822, %r6823, %r6824, %r6825, %r6826, %r6827}, {%r6892, %r6893, %r6894, %r6895, %r6896, %r6897, %r6898, %r6899}, {%r6988, %r6989, %r6990, %r6991};
	wmma.mma.sync.aligned.row.row.m16n16k16.f16.f16 {%r6996, %r6997, %r6998, %r6999}, {%r6796, %r6797, %r6798, %r6799, %r6800, %r6801, %r6802, %r6803}, {%r6836, %r6837, %r6838, %r6839, %r6840, %r6841, %r6842, %r6843}, {%r6744, %r6745, %r6746, %r6747};
	wmma.mma.sync.aligned.row.row.m16n16k16.f16.f16 {%r7000, %r7001, %r7002, %r7003}, {%r6828, %r6829, %r6830, %r6831, %r6832, %r6833, %r6834, %r6835}, {%r6868, %r6869, %r6870, %r6871, %r6872, %r6873, %r6874, %r6875}, {%r6996, %r6997, %r6998, %r6999};
	wmma.mma.sync.aligned.row.row.m16n16k16.f16.f16 {%r7004, %r7005, %r7006, %r7007}, {%r6796, %r6797, %r6798, %r6799, %r6800, %r6801, %r6802, %r6803}, {%r6844, %r6845, %r6846, %r6847, %r6848, %r6849, %r6850, %r6851}, {%r6752, %r6753, %r6754, %r6755};
	wmma.mma.sync.aligned.row.row.m16n16k16.f16.f16 {%r7008, %r7009, %r7010, %r7011}, {%r6828, %r6829, %r6830, %r6831, %r6832, %r6833, %r6834, %r6835}, {%r6876, %r6877, %r6878, %r6879, %r6880, %r6881, %r6882, %r6883}, {%r7004, %r7005, %r7006, %r7007};
	wmma.mma.sync.aligned.row.row.m16n16k16.f16.f16 {%r7012, %r7013, %r7014, %r7015}, {%r6796, %r6797, %r6798, %r6799, %r6800, %r6801, %r6802, %r6803}, {%r6852, %r6853, %r6854, %r6855, %r6856, %r6857, %r6858, %r6859}, {%r6760, %r6761, %r6762, %r6763};
	wmma.mma.sync.aligned.row.row.m16n16k16.f16.f16 {%r7016, %r7017, %r7018, %r7019}, {%r6828, %r6829, %r6830, %r6831, %r6832, %r6833, %r6834, %r6835}, {%r6884, %r6885, %r6886, %r6887, %r6888, %r6889, %r6890, %r6891}, {%r7012, %r7013, %r7014, %r7015};
	wmma.mma.sync.aligned.row.row.m16n16k16.f16.f16 {%r7020, %r7021, %r7022, %r7023}, {%r6796, %r6797, %r6798, %r6799, %r6800, %r6801, %r6802, %r6803}, {%r6860, %r6861, %r6862, %r6863, %r6864, %r6865, %r6866, %r6867}, {%r6768, %r6769, %r6770, %r6771};
	wmma.mma.sync.aligned.row.row.m16n16k16.f16.f16 {%r7024, %r7025, %r7026, %r7027}, {%r6828, %r6829, %r6830, %r6831, %r6832, %r6833, %r6834, %r6835}, {%r6892, %r6893, %r6894, %r6895, %r6896, %r6897, %r6898, %r6899}, {%r7020, %r7021, %r7022, %r7023};
	// begin inline asm
	cp.async.commit_group;

	// end inline asm
	// begin inline asm
	cp.async.wait_group 0;

	// end inline asm
	bar.sync 	0;
	add.s64 	%rd171, %rd288, 576;
	// begin inline asm
	cp.async.ca.shared.global [%r645], [%rd171], 16;

	// end inline asm
	add.s64 	%rd172, %rd220, 1600;
	// begin inline asm
	cp.async.ca.shared.global [%r646], [%rd172], 16;

	// end inline asm
	mul.wide.s32 	%rd245, %r9562, 2;
	add.s64 	%rd173, %rd14, %rd245;
	// begin inline asm
	cp.async.ca.shared.global [%r827], [%rd173], 16;

	// end inline asm
	add.s64 	%rd174, %rd173, %rd1;
	// begin inline asm
	cp.async.ca.shared.global [%r828], [%rd174], 16;

	// end inline asm
	add.s64 	%rd175, %rd174, %rd1;
	// begin inline asm
	cp.async.ca.shared.global [%r25], [%rd175], 16;

	// end inline asm
	add.s64 	%rd176, %rd175, %rd1;
	// begin inline asm
	cp.async.ca.shared.global [%r26], [%rd176], 16;

	// end inline asm
	wmma.load.a.sync.aligned.row.m16n16k16.shared.f16 	{%r7028, %r7029, %r7030, %r7031, %r7032, %r7033, %r7034, %r7035}, [%r27], %r852;
	wmma.load.a.sync.aligned.row.m16n16k16.shared.f16 	{%r7036, %r7037, %r7038, %r7039, %r7040, %r7041, %r7042, %r7043}, [%r861], %r852;
	wmma.load.a.sync.aligned.row.m16n16k16.shared.f16 	{%r7044, %r7045, %r7046, %r7047, %r7048, %r7049, %r7050, %r7051}, [%r870], %r852;
	wmma.load.a.sync.aligned.row.m16n16k16.shared.f16 	{%r7052, %r7053, %r7054, %r7055, %r7056, %r7057, %r7058, %r7059}, [%r879], %r852;
	wmma.load.a.sync.aligned.row.m16n16k16.shared.f16 	{%r7060, %r7061, %r7062, %r7063, %r7064, %r7065, %r7066, %r7067}, [%r888], %r852;
	wmma.load.a.sync.aligned.row.m16n16k16.shared.f16 	{%r7068, %r7069, %r7070, %r7071, %r7072, %r7073, %r7074, %r7075}, [%r897], %r852;
	wmma.load.a.sync.aligned.row.m16n16k16.shared.f16 	{%r7076, %r7077, %r7078, %r7079, %r7080, %r7081, %r7082, %r7083}, [%r906], %r852;
	wmma.load.a.sync.aligned.row.m16n16k16.shared.f16 	{%r7084, %r7085, %r7086, %r7087, %r7088, %r7089, %r7090, %r7091}, [%r915], %r852;
	wmma.load.b.sync.aligned.row.m16n16k16.shared.f16 	{%r7092, %r7093, %r7094, %r7095, %r7096, %r7097, %r7098, %r7099}, [%r28], %r924;
	wmma.load.b.sync.aligned.row.m16n16k16.shared.f16 	{%r7100, %r7101, %r7102, %r7103, %r7104, %r7105, %r7106, %r7107}, [%r933], %r924;
	wmma.load.b.sync.aligned.row.m16n16k16.shared.f16 	{%r7108, %r7109, %r7110, %r7111, %r7112, %r7113, %r7114, %r7115}, [%r942], %r924;
	wmma.load.b.sync.aligned.row.m16n16k16.shared.f16 	{%r7116, %r7117, %r7118, %r7119, %r7120, %r7121, %r7122, %r7123}, [%r951], %r924;
	wmma.load.b.sync.aligned.row.m16n16k16.shared.f16 	{%r7124, %r7125, %r7126, %r7127, %r7128, %r7129, %r7130, %r7131}, [%r960], %r924;
	wmma.load.b.sync.aligned.row.m16n16k16.shared.f16 	{%r7132, %r7133, %r7134, %r7135, %r7136, %r7137, %r7138, %r7139}, [%r969], %r924;
	wmma.load.b.sync.aligned.row.m16n16k16.shared.f16 	{%r7140, %r7141, %r7142, %r7143, %r7144, %r7145, %r7146, %r7147}, [%r978], %r924;
	wmma.load.b.sync.aligned.row.m16n16k16.shared.f16 	{%r7148, %r7149, %r7150, %r7151, %r7152, %r7153, %r7154, %r7155}, [%r987], %r924;
	wmma.mma.sync.aligned.row.row.m16n16k16.f16.f16 {%r7156, %r7157, %r7158, %r7159}, {%r7028, %r7029, %r7030, %r7031, %r7032, %r7033, %r7034, %r7035}, {%r7092, %r7093, %r7094, %r7095, %r7096, %r7097, %r7098, %r7099}, {%r6904, %r6905, %r6906, %r6907};
	wmma.mma.sync.aligned.row.row.m16n16k16.f16.f16 {%r7160, %r7161, %r7162, %r7163}, {%r7060, %r7061, %r7062, %r7063, %r7064, %r7065, %r7066, %r7067}, {%r7124, %r7125, %r7126, %r7127, %r7128, %r7129, %r7130, %r7131}, {%r7156, %r7157, %r7158, %r7159};
	wmma.mma.sync.aligned.row.row.m16n16k16.f16.f16 {%r7164, %r7165, %r7166, %r7167}, {%r7028, %r7029, %r7030, %r7031, %r7032, %r7033, %r7034, %r7035}, {%r7100, %r7101, %r7102, %r7103, %r7104, %r7105, %r7106, %r7107}, {%r6912, %r6913, %r6914, %r6915};
	wmma.mma.sync.aligned.row.row.m16n16k16.f16.f16 {%r7168, %r7169, %r7170, %r7171}, {%r7060, %r7061, %r7062, %r7063, %r7064, %r7065, %r7066, %r7067}, {%r7132, %r7133, %r7134, %r7135, %r7136, %r7137, %r7138, %r7139}, {%r7164, %r7165, %r7166, %r7167};
	wmma.mma.sync.aligned.row.row.m16n16k16.f16.f16 {%r7172, %r7173, %r7174, %r7175}, {%r7028, %r7029, %r7030, %r7031, %r7032, %r7033, %r7034, %r7035}, {%r7108, %r7109, %r7110, %r7111, %r7112, %r7113, %r7114, %r7115}, {%r6920, %r6921, %r6922, %r6923};
	wmma.mma.sync.aligned.row.row.m16n16k16.f16.f16 {%r7176, %r7177, %r7178, %r7179}, {%r7060, %r7061, %r7062, %r7063, %r7064, %r7065, %r7066, %r7067}, {%r7140, %r7141, %r7142, %r7143, %r7144, %r7145, %r7146, %r7147}, {%r7172, %r7173, %r7174, %r7175};
	wmma.mma.sync.aligned.row.row.m16n16k16.f16.f16 {%r7180, %r7181, %r7182, %r7183}, {%r7028, %r7029, %r7030, %r7031, %r7032, %r7033, %r7034, %r7035}, {%r7116, %r7117, %r7118, %r7119, %r7120, %r7121, %r7122, %r7123}, {%r6928, %r6929, %r6930, %r6931};
	wmma.mma.sync.aligned.row.row.m16n16k16.f16.f16 {%r7184, %r7185, %r7186, %r7187}, {%r7060, %r7061, %r7062, %r7063, %r7064, %r7065, %r7066, %r7067}, {%r7148, %r7149, %r7150, %r7151, %r7152, %r7153, %r7154, %r7155}, {%r7180, %r7181, %r7182, %r7183};
	wmma.mma.sync.aligned.row.row.m16n16k16.f16.f16 {%r7188, %r7189, %r7190, %r7191}, {%r7036, %r7037, %r7038, %r7039, %r7040, %r7041, %r7042, %r7043}, {%r7092, %r7093, %r7094, %r7095, %r7096, %r7097, %r7098, %r7099}, {%r6936, %r6937, %r6938, %r6939};
	wmma.mma.sync.aligned.row.row.m16n16k16.f16.f16 {%r7192, %r7193, %r7194, %r7195}, {%r7068, %r7069, %r7070, %r7071, %r7072, %r7073, %r7074, %r7075}, {%r7124, %r7125, %r7126, %r7127, %r7128, %r7129, %r7130, %r7131}, {%r7188, %r7189, %r7190, %r7191};
	wmma.mma.sync.aligned.row.row.m16n16k16.f16.f16 {%r7196, %r7197, %r7198, %r7199}, {%r7036, %r7037, %r7038, %r7039, %r7040, %r7041, %r7042, %r7043}, {%r7100, %r7101, %r7102, %r7103, %r7104, %r7105, %r7106, %r7107}, {%r6944, %r6945, %r6946, %r6947};
	wmma.mma.sync.aligned.row.row.m16n16k16.f16.f16 {%r7200, %r7201, %r7202, %r7203}, {%r7068, %r7069, %r7070, %r7071, %r7072, %r7073, %r7074, %r7075}, {%r7132, %r7133, %r7134, %r7135, %r7136, %r7137, %r7138, %r7139}, {%r7196, %r7197, %r7198, %r7199};
	wmma.mma.sync.aligned.row.row.m16n16k16.f16.f16 {%r7204, %r7205, %r7206, %r7207}, {%r7036, %r7037, %r7038, %r7039, %r7040, %r7041, %r7042, %r7043}, {%r7108, %r7109, %r7110, %r7111, %r7112, %r7113, %r7114, %r7115}, {%r6952, %r6953, %r6954, %r6955};
	wmma.mma.sync.aligned.row.row.m16n16k16.f16.f16 {%r7208, %r7209, %r7210, %r7211}, {%r7068, %r7069, %r7070, %r7071, %r7072, %r7073, %r7074, %r7075}, {%r7140, %r7141, %r7142, %r7143, %r7144, %r7145, %r7146, %r7147}, {%r7204, %r7205, %r7206, %r7207};
	wmma.mma.sync.aligned.row.row.m16n16k16.f16.f16 {%r7212, %r7213, %r7214, %r7215}, {%r7036, %r7037, %r7038, %r7039, %r7040, %r7041, %r7042, %r7043}, {%r7116, %r7117, %r7118, %r7119, %r7120, %r7121, %r7122, %r7123}, {%r6960, %r6961, %r6962, %r6963};
	wmma.mma.sync.aligned.row.row.m16n16k16.f16.f16 {%r7216, %r7217, %r7218, %r7219}, {%r7068, %r7069, %r7070, %r7071, %r7072, %r7073, %r7074, %r7075}, {%r7148, %r7149, %r7150, %r7151, %r7152, %r7153, %r7154, %r7155}, {%r7212, %r7213, %r7214, %r7215};
	wmma.mma.sync.aligned.row.row.m16n16k16.f16.f16 {%r7220, %r7221, %r7222, %r7223}, {%r7044, %r7045, %r7046, %r7047, %r7048, %r7049, %r7050, %r7051}, {%r7092, %r7093, %r7094, %r7095, %r7096, %r7097, %r7098, %r7099}, {%r6968, %r6969, %r6970, %r6971};
	wmma.mma.sync.aligned.row.row.m16n16k16.f16.f16 {%r7224, %r7225, %r7226, %r7227}, {%r7076, %r7077, %r7078, %r7079, %r7080, %r7081, %r7082, %r7083}, {%r7124, %r7125, %r7126, %r7127, %r7128, %r7129, %r7130, %r7131}, {%r7220, %r7221, %r7222, %r7223};
	wmma.mma.sync.aligned.row.row.m16n16k16.f16.f16 {%r7228, %r7229, %r7230, %r7231}, {%r7044, %r7045, %r7046, %r7047, %r7048, %r7049, %r7050, %r7051}, {%r7100, %r7101, %r7102, %r7103, %r7104, %r7105, %r7106, %r7107}, {%r6976, %r6977, %r6978, %r6979};
	wmma.mma.sync.aligned.row.row.m16n16k16.f16.f16 {%r7232, %r7233, %r7234, %r7235}, {%r7076, %r7077, %r7078, %r7079, %r7080, %r7081, %r7082, %r7083}, {%r7132, %r7133, %r7134, %r7135, %r7136, %r7137, %r7138, %r7139}, {%r7228, %r7229, %r7230, %r7231};
	wmma.mma.sync.aligned.row.row.m16n16k16.f16.f16 {%r7236, %r7237, %r7238, %r7239}, {%r7044, %r7045, %r7046, %r7047, %r7048, %r7049, %r7050, %r7051}, {%r7108, %r7109, %r7110, %r7111, %r7112, %r7113, %r7114, %r7115}, {%r6984, %r6985, %r6986, %r6987};
	wmma.mma.sync.aligned.row.row.m16n16k16.f16.f16 {%r7240, %r7241, %r7242, %r7243}, {%r7076, %r7077, %r7078, %r7079, %r7080, %r7081, %r7082, %r7083}, {%r7140, %r7141, %r7142, %r7143, %r7144, %r7145, %r7146, %r7147}, {%r7236, %r7237, %r7238, %r7239};
	wmma.mma.sync.aligned.row.row.m16n16k16.f16.f16 {%r7244, %r7245, %r7246, %r7247}, {%r7044, %r7045, %r7046, %r7047, %r7048, %r7049, %r7050, %r7051}, {%r7116, %r7117, %r7118, %r7119, %r7120, %r7121, %r7122, %r7123}, {%r6992, %r6993, %r6994, %r6995};
	wmma.mma.sync.aligned.row.row.m16n16k16.f16.f16 {%r7248, %r7249, %r7250, %r7251}, {%r7076, %r7077, %r7078, %r7079, %r7080, %r7081, %r7082, %r7083}, {%r7148, %r7149, %r7150, %r7151, %r7152, %r7153, %r7154, %r7155}, {%r7244, %r7245, %r7246, %r7247};
	wmma.mma.sync.aligned.row.row.m16n16k16.f16.f16 {%r7252, %r7253, %r7254, %r7255}, {%r7052, %r7053, %r7054, %r7055, %r7056, %r7057, %r7058, %r7059}, {%r7092, %r7093, %r7094, %r7095, %r7096, %r7097, %r7098, %r7099}, {%r7000, %r7001, %r7002, %r7003};
	wmma.mma.sync.aligned.row.row.m16n16k16.f16.f16 {%r7256, %r7257, %r7258, %r7259}, {%r7084, %r7085, %r7086, %r7087, %r7088, %r7089, %r7090, %r7091}, {%r7124, %r7125, %r7126, %r7127, %r7128, %r7129, %r7130, %r7131}, {%r7252, %r7253, %r7254, %r7255};
	wmma.mma.sync.aligned.row.row.m16n16k16.f16.f16 {%r7260, %r7261, %r7262, %r7263}, {%r7052, %r7053, %r7054, %r7055, %r7056, %r7057, %r7058, %r7059}, {%r7100, %r7101, %r7102, %r7103, %r7104, %r7105, %r7106, %r7107}, {%r7008, %r7009, %r7010, %r7011};
	wmma.mma.sync.aligned.row.row.m16n16k16.f16.f16 {%r7264, %r7265, %r7266, %r7267}, {%r7084, %r7085, %r7086, %r7087, %r7088, %r7089, %r7090, %r7091}, {%r7132, %r7133, %r7134, %r7135, %r7136, %r7137, %r7138, %r7139}, {%r7260, %r7261, %r7262, %r7263};
	wmma.mma.sync.aligned.row.row.m16n16k16.f16.f16 {%r7268, %r7269, %r7270, %r7271}, {%r7052, %r7053, %r7054, %r7055, %r7056, %r7057, %r7058, %r7059}, {%r7108, %r7109, %r7110, %r7111, %r7112, %r7113, %r7114, %r7115}, {%r7016, %r7017, %r7018, %r7019};
	wmma.mma.sync.aligned.row.row.m16n16k16.f16.f16 {%r7272, %r7273, %r7274, %r7275}, {%r7084, %r7085, %r7086, %r7087, %r7088, %r7089, %r7090, %r7091}, {%r7140, %r7141, %r7142, %r7143, %r7144, %r7145, %r7146, %r7147}, {%r7268, %r7269, %r7270, %r7271};
	wmma.mma.sync.aligned.row.row.m16n16k16.f16.f16 {%r7276, %r7277, %r7278, %r7279}, {%r7052, %r7053, %r7054, %r7055, %r7056, %r7057, %r7058, %r7059}, {%r7116, %r7117, %r7118, %r7119, %r7120, %r7121, %r7122, %r7123}, {%r7024, %r7025, %r7026, %r7027};
	wmma.mma.sync.aligned.row.row.m16n16k16.f16.f16 {%r7280, %r7281, %r7282, %r7283}, {%r7084, %r7085, %r7086, %r7087, %r7088, %r7089, %r7090, %r7091}, {%r7148, %r7149, %r7150, %r7151, %r7152, %r7153, %r7154, %r7155}, {%r7276, %r7277, %r7278, %r7279};
	// begin inline asm
	cp.async.commit_group;

	// end inline asm
	// begin inline asm
	cp.async.wait_group 0;

	// end inline asm
	bar.sync 	0;
	add.s64 	%rd177, %rd288, 640;
	// begin inline asm
	cp.async.ca.shared.global [%r550], [%rd177], 16;

	// end inline asm
	add.s64 	%rd178, %rd220, 1664;
	// begin inline asm
	cp.async.ca.shared.global [%r8], [%rd178], 16;

	// end inline asm
	mul.wide.s32 	%rd246, %r9563, 2;
	add.s64 	%rd179, %rd14, %rd246;
	// begin inline asm
	cp.async.ca.shared.global [%r10], [%rd179], 16;

	// end inline asm
	add.s64 	%rd180, %rd179, %rd1;
	// begin inline asm
	cp.async.ca.shared.global [%r553], [%rd180], 16;

	// end inline asm
	add.s64 	%rd181, %rd180, %rd1;
	// begin inline asm
	cp.async.ca.shared.global [%r554], [%rd181], 16;

	// end inline asm
	add.s64 	%rd182, %rd181, %rd1;
	// begin inline asm
	cp.async.ca.shared.global [%r555], [%rd182], 16;

	// end inline asm
	wmma.load.a.sync.aligned.row.m16n16k16.shared.f16 	{%r7284, %r7285, %r7286, %r7287, %r7288, %r7289, %r7290, %r7291}, [%r1124], %r852;
	wmma.load.a.sync.aligned.row.m16n16k16.shared.f16 	{%r7292, %r7293, %r7294, %r7295, %r7296, %r7297, %r7298, %r7299}, [%r1133], %r852;
	wmma.load.a.sync.aligned.row.m16n16k16.shared.f16 	{%r7300, %r7301, %r7302, %r7303, %r7304, %r7305, %r7306, %r7307}, [%r1142], %r852;
	wmma.load.a.sync.aligned.row.m16n16k16.shared.f16 	{%r7308, %r7309, %r7310, %r7311, %r7312, %r7313, %r7314, %r7315}, [%r1151], %r852;
	wmma.load.a.sync.aligned.row.m16n16k16.shared.f16 	{%r7316, %r7317, %r7318, %r7319, %r7320, %r7321, %r7322, %r7323}, [%r1160], %r852;
	wmma.load.a.sync.aligned.row.m16n16k16.shared.f16 	{%r7324, %r7325, %r7326, %r7327, %r7328, %r7329, %r7330, %r7331}, [%r1169], %r852;
	wmma.load.a.sync.aligned.row.m16n16k16.shared.f16 	{%r7332, %r7333, %r7334, %r7335, %r7336, %r7337, %r7338, %r7339}, [%r1178], %r852;
	wmma.load.a.sync.aligned.row.m16n16k16.shared.f16 	{%r7340, %r7341, %r7342, %r7343, %r7344, %r7345, %r7346, %r7347}, [%r1187], %r852;
	wmma.load.b.sync.aligned.row.m16n16k16.shared.f16 	{%r7348, %r7349, %r7350, %r7351, %r7352, %r7353, %r7354, %r7355}, [%r1196], %r924;
	wmma.load.b.sync.aligned.row.m16n16k16.shared.f16 	{%r7356, %r7357, %r7358, %r7359, %r7360, %r7361, %r7362, %r7363}, [%r1205], %r924;
	wmma.load.b.sync.aligned.row.m16n16k16.shared.f16 	{%r7364, %r7365, %r7366, %r7367, %r7368, %r7369, %r7370, %r7371}, [%r1214], %r924;
	wmma.load.b.sync.aligned.row.m16n16k16.shared.f16 	{%r7372, %r7373, %r7374, %r7375, %r7376, %r7377, %r7378, %r7379}, [%r1223], %r924;
	wmma.load.b.sync.aligned.row.m16n16k16.shared.f16 	{%r7380, %r7381, %r7382, %r7383, %r7384, %r7385, %r7386, %r7387}, [%r1232], %r924;
	wmma.load.b.sync.aligned.row.m16n16k16.shared.f16 	{%r7388, %r7389, %r7390, %r7391, %r7392, %r7393, %r7394, %r7395}, [%r1241], %r924;
	wmma.load.b.sync.aligned.row.m16n16k16.shared.f16 	{%r7396, %r7397, %r7398, %r7399, %r7400, %r7401, %r7402, %r7403}, [%r1250], %r924;
	wmma.load.b.sync.aligned.row.m16n16k16.shared.f16 	{%r7404, %r7405, %r7406, %r7407, %r7408, %r7409, %r7410, %r7411}, [%r1259], %r924;
	wmma.mma.sync.aligned.row.row.m16n16k16.f16.f16 {%r7412, %r7413, %r7414, %r7415}, {%r7284, %r7285, %r7286, %r7287, %r7288, %r7289, %r7290, %r7291}, {%r7348, %r7349, %r7350, %r7351, %r7352, %r7353, %r7354, %r7355}, {%r7160, %r7161, %r7162, %r7163};
	wmma.mma.sync.aligned.row.row.m16n16k16.f16.f16 {%r7416, %r7417, %r7418, %r7419}, {%r7316, %r7317, %r7318, %r7319, %r7320, %r7321, %r7322, %r7323}, {%r7380, %r7381, %r7382, %r7383, %r7384, %r7385, %r7386, %r7387}, {%r7412, %r7413, %r7414, %r7415};
	wmma.mma.sync.aligned.row.row.m16n16k16.f16.f16 {%r7420, %r7421, %r7422, %r7423}, {%r7284, %r7285, %r7286, %r7287, %r7288, %r7289, %r7290, %r7291}, {%r7356, %r7357, %r7358, %r7359, %r7360, %r7361, %r7362, %r7363}, {%r7168, %r7169, %r7170, %r7171};
	wmma.mma.sync.aligned.row.row.m16n16k16.f16.f16 {%r7424, %r7425, %r7426, %r7427}, {%r7316, %r7317, %r7318, %r7319, %r7320, %r7321, %r7322, %r7323}, {%r7388, %r7389, %r7390, %r7391, %r7392, %r7393, %r7394, %r7395}, {%r7420, %r7421, %r7422, %r7423};
	wmma.mma.sync.aligned.row.row.m16n16k16.f16.f16 {%r7428, %r7429, %r7430, %r7431}, {%r7284, %r7285, %r7286, %r7287, %r7288, %r7289, %r7290, %r7291}, {%r7364, %r7365, %r7366, %r7367, %r7368, %r7369, %r7370, %r7371}, {%r7176, %r7177, %r7178, %r7179};
	wmma.mma.sync.aligned.row.row.m16n16k16.f16.f16 {%r7432, %r7433, %r7434, %r7435}, {%r7316, %r7317, %r7318, %r7319, %r7320, %r7321, %r7322, %r7323}, {%r7396, %r7397, %r7398, %r7399, %r7400, %r7401, %r7402, %r7403}, {%r7428, %r7429, %r7430, %r7431};
	wmma.mma.sync.aligned.row.row.m16n16k16.f16.f16 {%r7436, %r7437, %r7438, %r7439}, {%r7284, %r7285, %r7286, %r7287, %r7288, %r7289, %r7290, %r7291}, {%r7372, %r7373, %r7374, %r7375, %r7376, %r7377, %r7378, %r7379}, {%r7184, %r7185, %r7186, %r7187};
	wmma.mma.sync.aligned.row.row.m16n16k16.f16.f16 {%r7440, %r7441, %r7442, %r7443}, {%r7316, %r7317, %r7318, %r7319, %r7320, %r7321, %r7322, %r7323}, {%r7404, %r7405, %r7406, %r7407, %r7408, %r7409, %r7410, %r7411}, {%r7436, %r7437, %r7438, %r7439};
	wmma.mma.sync.aligned.row.row.m16n16k16.f16.f16 {%r7444, %r7445, %r7446, %r7447}, {%r7292, %r7293, %r7294, %r7295, %r7296, %r7297, %r7298, %r7299}, {%r7348, %r7349, %r7350, %r7351, %r7352, %r7353, %r7354, %r7355}, {%r7192, %r7193, %r7194, %r7195};
	wmma.mma.sync.aligned.row.row.m16n16k16.f16.f16 {%r7448, %r7449, %r7450, %r7451}, {%r7324, %r7325, %r7326, %r7327, %r7328, %r7329, %r7330, %r7331}, {%r7380, %r7381, %r7382, %r7383, %r7384, %r7385, %r7386, %r7387}, {%r7444, %r7445, %r7446, %r7447};
	wmma.mma.sync.aligned.row.row.m16n16k16.f16.f16 {%r7452, %r7453, %r7454, %r7455}, {%r7292, %r7293, %r7294, %r7295, %r7296, %r7297, %r7298, %r7299}, {%r7356, %r7357, %r7358, %r7359, %r7360, %r7361, %r7362, %r7363}, {%r7200, %r7201, %r7202, %r7203};
	wmma.mma.sync.aligned.row.row.m16n16k16.f16.f16 {%r7456, %r7457, %r7458, %r7459}, {%r7324, %r7325, %r7326, %r7327, %r7328, %r7329, %r7330, %r7331}, {%r7388, %r7389, %r7390, %r7391, %r7392, %r7393, %r7394, %r7395}, {%r7452, %r7453, %r7454, %r7455};
	wmma.mma.sync.aligned.row.row.m16n16k16.f16.f16 {%r7460, %r7461, %r7462, %r7463}, {%r7292, %r7293, %r7294, %r7295, %r7296, %r7297, %r7298, %r7299}, {%r7364, %r7365, %r7366, %r7367, %r7368, %r7369, %r7370, %r7371}, {%r7208, %r7209, %r7210, %r7211};
	wmma.mma.sync.aligned.row.row.m16n16k16.f16.f16 {%r7464, %r7465, %r7466, %r7467}, {%r7324, %r7325, %r7326, %r7327, %r7328, %r7329, %r7330, %r7331}, {%r7396, %r7397, %r7398, %r7399, %r7400, %r7401, %r7402, %r7403}, {%r7460, %r7461, %r7462, %r7463};
	wmma.mma.sync.aligned.row.row.m16n16k16.f16.f16 {%r7468, %r7469, %r7470, %r7471}, {%r7292, %r7293, %r7294, %r7295, %r7296, %r7297, %r7298, %r7299}, {%r7372, %r7373, %r7374, %r7375, %r7376, %r7377, %r7378, %r7379}, {%r7216, %r7217, %r7218, %r7219};
	wmma.mma.sync.aligned.row.row.m16n16k16.f16.f16 {%r7472, %r7473, %r7474, %r7475}, {%r7324, %r7325, %r7326, %r7327, %r7328, %r7329, %r7330, %r7331}, {%r7404, %r7405, %r7406, %r7407, %r7408, %r7409, %r7410, %r7411}, {%r7468, %r7469, %r7470, %r7471};
	wmma.mma.sync.aligned.row.row.m16n16k16.f16.f16 {%r7476, %r7477, %r7478, %r7479}, {%r7300, %r7301, %r7302, %r7303, %r7304, %r7305, %r7306, %r7307}, {%r7348, %r7349, %r7350, %r7351, %r7352, %r7353, %r7354, %r7355}, {%r7224, %r7225, %r7226, %r7227};
	wmma.mma.sync.aligned.row.row.m16n16k16.f16.f16 {%r7480, %r7481, %r7482, %r7483}, {%r7332, %r7333, %r7334, %r7335, %r7336, %r7337, %r7338, %r7339}, {%r7380, %r7381, %r7382, %r7383, %r7384, %r7385, %r7386, %r7387}, {%r7476, %r7477, %r7478, %r7479};
	wmma.mma.sync.aligned.row.row.m16n16k16.f16.f16 {%r7484, %r7485, %r7486, %r7487}, {%r7300, %r7301, %r7302, %r7303, %r7304, %r7305, %r7306, %r7307}, {%r7356, %r7357, %r7358, %r7359, %r7360, %r7361, %r7362, %r7363}, {%r7232, %r7233, %r7234, %r7235};
	wmma.mma.sync.aligned.row.row.m16n16k16.f16.f16 {%r7488, %r7489, %r7490, %r7491}, {%r7332, %r7333, %r7334, %r7335, %r7336, %r7337, %r7338, %r7339}, {%r7388, %r7389, %r7390, %r7391, %r7392, %r7393, %r7394, %r7395}, {%r7484, %r7485, %r7486, %r7487};
	wmma.mma.sync.aligned.row.row.m16n16k16.f16.f16 {%r7492, %r7493, %r7494, %r7495}, {%r7300, %r7301, %r7302, %r7303, %r7304, %r7305, %r7306, %r7307}, {%r7364, %r7365, %r7366, %r7367, %r7368, %r7369, %r7370, %r7371}, {%r7240, %r7241, %r7242, %r7243};
	wmma.mma.sync.aligned.row.row.m16n16k16.f16.f16 {%r7496, %r7497, %r7498, %r7499}, {%r7332, %r7333, %r7334, %r7335, %r7336, %r7337, %r7338, %r7339}, {%r7396, %r7397, %r7398, %r7399, %r7400, %r7401, %r7402, %r7403}, {%r7492, %r7493, %r7494, %r7495};
	wmma.mma.sync.aligned.row.row.m16n16k16.f16.f16 {%r7500, %r7501, %r7502, %r7503}, {%r7300, %r7301, %r7302, %r7303, %r7304, %r7305, %r7306, %r7307}, {%r7372, %r7373, %r7374, %r7375, %r7376, %r7377, %r7378, %r7379}, {%r7248, %r7249, %r7250, %r7251};
	wmma.mma.sync.aligned.row.row.m16n16k16.f16.f16 {%r7504, %r7505, %r7506, %r7507}, {%r7332, %r7333, %r7334, %r7335, %r7336, %r7337, %r7338, %r7339}, {%r7404, %r7405, %r7406, %r7407, %r7408, %r7409, %r7410, %r7411}, {%r7500, %r7501, %r7502, %r7503};
	wmma.mma.sync.aligned.row.row.m16n16k16.f16.f16 {%r7508, %r7509, %r7510, %r7511}, {%r7308, %r7309, %r7310, %r7311, %r7312, %r7313, %r7314, %r7315}, {%r7348, %r7349, %r7350, %r7351, %r7352, %r7353, %r7354, %r7355}, {%r7256, %r7257, %r7258, %r7259};
	wmma.mma.sync.aligned.row.row.m16n16k16.f16.f16 {%r7512, %r7513, %r7514, %r7515}, {%r7340, %r7341, %r7342, %r7343, %r7344, %r7345, %r7346, %r7347}, {%r7380, %r7381, %r7382, %r7383, %r7384, %r7385, %r7386, %r7387}, {%r7508, %r7509, %r7510, %r7511};
	wmma.mma.sync.aligned.row.row.m16n16k16.f16.f16 {%r7516, %r7517, %r7518, %r7519}, {%r7308, %r7309, %r7310, %r7311, %r7312, %r7313, %r7314, %r7315}, {%r7356, %r7357, %r7358, %r7359, %r7360, %r7361, %r7362, %r7363}, {%r7264, %r7265, %r7266, %r7267};
	wmma.mma.sync.aligned.row.row.m16n16k16.f16.f16 {%r7520, %r7521, %r7522, %r7523}, {%r7340, %r7341, %r7342, %r7343, %r7344, %r7345, %r7346, %r7347}, {%r7388, %r7389, %r7390, %r7391, %r7392, %r7393, %r7394, %r7395}, {%r7516, %r7517, %r7518, %r7519};
	wmma.mma.sync.aligned.row.row.m16n16k16.f16.f16 {%r7524, %r7525, %r7526, %r7527}, {%r7308, %r7309, %r7310, %r7311, %r7312, %r7313, %r7314, %r7315}, {%r7364, %r7365, %r7366, %r7367, %r7368, %r7369, %r7370, %r7371}, {%r7272, %r7273, %r7274, %r7275};
	wmma.mma.sync.aligned.row.row.m16n16k16.f16.f16 {%r7528, %r7529, %r7530, %r7531}, {%r7340, %r7341, %r7342, %r7343, %r7344, %r7345, %r7346, %r7347}, {%r7396, %r7397, %r7398, %r7399, %r7400, %r7401, %r7402, %r7403}, {%r7524, %r7525, %r7526, %r7527};
	wmma.mma.sync.aligned.row.row.m16n16k16.f16.f16 {%r7532, %r7533, %r7534, %r7535}, {%r7308, %r7309, %r7310, %r7311, %r7312, %r7313, %r7314, %r7315}, {%r7372, %r7373, %r7374, %r7375, %r7376, %r7377, %r7378, %r7379}, {%r7280, %r7281, %r7282, %r7283};
	wmma.mma.sync.aligned.row.row.m16n16k16.f16.f16 {%r7536, %r7537, %r7538, %r7539}, {%r7340, %r7341, %r7342, %r7343, %r7344, %r7345, %r7346, %r7347}, {%r7404, %r7405, %r7406, %r7407, %r7408, %r7409, %r7410, %r7411}, {%r7532, %r7533, %r7534, %r7535};
	// begin inline asm
	cp.async.commit_group;

	// end inline asm
	// begin inline asm
	cp.async.wait_group 0;

	// end inline asm
	bar.sync 	0;
	add.s64 	%rd183, %rd288, 704;
	// begin inline asm
	cp.async.ca.shared.global [%r645], [%rd183], 16;

	// end inline asm
	add.s64 	%rd184, %rd220, 1728;
	// begin inline asm
	cp.async.ca.shared.global [%r646], [%rd184], 16;

	// end inline asm
	mul.wide.s32 	%rd247, %r9564, 2;
	add.s64 	%rd185, %rd14, %rd247;
	// begin inline asm
	cp.async.ca.shared.global [%r827], [%rd185], 16;

	// end inline asm
	add.s64 	%rd186, %rd185, %rd1;
	// begin inline asm
	cp.async.ca.shared.global [%r828], [%rd186], 16;

	// end inline asm
	add.s64 	%rd187, %rd186, %rd1;
	// begin inline asm
	cp.async.ca.shared.global [%r25], [%rd187], 16;

	// end inline asm
	add.s64 	%rd188, %rd187, %rd1;
	// begin inline asm
	cp.async.ca.shared.global [%r26], [%rd188], 16;

	// end inline asm
	wmma.load.a.sync.aligned.row.m16n16k16.shared.f16 	{%r7540, %r7541, %r7542, %r7543, %r7544, %r7545, %r7546, %r7547}, [%r27], %r852;
	wmma.load.a.sync.aligned.row.m16n16k16.shared.f16 	{%r7548, %r7549, %r7550, %r7551, %r7552, %r7553, %r7554, %r7555}, [%r861], %r852;
	wmma.load.a.sync.aligned.row.m16n16k16.shared.f16 	{%r7556, %r7557, %r7558, %r7559, %r7560, %r7561, %r7562, %r7563}, [%r870], %r852;
	wmma.load.a.sync.aligned.row.m16n16k16.shared.f16 	{%r7564, %r7565, %r7566, %r7567, %r7568, %r7569, %r7570, %r7571}, [%r879], %r852;
	wmma.load.a.sync.aligned.row.m16n16k16.shared.f16 	{%r7572, %r7573, %r7574, %r7575, %r7576, %r7577, %r7578, %r7579}, [%r888], %r852;
	wmma.load.a.sync.aligned.row.m16n16k16.shared.f16 	{%r7580, %r7581, %r7582, %r7583, %r7584, %r7585, %r7586, %r7587}, [%r897], %r852;
	wmma.load.a.sync.aligned.row.m16n16k16.shared.f16 	{%r7588, %r7589, %r7590, %r7591, %r7592, %r7593, %r7594, %r7595}, [%r906], %r852;
	wmma.load.a.sync.aligned.row.m16n16k16.shared.f16 	{%r7596, %r7597, %r7598, %r7599, %r7600, %r7601, %r7602, %r7603}, [%r915], %r852;
	wmma.load.b.sync.aligned.row.m16n16k16.shared.f16 	{%r7604, %r7605, %r7606, %r7607, %r7608, %r7609, %r7610, %r7611}, [%r28], %r924;
	wmma.load.b.sync.aligned.row.m16n16k16.shared.f16 	{%r7612, %r7613, %r7614, %r7615, %r7616, %r7617, %r7618, %r7619}, [%r933], %r924;
	wmma.load.b.sync.aligned.row.m16n16k16.shared.f16 	{%r7620, %r7621, %r7622, %r7623, %r7624, %r7625, %r7626, %r7627}, [%r942], %r924;
	wmma.load.b.sync.aligned.row.m16n16k16.shared.f16 	{%r7628, %r7629, %r7630, %r7631, %r7632, %r7633, %r7634, %r7635}, [%r951], %r924;
	wmma.load.b.sync.aligned.row.m16n16k16.shared.f16 	{%r7636, %r7637, %r7638, %r7639, %r7640, %r7641, %r7642, %r7643}, [%r960], %r924;
	wmma.load.b.sync.aligned.row.m16n16k16.shared.f16 	{%r7644, %r7645, %r7646, %r7647, %r7648, %r7649, %r7650, %r7651}, [%r969], %r924;
	wmma.load.b.sync.aligned.row.m16n16k16.shared.f16 	{%r7652, %r7653, %r7654, %r7655, %r7656, %r7657, %r7658, %r7659}, [%r978], %r924;
	wmma.load.b.sync.aligned.row.m16n16k16.shared.f16 	{%r7660, %r7661, %r7662, %r7663, %r7664, %r7665, %r7666, %r7667}, [%r987], %r924;
	wmma.mma.sync.aligned.row.row.m16n16k16.f16.f16 {%r7668, %r7669, %r7670, %r7671}, {%r7540, %r7541, %r7542, %r7543, %r7544, %r7545, %r7546, %r7547}, {%r7604, %r7605, %r7606, %r7607, %r7608, %r7609, %r7610, %r7611}, {%r7416, %r7417, %r7418, %r7419};
	wmma.mma.sync.aligned.row.row.m16n16k16.f16.f16 {%r7672, %r7673, %r7674, %r7675}, {%r7572, %r7573, %r7574, %r7575, %r7576, %r7577, %r7578, %r7579}, {%r7636, %r7637, %r7638, %r7639, %r7640, %r7641, %r7642, %r7643}, {%r7668, %r7669, %r7670, %r7671};
	wmma.mma.sync.aligned.row.row.m16n16k16.f16.f16 {%r7676, %r7677, %r7678, %r7679}, {%r7540, %r7541, %r7542, %r7543, %r7544, %r7545, %r7546, %r7547}, {%r7612, %r7613, %r7614, %r7615, %r7616, %r7617, %r7618, %r7619}, {%r7424, %r7425, %r7426, %r7427};
	wmma.mma.sync.aligned.row.row.m16n16k16.f16.f16 {%r7680, %r7681, %r7682, %r7683}, {%r7572, %r7573, %r7574, %r7575, %r7576, %r7577, %r7578, %r7579}, {%r7644, %r7645, %r7646, %r7647, %r7648, %r7649, %r7650, %r7651}, {%r7676, %r7677, %r7678, %r7679};
	wmma.mma.sync.aligned.row.row.m16n16k16.f16.f16 {%r7684, %r7685, %r7686, %r7687}, {%r7540, %r7541, %r7542, %r7543, %r7544, %r7545, %r7546, %r7547}, {%r7620, %r7621, %r7622, %r7623, %r7624, %r7625, %r7626, %r7627}, {%r7432, %r7433, %r7434, %r7435};
	wmma.mma.sync.aligned.row.row.m16n16k16.f16.f16 {%r7688, %r7689, %r7690, %r7691}, {%r7572, %r7573, %r7574, %r7575, %r7576, %r7577, %r7578, %r7579}, {%r7652, %r7653, %r7654, %r7655, %r7656, %r7657, %r7658, %r7659}, {%r7684, %r7685, %r7686, %r7687};
	wmma.mma.sync.aligned.row.row.m16n16k16.f16.f16 {%r7692, %r7693, %r7694, %r7695}, {%r7540, %r7541, %r7542, %r7543, %r7544, %r7545, %r7546, %r7547}, {%r7628, %r7629, %r7630, %r7631, %r7632, %r7633, %r7634, %r7635}, {%r7440, %r7441, %r7442, %r7443};
	wmma.mma.sync.aligned.row.row.m16n16k16.f16.f16 {%r7696, %r7697, %r7698, %r7699}, {%r7572, %r7573, %r7574, %r7575, %r7576, %r7577, %r7578, %r7579}, {%r7660, %r7661, %r7662, %r7663, %r7664, %r7665, %r7666, %r7667}, {%r7692, %r7693, %r7694, %r7695};
	wmma.mma.sync.aligned.row.row.m16n16k16.f16.f16 {%r7700, %r7701, %r7702, %r7703}, {%r7548, %r7549, %r7550, %r7551, %r7552, %r7553, %r7554, %r7555}, {%r7604, %r7605, %r7606, %r7607, %r7608, %r7609, %r7610, %r7611}, {%r7448, %r7449, %r7450, %r7451};
	wmma.mma.sync.aligned.row.row.m16n16k16.f16.f16 {%r7704, %r7705, %r7706, %r7707}, {%r7580, %r7581, %r7582, %r7583, %r7584, %r7585, %r7586, %r7587}, {%r7636, %r7637, %r7638, %r7639, %r7640, %r7641, %r7642, %r7643}, {%r7700, %r7701, %r7702, %r7703};
	wmma.mma.sync.aligned.row.row.m16n16k16.f16.f16 {%r7708, %r7709, %r7710, %r7711}, {%r7548, %r7549, %r7550, %r7551, %r7552, %r7553, %r7554, %r7555}, {%r7612, %r7613, %r7614, %r7615, %r7616, %r7617, %r7618, %r7619}, {%r7456, %r7457, %r7458, %r7459};
	wmma.mma.sync.aligned.row.row.m16n16k16.f16.f16 {%r7712, %r7713, %r7714, %r7715}, {%r7580, %r7581, %r7582, %r7583, %r7584, %r7585, %r7586, %r7587}, {%r7644, %r7645, %r7646, %r7647, %r7648, %r7649, %r7650, %r7651}, {%r7708, %r7709, %r7710, %r7711};
	wmma.mma.sync.aligned.row.row.m16n16k16.f16.f16 {%r7716, %r7717, %r7718, %r7719}, {%r7548, %r7549, %r7550, %r7551, %r7552, %r7553, %r7554, %r7555}, {%r7620, %r7621, %r7622, %r7623, %r7624, %r7625, %r7626, %r7627}, {%r7464, %r7465, %r7466, %r7467};
	wmma.mma.sync.aligned.row.row.m16n16k16.f16.f16 {%r7720, %r7721, %r7722, %r7723}, {%r7580, %r7581, %r7582, %r7583, %r7584, %r7585, %r7586, %r7587}, {%r7652, %r7653, %r7654, %r7655, %r7656, %r7657, %r7658, %r7659}, {%r7716, %r7717, %r7718, %r7719};
	wmma.mma.sync.aligned.row.row.m16n16k16.f16.f16 {%r7724, %r7725, %r7726, %r7727}, {%r7548, %r7549, %r7550, %r7551, %r7552, %r7553, %r7554, %r7555}, {%r7628, %r7629, %r7630, %r7631, %r7632, %r7633, %r7634, %r7635}, {%r7472, %r7473, %r7474, %r7475};
	wmma.mma.sync.aligned.row.row.m16n16k16.f16.f16 {%r7728, %r7729, %r7730, %r7731}, {%r7580, %r7581, %r7582, %r7583, %r7584, %r7585, %r7586, %r7587}, {%r7660, %r7661, %r7662, %r7663, %r7664, %r7665, %r7666, %r7667}, {%r7724, %r7725, %r7726, %r7727};
	wmma.mma.sync.aligned.row.row.m16n16k16.f16.f16 {%r7732, %r7733, %r7734, %r7735}, {%r7556, %r7557, %r7558, %r7559, %r7560, %r7561, %r7562, %r7563}, {%r7604, %r7605, %r7606, %r7607, %r7608, %r7609, %r7610, %r7611}, {%r7480, %r7481, %r7482, %r7483};
	wmma.mma.sync.aligned.row.row.m16n16k16.f16.f16 {%r7736, %r7737, %r7738, %r7739}, {%r7588, %r7589, %r7590, %r7591, %r7592, %r7593, %r7594, %r7595}, {%r7636, %r7637, %r7638, %r7639, %r7640, %r7641, %r7642, %r7643}, {%r7732, %r7733, %r7734, %r7735};
	wmma.mma.sync.aligned.row.row.m16n16k16.f16.f16 {%r7740, %r7741, %r7742, %r7743}, {%r7556, %r7557, %r7558, %r7559, %r7560, %r7561, %r7562, %r7563}, {%r7612, %r7613, %r7614, %r7615, %r7616, %r7617, %r7618, %r7619}, {%r7488, %r7489, %r7490, %r7491};
	wmma.mma.sync.aligned.row.row.m16n16k16.f16.f16 {%r7744, %r7745, %r7746, %r7747}, {%r7588, %r7589, %r7590, %r7591, %r7592, %r7593, %r7594, %r7595}, {%r7644, %r7645, %r7646, %r7647, %r7648, %r7649, %r7650, %r7651}, {%r7740, %r7741, %r7742, %r7743};
	wmma.mma.sync.aligned.row.row.m16n16k16.f16.f16 {%r7748, %r7749, %r7750, %r7751}, {%r7556, %r7557, %r7558, %r7559, %r7560, %r7561, %r7562, %r7563}, {%r7620, %r7621, %r7622, %r7623, %r7624, %r7625, %r7626, %r7627}, {%r7496, %r7497, %r7498, %r7499};
	wmma.mma.sync.aligned.row.row.m16n16k16.f16.f16 {%r7752, %r7753, %r7754, %r7755}, {%r7588, %r7589, %r7590, %r7591, %r7592, %r7593, %r7594, %r7595}, {%r7652, %r7653, %r7654, %r7655, %r7656, %r7657, %r7658, %r7659}, {%r7748, %r7749, %r7750, %r7751};
	wmma.mma.sync.aligned.row.row.m16n16k16.f16.f16 {%r7756, %r7757, %r7758, %r7759}, {%r7556, %r7557, %r7558, %r7559, %r7560, %r7561, %r7562, %r7563}, {%r7628, %r7629, %r7630, %r7631, %r7632, %r7633, %r7634, %r7635}, {%r7504, %r7505, %r7506, %r7507};
	wmma.mma.sync.aligned.row.row.m16n16k16.f16.f16 {%r7760, %r7761, %r7762, %r7763}, {%r7588, %r7589, %r7590, %r7591, %r7592, %r7593, %r7594, %r7595}, {%r7660, %r7661, %r7662, %r7663, %r7664, %r7665, %r7666, %r7667}, {%r7756, %r7757, %r7758, %r7759};
	wmma.mma.sync.aligned.row.row.m16n16k16.f16.f16 {%r7764, %r7765, %r7766, %r7767}, {%r7564, %r7565, %r7566, %r7567, %r7568, %r7569, %r7570, %r7571}, {%r7604, %r7605, %r7606, %r7607, %r7608, %r7609, %r7610, %r7611}, {%r7512, %r7513, %r7514, %r7515};
	wmma.mma.sync.aligned.row.row.m16n16k16.f16.f16 {%r7768, %r7769, %r7770, %r7771}, {%r7596, %r7597, %r7598, %r7599, %r7600, %r7601, %r7602, %r7603}, {%r7636, %r7637, %r7638, %r7639, %r7640, %r7641, %r7642, %r7643}, {%r7764, %r7765, %r7766, %r7767};
	wmma.mma.sync.aligned.row.row.m16n16k16.f16.f16 {%r7772, %r7773, %r7774, %r7775}, {%r7564, %r7565, %r7566, %r7567, %r7568, %r7569, %r7570, %r7571}, {%r7612, %r7613, %r7614, %r7615, %r7616, %r7617, %r7618, %r7619}, {%r7520, %r7521, %r7522, %r7523};
	wmma.mma.sync.aligned.row.row.m16n16k16.f16.f16 {%r7776, %r7777, %r7778, %r7779}, {%r7596, %r7597, %r7598, %r7599, %r7600, %r7601, %r7602, %r7603}, {%r7644, %r7645, %r7646, %r7647, %r7648, %r7649, %r7650, %r7651}, {%r7772, %r7773, %r7774, %r7775};
	wmma.mma.sync.aligned.row.row.m16n16k16.f16.f16 {%r7780, %r7781, %r7782, %r7783}, {%r7564, %r7565, %r7566, %r7567, %r7568, %r7569, %r7570, %r7571}, {%r7620, %r7621, %r7622, %r7623, %r7624, %r7625, %r7626, %r7627}, {%r7528, %r7529, %r7530, %r7531};
	wmma.mma.sync.aligned.row.row.m16n16k16.f16.f16 {%r7784, %r7785, %r7786, %r7787}, {%r7596, %r7597, %r7598, %r7599, %r7600, %r7601, %r7602, %r7603}, {%r7652, %r7653, %r7654, %r7655, %r7656, %r7657, %r7658, %r7659}, {%r7780, %r7781, %r7782, %r7783};
	wmma.mma.sync.aligned.row.row.m16n16k16.f16.f16 {%r7788, %r7789, %r7790, %r7791}, {%r7564, %r7565, %r7566, %r7567, %r7568, %r7569, %r7570, %r7571}, {%r7628, %r7629, %r7630, %r7631, %r7632, %r7633, %r7634, %r7635}, {%r7536, %r7537, %r7538, %r7539};
	wmma.mma.sync.aligned.row.row.m16n16k16.f16.f16 {%r7792, %r7793, %r7794, %r7795}, {%r7596, %r7597, %r7598, %r7599, %r7600, %r7601, %r7602, %r7603}, {%r7660, %r7661, %r7662, %r7663, %r7664, %r7665, %r7666, %r7667}, {%r7788, %r7789, %r7790, %r7791};
	// begin inline asm
	cp.async.commit_group;

	// end inline asm
	// begin inline asm
	cp.async.wait_group 0;

	// end inline asm
	bar.sync 	0;
	add.s64 	%rd189, %rd288, 768;
	// begin inline asm
	cp.async.ca.shared.global [%r550], [%rd189], 16;

	// end inline asm
	add.s64 	%rd190, %rd220, 1792;
	// begin inline asm
	cp.async.ca.shared.global [%r8], [%rd190], 16;

	// end inline asm
	mul.wide.s32 	%rd248, %r9565, 2;
	add.s64 	%rd191, %rd14, %rd248;
	// begin inline asm
	cp.async.ca.shared.global [%r10], [%rd191], 16;

	// end inline asm
	add.s64 	%rd192, %rd191, %rd1;
	// begin inline asm
	cp.async.ca.shared.global [%r553], [%rd192], 16;

	// end inline asm
	add.s64 	%rd193, %rd192, %rd1;
	// begin inline asm
	cp.async.ca.shared.global [%r554], [%rd193], 16;

	// end inline asm
	add.s64 	%rd194, %rd193, %rd1;
	// begin inline asm
	cp.async.ca.shared.global [%r555], [%rd194], 16;

	// end inline asm
	wmma.load.a.sync.aligned.row.m16n16k16.shared.f16 	{%r7796, %r7797, %r7798, %r7799, %r7800, %r7801, %r7802, %r7803}, [%r1124], %r852;
	wmma.load.a.sync.aligned.row.m16n16k16.shared.f16 	{%r7804, %r7805, %r7806, %r7807, %r7808, %r7809, %r7810, %r7811}, [%r1133], %r852;
	wmma.load.a.sync.aligned.row.m16n16k16.shared.f16 	{%r7812, %r7813, %r7814, %r7815, %r7816, %r7817, %r7818, %r7819}, [%r1142], %r852;
	wmma.load.a.sync.aligned.row.m16n16k16.shared.f16 	{%r7820, %r7821, %r7822, %r7823, %r7824, %r7825, %r7826, %r7827}, [%r1151], %r852;
	wmma.load.a.sync.aligned.row.m16n16k16.shared.f16 	{%r7828, %r7829, %r7830, %r7831, %r7832, %r7833, %r7834, %r7835}, [%r1160], %r852;
	wmma.load.a.sync.aligned.row.m16n16k16.shared.f16 	{%r7836, %r7837, %r7838, %r7839, %r7840, %r7841, %r7842, %r7843}, [%r1169], %r852;
	wmma.load.a.sync.aligned.row.m16n16k16.shared.f16 	{%r7844, %r7845, %r7846, %r7847, %r7848, %r7849, %r7850, %r7851}, [%r1178], %r852;
	wmma.load.a.sync.aligned.row.m16n16k16.shared.f16 	{%r7852, %r7853, %r7854, %r7855, %r7856, %r7857, %r7858, %r7859}, [%r1187], %r852;
	wmma.load.b.sync.aligned.row.m16n16k16.shared.f16 	{%r7860, %r7861, %r7862, %r7863, %r7864, %r7865, %r7866, %r7867}, [%r1196], %r924;
	wmma.load.b.sync.aligned.row.m16n16k16.shared.f16 	{%r7868, %r7869, %r7870, %r7871, %r7872, %r7873, %r7874, %r7875}, [%r1205], %r924;
	wmma.load.b.sync.aligned.row.m16n16k16.shared.f16 	{%r7876, %r7877, %r7878, %r7879, %r7880, %r7881, %r7882, %r7883}, [%r1214], %r924;
	wmma.load.b.sync.aligned.row.m16n16k16.shared.f16 	{%r7884, %r7885, %r7886, %r7887, %r7888, %r7889, %r7890, %r7891}, [%r1223], %r924;
	wmma.load.b.sync.aligned.row.m16n16k16.shared.f16 	{%r7892, %r7893, %r7894, %r7895, %r7896, %r7897, %r7898, %r7899}, [%r1232], %r924;
	wmma.load.b.sync.aligned.row.m16n16k16.shared.f16 	{%r7900, %r7901, %r7902, %r7903, %r7904, %r7905, %r7906, %r7907}, [%r1241], %r924;
	wmma.load.b.sync.aligned.row.m16n16k16.shared.f16 	{%r7908, %r7909, %r7910, %r7911, %r7912, %r7913, %r7914, %r7915}, [%r1250], %r924;
	wmma.load.b.sync.aligned.row.m16n16k16.shared.f16 	{%r7916, %r7917, %r7918, %r7919, %r7920, %r7921, %r7922, %r7923}, [%r1259], %r924;
	wmma.mma.sync.aligned.row.row.m16n16k16.f16.f16 {%r7924, %r7925, %r7926, %r7927}, {%r7796, %r7797, %r7798, %r7799, %r7800, %r7801, %r7802, %r7803}, {%r7860, %r7861, %r7862, %r7863, %r7864, %r7865, %r7866, %r7867}, {%r7672, %r7673, %r7674, %r7675};
	wmma.mma.sync.aligned.row.row.m16n16k16.f16.f16 {%r7928, %r7929, %r7930, %r7931}, {%r7828, %r7829, %r7830, %r7831, %r7832, %r7833, %r7834, %r7835}, {%r7892, %r7893, %r7894, %r7895, %r7896, %r7897, %r7898, %r7899}, {%r7924, %r7925, %r7926, %r7927};
	wmma.mma.sync.aligned.row.row.m16n16k16.f16.f16 {%r7932, %r7933, %r7934, %r7935}, {%r7796, %r7797, %r7798, %r7799, %r7800, %r7801, %r7802, %r7803}, {%r7868, %r7869, %r7870, %r7871, %r7872, %r7873, %r7874, %r7875}, {%r7680, %r7681, %r7682, %r7683};
	wmma.mma.sync.aligned.row.row.m16n16k16.f16.f16 {%r7936, %r7937, %r7938, %r7939}, {%r7828, %r7829, %r7830, %r7831, %r7832, %r7833, %r7834, %r7835}, {%r7900, %r7901, %r7902, %r7903, %r7904, %r7905, %r7906, %r7907}, {%r7932, %r7933, %r7934, %r7935};
	wmma.mma.sync.aligned.row.row.m16n16k16.f16.f16 {%r7940, %r7941, %r7942, %r7943}, {%r7796, %r7797, %r7798, %r7799, %r7800, %r7801, %r7802, %r7803}, {%r7876, %r7877, %r7878, %r7879, %r7880, %r7881, %r7882, %r7883}, {%r7688, %r7689, %r7690, %r7691};
	wmma.mma.sync.aligned.row.row.m16n16k16.f16.f16 {%r7944, %r7945, %r7946, %r7947}, {%r7828, %r7829, %r7830, %r7831, %r7832, %r7833, %r7834, %r7835}, {%r7908, %r7909, %r7910, %r7911, %r7912, %r7913, %r7914, %r7915}, {%r7940, %r7941, %r7942, %r7943};
	wmma.mma.sync.aligned.row.row.m16n16k16.f16.f16 {%r7948, %r7949, %r7950, %r7951}, {%r7796, %r7797, %r7798, %r7799, %r7800, %r7801, %r7802, %r7803}, {%r7884, %r7885, %r7886, %r7887, %r7888, %r7889, %r7890, %r7891}, {%r7696, %r7697, %r7698, %r7699};
	wmma.mma.sync.aligned.row.row.m16n16k16.f16.f16 {%r7952, %r7953, %r7954, %r7955}, {%r7828, %r7829, %r7830, %r7831, %r7832, %r7833, %r7834, %r7835}, {%r7916, %r7917, %r7918, %r7919, %r7920, %r7921, %r7922, %r7923}, {%r7948, %r7949, %r7950, %r7951};
	wmma.mma.sync.aligned.row.row.m16n16k16.f16.f16 {%r7956, %r7957, %r7958, %r7959}, {%r7804, %r7805, %r7806, %r7807, %r7808, %r7809, %r7810, %r7811}, {%r7860, %r7861, %r7862, %r7863, %r7864, %r7865, %r7866, %r7867}, {%r7704, %r7705, %r7706, %r7707};
	wmma.mma.sync.aligned.row.row.m16n16k16.f16.f16 {%r7960, %r7961, %r7962, %r7963}, {%r7836, %r7837, %r7838, %r7839, %r7840, %r7841, %r7842, %r7843}, {%r7892, %r7893, %r7894, %r7895, %r7896, %r7897, %r7898, %r7899}, {%r7956, %r7957, %r7958, %r7959};
	wmma.mma.sync.aligned.row.row.m16n16k16.f16.f16 {%r7964, %r7965, %r7966, %r7967}, {%r7804, %r7805, %r7806, %r7807, %r7808, %r7809, %r7810, %r7811}, {%r7868, %r7869, %r7870, %r7871, %r7872, %r7873, %r7874, %r7875}, {%r7712, %r7713, %r7714, %r7715};
	wmma.mma.sync.aligned.row.row.m16n16k16.f16.f16 {%r7968, %r7969, %r7970, %r7971}, {%r7836, %r7837, %r7838, %r7839, %r7840, %r7841, %r7842, %r7843}, {%r7900, %r7901, %r7902, %r7903, %r7904, %r7905, %r7906, %r7907}, {%r7964, %r7965, %r7966, %r7967};
	wmma.mma.sync.aligned.row.row.m16n16k16.f16.f16 {%r7972, %r7973, %r7974, %r7975}, {%r7804, %r7805, %r7806, %r7807, %r7808, %r7809, %r7810, %r7811}, {%r7876, %r7877, %r7878, %r7879, %r7880, %r7881, %r7882, %r7883}, {%r7720, %r7721, %r7722, %r7723};
	wmma.mma.sync.aligned.row.row.m16n16k16.f16.f16 {%r7976, %r7977, %r7978, %r7979}, {%r7836, %r7837, %r7838, %r7839, %r7840, %r7841, %r7842, %r7843}, {%r7908, %r7909, %r7910, %r7911, %r7912, %r7913, %r7914, %r7915}, {%r7972, %r7973, %r7974, %r7975};
	wmma.mma.sync.aligned.row.row.m16n16k16.f16.f16 {%r7980, %r7981, %r7982, %r7983}, {%r7804, %r7805, %r7806, %r7807, %r7808, %r7809, %r7810, %r7811}, {%r7884, %r7885, %r7886, %r7887, %r7888, %r7889, %r7890, %r7891}, {%r7728, %r7729, %r7730, %r7731};
	wmma.mma.sync.aligned.row.row.m16n16k16.f16.f16 {%r7984, %r7985, %r7986, %r7987}, {%r7836, %r7837, %r7838, %r7839, %r7840, %r7841, %r7842, %r7843}, {%r7916, %r7917, %r7918, %r7919, %r7920, %r7921, %r7922, %r7923}, {%r7980, %r7981, %r7982, %r7983};
	wmma.mma.sync.aligned.row.row.m16n16k16.f16.f16 {%r7988, %r7989, %r7990, %r7991}, {%r7812, %r7813, %r7814, %r7815, %r7816, %r7817, %r7818, %r7819}, {%r7860, %r7861, %r7862, %r7863, %r7864, %r7865, %r7866, %r7867}, {%r7736, %r7737, %r7738, %r7739};
	wmma.mma.sync.aligned.row.row.m16n16k16.f16.f16 {%r7992, %r7993, %r7994, %r7995}, {%r7844, %r7845, %r7846, %r7847, %r7848, %r7849, %r7850, %r7851}, {%r7892, %r7893, %r7894, %r7895, %r7896, %r7897, %r7898, %r7899}, {%r7988, %r7989, %r7990, %r7991};
	wmma.mma.sync.aligned.row.row.m16n16k16.f16.f16 {%r7996, %r7997, %r7998, %r7999}, {%r7812, %r7813, %r7814, %r7815, %r7816, %r7817, %r7818, %r7819}, {%r7868, %r7869, %r7870, %r7871, %r7872, %r7873, %r7874, %r7875}, {%r7744, %r7745, %r7746, %r7747};
	wmma.mma.sync.aligned.row.row.m16n16k16.f16.f16 {%r8000, %r8001, %r8002, %r8003}, {%r7844, %r7845, %r7846, %r7847, %r7848, %r7849, %r7850, %r7851}, {%r7900, %r7901, %r7902, %r7903, %r7904, %r7905, %r7906, %r7907}, {%r7996, %r7997, %r7998, %r7999};
	wmma.mma.sync.aligned.row.row.m16n16k16.f16.f16 {%r8004, %r8005, %r8006, %r8007}, {%r7812, %r7813, %r7814, %r7815, %r7816, %r7817, %r7818, %r7819}, {%r7876, %r7877, %r7878, %r7879, %r7880, %r7881, %r7882, %r7883}, {%r7752, %r7753, %r7754, %r7755};
	wmma.mma.sync.aligned.row.row.m16n16k16.f16.f16 {%r8008, %r8009, %r8010, %r8011}, {%r7844, %r7845, %r7846, %r7847, %r7848, %r7849, %r7850, %r7851}, {%r7908, %r7909, %r7910, %r7911, %r7912, %r7913, %r7914, %r7915}, {%r8004, %r8005, %r8006, %r8007};
	wmma.mma.sync.aligned.row.row.m16n16k16.f16.f16 {%r8012, %r8013, %r8014, %r8015}, {%r7812, %r7813, %r7814, %r7815, %r7816, %r7817, %r7818, %r7819}, {%r7884, %r7885, %r7886, %r7887, %r7888, %r7889, %r7890, %r7891}, {%r7760, %r7761, %r7762, %r7763};
	wmma.mma.sync.aligned.row.row.m16n16k16.f16.f16 {%r8016, %r8017, %r8018, %r8019}, {%r7844, %r7845, %r7846, %r7847, %r7848, %r7849, %r7850, %r7851}, {%r7916, %r7917, %r7918, %r7919, %r7920, %r7921, %r7922, %r7923}, {%r8012, %r8013, %r8014, %r8015};
	wmma.mma.sync.aligned.row.row.m16n16k16.f16.f16 {%r8020, %r8021, %r8022, %r8023}, {%r7820, %r7821, %r7822, %r7823, %r7824, %r7825, %r7826, %r7827}, {%r7860, %r7861, %r7862, %r7863, %r7864, %r7865, %r7866, %r7867}, {%r7768, %r7769, %r7770, %r7771};
	wmma.mma.sync.aligned.row.row.m16n16k16.f16.f16 {%r8024, %r8025, %r8026, %r8027}, {%r7852, %r7853, %r7854, %r7855, %r7856, %r7857, %r7858, %r7859}, {%r7892, %r7893, %r7894, %r7895, %r7896, %r7897, %r7898, %r7899}, {%r8020, %r8021, %r8022, %r8023};
	wmma.mma.sync.aligned.row.row.m16n16k16.f16.f16 {%r8028, %r8029, %r8030, %r8031}, {%r7820, %r7821, %r7822, %r7823, %r7824, %r7825, %r7826, %r7827}, {%r7868, %r7869, %r7870, %r7871, %r7872, %r7873, %r7874, %r7875}, {%r7776, %r7777, %r7778, %r7779};
	wmma.mma.sync.aligned.row.row.m16n16k16.f16.f16 {%r8032, %r8033, %r8034, %r8035}, {%r7852, %r7853, %r7854, %r7855, %r7856, %r7857, %r7858, %r7859}, {%r7900, %r7901, %r7902, %r7903, %r7904, %r7905, %r7906, %r7907}, {%r8028, %r8029, %r8030, %r8031};
	wmma.mma.sync.aligned.row.row.m16n16k16.f16.f16 {%r8036, %r8037, %r8038, %r8039}, {%r7820, %r7821, %r7822, %r7823, %r7824, %r7825, %r7826, %r7827}, {%r7876, %r7877, %r7878, %r7879, %r7880, %r7881, %r7882, %r7883}, {%r7784, %r7785, %r7786, %r7787};
	wmma.mma.sync.aligned.row.row.m16n16k16.f16.f16 {%r8040, %r8041, %r8042, %r8043}, {%r7852, %r7853, %r7854, %r7855, %r7856, %r7857, %r7858, %r7859}, {%r7908, %r7909, %r7910, %r7911, %r7912, %r7913, %r7914, %r7915}, {%r8036, %r8037, %r8038, %r8039};
	wmma.mma.sync.aligned.row.row.m16n16k16.f16.f16 {%r8044, %r8045, %r8046, %r8047}, {%r7820, %r7821, %r7822, %r7823, %r7824, %r7825, %r7826, %r7827}, {%r7884, %r7885, %r7886, %r7887, %r7888, %r7889, %r7890, %r7891}, {%r7792, %r7793, %r7794, %r7795};
	wmma.mma.sync.aligned.row.row.m16n16k16.f16.f16 {%r8048, %r8049, %r8050, %r8051}, {%r7852, %r7853, %r7854, %r7855, %r7856, %r7857, %r7858, %r7859}, {%r7916, %r7917, %r7918, %r7919, %r7920, %r7921, %r7922, %r7923}, {%r8044, %r8045, %r8046, %r8047};
	// begin inline asm
	cp.async.commit_group;

	// end inline asm
	// begin inline asm
	cp.async.wait_group 0;

	// end inline asm
	bar.sync 	0;
	add.s64 	%rd195, %rd288, 832;
	// begin inline asm
	cp.async.ca.shared.global [%r645], [%rd195], 16;

	// end inline asm
	add.s64 	%rd196, %rd220, 1856;
	// begin inline asm
	cp.async.ca.shared.global [%r646], [%rd196], 16;

	// end inline asm
	mul.wide.s32 	%rd249, %r9566, 2;
	add.s64 	%rd197, %rd14, %rd249;
	// begin inline asm
	cp.async.ca.shared.global [%r827], [%rd197], 16;

	// end inline asm
	add.s64 	%rd198, %rd197, %rd1;
	// begin inline asm
	cp.async.ca.shared.global [%r828], [%rd198], 16;

	// end inline asm
	add.s64 	%rd199, %rd198, %rd1;
	// begin inline asm
	cp.async.ca.shared.global [%r25], [%rd199], 16;

	// end inline asm
	add.s64 	%rd200, %rd199, %rd1;
	// begin inline asm
	cp.async.ca.shared.global [%r26], [%rd200], 16;

	// end inline asm
	wmma.load.a.sync.aligned.row.m16n16k16.shared.f16 	{%r8052, %r8053, %r8054, %r8055, %r8056, %r8057, %r8058, %r8059}, [%r27], %r852;
	wmma.load.a.sync.aligned.row.m16n16k16.shared.f16 	{%r8060, %r8061, %r8062, %r8063, %r8064, %r8065, %r8066, %r8067}, [%r861], %r852;
	wmma.load.a.sync.aligned.row.m16n16k16.shared.f16 	{%r8068, %r8069, %r8070, %r8071, %r8072, %r8073, %r8074, %r8075}, [%r870], %r852;
	wmma.load.a.sync.aligned.row.m16n16k16.shared.f16 	{%r8076, %r8077, %r8078, %r8079, %r8080, %r8081, %r8082, %r8083}, [%r879], %r852;
	wmma.load.a.sync.aligned.row.m16n16k16.shared.f16 	{%r8084, %r8085, %r8086, %r8087, %r8088, %r8089, %r8090, %r8091}, [%r888], %r852;
	wmma.load.a.sync.aligned.row.m16n16k16.shared.f16 	{%r8092, %r8093, %r8094, %r8095, %r8096, %r8097, %r8098, %r8099}, [%r897], %r852;
	wmma.load.a.sync.aligned.row.m16n16k16.shared.f16 	{%r8100, %r8101, %r8102, %r8103, %r8104, %r8105, %r8106, %r8107}, [%r906], %r852;
	wmma.load.a.sync.aligned.row.m16n16k16.shared.f16 	{%r8108, %r8109, %r8110, %r8111, %r8112, %r8113, %r8114, %r8115}, [%r915], %r852;
	wmma.load.b.sync.aligned.row.m16n16k16.shared.f16 	{%r8116, %r8117, %r8118, %r8119, %r8120, %r8121, %r8122, %r8123}, [%r28], %r924;
	wmma.load.b.sync.aligned.row.m16n16k16.shared.f16 	{%r8124, %r8125, %r8126, %r8127, %r8128, %r8129, %r8130, %r8131}, [%r933], %r924;
	wmma.load.b.sync.aligned.row.m16n16k16.shared.f16 	{%r8132, %r8133, %r8134, %r8135, %r8136, %r8137, %r8138, %r8139}, [%r942], %r924;
	wmma.load.b.sync.aligned.row.m16n16k16.shared.f16 	{%r8140, %r8141, %r8142, %r8143, %r8144, %r8145, %r8146, %r8147}, [%r951], %r924;
	wmma.load.b.sync.aligned.row.m16n16k16.shared.f16 	{%r8148, %r8149, %r8150, %r8151, %r8152, %r8153, %r8154, %r8155}, [%r960], %r924;
	wmma.load.b.sync.aligned.row.m16n16k16.shared.f16 	{%r8156, %r8157, %r8158, %r8159, %r8160, %r8161, %r8162, %r8163}, [%r969], %r924;
	wmma.load.b.sync.aligned.row.m16n16k16.shared.f16 	{%r8164, %r8165, %r8166, %r8167, %r8168, %r8169, %r8170, %r8171}, [%r978], %r924;
	wmma.load.b.sync.aligned.row.m16n16k16.shared.f16 	{%r8172, %r8173, %r8174, %r8175, %r8176, %r8177, %r8178, %r8179}, [%r987], %r924;
	wmma.mma.sync.aligned.row.row.m16n16k16.f16.f16 {%r8180, %r8181, %r8182, %r8183}, {%r8052, %r8053, %r8054, %r8055, %r8056, %r8057, %r8058, %r8059}, {%r8116, %r8117, %r8118, %r8119, %r8120, %r8121, %r8122, %r8123}, {%r7928, %r7929, %r7930, %r7931};
	wmma.mma.sync.aligned.row.row.m16n16k16.f16.f16 {%r8184, %r8185, %r8186, %r8187}, {%r8084, %r8085, %r8086, %r8087, %r8088, %r8089, %r8090, %r8091}, {%r8148, %r8149, %r8150, %r8151, %r8152, %r8153, %r8154, %r8155}, {%r8180, %r8181, %r8182, %r8183};
	wmma.mma.sync.aligned.row.row.m16n16k16.f16.f16 {%r8188, %r8189, %r8190, %r8191}, {%r8052, %r8053, %r8054, %r8055, %r8056, %r8057, %r8058, %r8059}, {%r8124, %r8125, %r8126, %r8127, %r8128, %r8129, %r8130, %r8131}, {%r7936, %r7937, %r7938, %r7939};
	wmma.mma.sync.aligned.row.row.m16n16k16.f16.f16 {%r8192, %r8193, %r8194, %r8195}, {%r8084, %r8085, %r8086, %r8087, %r8088, %r8089, %r8090, %r8091}, {%r8156, %r8157, %r8158, %r8159, %r8160, %r8161, %r8162, %r8163}, {%r8188, %r8189, %r8190, %r8191};
	wmma.mma.sync.aligned.row.row.m16n16k16.f16.f16 {%r8196, %r8197, %r8198, %r8199}, {%r8052, %r8053, %r8054, %r8055, %r8056, %r8057, %r8058, %r8059}, {%r8132, %r8133, %r8134, %r8135, %r8136, %r8137, %r8138, %r8139}, {%r7944, %r7945, %r7946, %r7947};
	wmma.mma.sync.aligned.row.row.m16n16k16.f16.f16 {%r8200, %r8201, %r8202, %r8203}, {%r8084, %r8085, %r8086, %r8087, %r8088, %r8089, %r8090, %r8091}, {%r8164, %r8165, %r8166, %r8167, %r8168, %r8169, %r8170, %r8171}, {%r8196, %r8197, %r8198, %r8199};
	wmma.mma.sync.aligned.row.row.m16n16k16.f16.f16 {%r8204, %r8205, %r8206, %r8207}, {%r8052, %r8053, %r8054, %r8055, %r8056, %r8057, %r8058, %r8059}, {%r8140, %r8141, %r8142, %r8143, %r8144, %r8145, %r8146, %r8147}, {%r7952, %r7953, %r7954, %r7955};
	wmma.mma.sync.aligned.row.row.m16n16k16.f16.f16 {%r8208, %r8209, %r8210, %r8211}, {%r8084, %r8085, %r8086, %r8087, %r8088, %r8089, %r8090, %r8091}, {%r8172, %r8173, %r8174, %r8175, %r8176, %r8177, %r8178, %r8179}, {%r8204, %r8205, %r8206, %r8207};
	wmma.mma.sync.aligned.row.row.m16n16k16.f16.f16 {%r8212, %r8213, %r8214, %r8215}, {%r8060, %r8061, %r8062, %r8063, %r8064, %r8065, %r8066, %r8067}, {%r8116, %r8117, %r8118, %r8119, %r8120, %r8121, %r8122, %r8123}, {%r7960, %r7961, %r7962, %r7963};
	wmma.mma.sync.aligned.row.row.m16n16k16.f16.f16 {%r8216, %r8217, %r8218, %r8219}, {%r8092, %r8093, %r8094, %r8095, %r8096, %r8097, %r8098, %r8099}, {%r8148, %r8149, %r8150, %r8151, %r8152, %r8153, %r8154, %r8155}, {%r8212, %r8213, %r8214, %r8215};
	wmma.mma.sync.aligned.row.row.m16n16k16.f16.f16 {%r8220, %r8221, %r8222, %r8223}, {%r8060, %r8061, %r8062, %r8063, %r8064, %r8065, %r8066, %r8067}, {%r8124, %r8125, %r8126, %r8127, %r8128, %r8129, %r8130, %r8131}, {%r7968, %r7969, %r7970, %r7971};
	wmma.mma.sync.aligned.row.row.m16n16k16.f16.f16 {%r8224, %r8225, %r8226, %r8227}, {%r8092, %r8093, %r8094, %r8095, %r8096, %r8097, %r8098, %r8099}, {%r8156, %r8157, %r8158, %r8159, %r8160, %r8161, %r8162, %r8163}, {%r8220, %r8221, %r8222, %r8223};
	wmma.mma.sync.aligned.row.row.m16n16k16.f16.f16 {%r8228, %r8229, %r8230, %r8231}, {%r8060, %r8061, %r8062, %r8063, %r8064, %r8065, %r8066, %r8067}, {%r8132, %r8133, %r8134, %r8135, %r8136, %r8137, %r8138, %r8139}, {%r7976, %r7977, %r7978, %r7979};
	wmma.mma.sync.aligned.row.row.m16n16k16.f16.f16 {%r8232, %r8233, %r8234, %r8235}, {%r8092, %r8093, %r8094, %r8095, %r8096, %r8097, %r8098, %r8099}, {%r8164, %r8165, %r8166, %r8167, %r8168, %r8169, %r8170, %r8171}, {%r8228, %r8229, %r8230, %r8231};
	wmma.mma.sync.aligned.row.row.m16n16k16.f16.f16 {%r8236, %r8237, %r8238, %r8239}, {%r8060, %r8061, %r8062, %r8063, %r8064, %r8065, %r8066, %r8067}, {%r8140, %r8141, %r8142, %r8143, %r8144, %r8145, %r8146, %r8147}, {%r7984, %r7985, %r7986, %r7987};
	wmma.mma.sync.aligned.row.row.m16n16k16.f16.f16 {%r8240, %r8241, %r8242, %r8243}, {%r8092, %r8093, %r8094, %r8095, %r8096, %r8097, %r8098, %r8099}, {%r8172, %r8173, %r8174, %r8175, %r8176, %r8177, %r8178, %r8179}, {%r8236, %r8237, %r8238, %r8239};
	wmma.mma.sync.aligned.row.row.m16n16k16.f16.f16 {%r8244, %r8245, %r8246, %r8247}, {%r8068, %r8069, %r8070, %r8071, %r8072, %r8073, %r8074, %r8075}, {%r8116, %r8117, %r8118, %r8119, %r8120, %r8121, %r8122, %r8123}, {%r7992, %r7993, %r7994, %r7995};
	wmma.mma.sync.aligned.row.row.m16n16k16.f16.f16 {%r8248, %r8249, %r8250, %r8251}, {%r8100, %r8101, %r8102, %r8103, %r8104, %r8105, %r8106, %r8107}, {%r8148, %r8149, %r8150, %r8151, %r8152, %r8153, %r8154, %r8155}, {%r8244, %r8245, %r8246, %r8247};
	wmma.mma.sync.aligned.row.row.m16n16k16.f16.f16 {%r8252, %r8253, %r8254, %r8255}, {%r8068, %r8069, %r8070, %r8071, %r8072, %r8073, %r8074, %r8075}, {%r8124, %r8125, %r8126, %r8127, %r8128, %r8129, %r8130, %r8131}, {%r8000, %r8001, %r8002, %r8003};
	wmma.mma.sync.aligned.row.row.m16n16k16.f16.f16 {%r8256, %r8257, %r8258, %r8259}, {%r8100, %r8101, %r8102, %r8103, %r8104, %r8105, %r8106, %r8107}, {%r8156, %r8157, %r8158, %r8159, %r8160, %r8161, %r8162, %r8163}, {%r8252, %r8253, %r8254, %r8255};
	wmma.mma.sync.aligned.row.row.m16n16k16.f16.f16 {%r8260, %r8261, %r8262, %r8263}, {%r8068, %r8069, %r8070, %r8071, %r8072, %r8073, %r8074, %r8075}, {%r8132, %r8133, %r8134, %r8135, %r8136, %r8137, %r8138, %r8139}, {%r8008, %r8009, %r8010, %r8011};
	wmma.mma.sync.aligned.row.row.m16n16k16.f16.f16 {%r8264, %r8265, %r8266, %r8267}, {%r8100, %r8101, %r8102, %r8103, %r8104, %r8105, %r8106, %r8107}, {%r8164, %r8165, %r8166, %r8167, %r8168, %r8169, %r8170, %r8171}, {%r8260, %r8261, %r8262, %r8263};
	wmma.mma.sync.aligned.row.row.m16n16k16.f16.f16 {%r8268, %r8269, %r8270, %r8271}, {%r8068, %r8069, %r8070, %r8071, %r8072, %r8073, %r8074, %r8075}, {%r8140, %r8141, %r8142, %r8143, %r8144, %r8145, %r8146, %r8147}, {%r8016, %r8017, %r8018, %r8019};
	wmma.mma.sync.aligned.row.row.m16n16k16.f16.f16 {%r8272, %r8273, %r8274, %r8275}, {%r8100, %r8101, %r8102, %r8103, %r8104, %r8105, %r8106, %r8107}, {%r8172, %r8173, %r8174, %r8175, %r8176, %r8177, %r8178, %r8179}, {%r8268, %r8269, %r8270, %r8271};
	wmma.mma.sync.aligned.row.row.m16n16k16.f16.f16 {%r8276, %r8277, %r8278, %r8279}, {%r8076, %r8077, %r8078, %r8079, %r8080, %r8081, %r8082, %r8083}, {%r8116, %r8117, %r8118, %r8119, %r8120, %r8121, %r8122, %r8123}, {%r8024, %r8025, %r8026, %r8027};
	wmma.mma.sync.aligned.row.row.m16n16k16.f16.f16 {%r8280, %r8281, %r8282, %r8283}, {%r8108, %r8109, %r8110, %r8111, %r8112, %r8113, %r8114, %r8115}, {%r8148, %r8149, %r8150, %r8151, %r8152, %r8153, %r8154, %r8155}, {%r8276, %r8277, %r8278, %r8279};
	wmma.mma.sync.aligned.row.row.m16n16k16.f16.f16 {%r8284, %r8285, %r8286, %r8287}, {%r8076, %r8077, %r8078, %r8079, %r8080, %r8081, %r8082, %r8083}, {%r8124, %r8125, %r8126, %r8127, %r8128, %r8129, %r8130, %r8131}, {%r8032, %r8033, %r8034, %r8035};
	wmma.mma.sync.aligned.row.row.m16n16k16.f16.f16 {%r8288, %r8289, %r8290, %r8291}, {%r8108, %r8109, %r8110, %r8111, %r8112, %r8113, %r8114, %r8115}, {%r8156, %r8157, %r8158, %r8159, %r8160, %r8161, %r8162, %r8163}, {%r8284, %r8285, %r8286, %r8287};
	wmma.mma.sync.aligned.row.row.m16n16k16.f16.f16 {%r8292, %r8293, %r8294, %r8295}, {%r8076, %r8077, %r8078, %r8079, %r8080, %r8081, %r8082, %r8083}, {%r8132, %r8133, %r8134, %r8135, %r8136, %r8137, %r8138, %r8139}, {%r8040, %r8041, %r8042, %r8043};
	wmma.mma.sync.aligned.row.row.m16n16k16.f16.f16 {%r8296, %r8297, %r8298, %r8299}, {%r8108, %r8109, %r8110, %r8111, %r8112, %r8113, %r8114, %r8115}, {%r8164, %r8165, %r8166, %r8167, %r8168, %r8169, %r8170, %r8171}, {%r8292, %r8293, %r8294, %r8295};
	wmma.mma.sync.aligned.row.row.m16n16k16.f16.f16 {%r8300, %r8301, %r8302, %r8303}, {%r8076, %r8077, %r8078, %r8079, %r8080, %r8081, %r8082, %r8083}, {%r8140, %r8141, %r8142, %r8143, %r8144, %r8145, %r8146, %r8147}, {%r8048, %r8049, %r8050, %r8051};
	wmma.mma.sync.aligned.row.row.m16n16k16.f16.f16 {%r8304, %r8305, %r8306, %r8307}, {%r8108, %r8109, %r8110, %r8111, %r8112, %r8113, %r8114, %r8115}, {%r8172, %r8173, %r8174, %r8175, %r8176, %r8177, %r8178, %r8179}, {%r8300, %r8301, %r8302, %r8303};
	// begin inline asm
	cp.async.commit_group;

	// end inline asm
	// begin inline asm
	cp.async.wait_group 0;

	// end inline asm
	bar.sync 	0;
	add.s64 	%rd201, %rd288, 896;
	// begin inline asm
	cp.async.ca.shared.global [%r550], [%rd201], 16;

	// end inline asm
	add.s64 	%rd202, %rd220, 1920;
	// begin inline asm
	cp.async.ca.shared.global [%r8], [%rd202], 16;

	// end inline asm
	mul.wide.s32 	%rd250, %r9567, 2;
	add.s64 	%rd203, %rd14, %rd250;
	// begin inline asm
	cp.async.ca.shared.global [%r10], [%rd203], 16;

	// end inline asm
	add.s64 	%rd204, %rd203, %rd1;
	// begin inline asm
	cp.async.ca.shared.global [%r553], [%rd204], 16;

	// end inline asm
	add.s64 	%rd205, %rd204, %rd1;
	// begin inline asm
	cp.async.ca.shared.global [%r554], [%rd205], 16;

	// end inline asm
	add.s64 	%rd206, %rd205, %rd1;
	// begin inline asm
	cp.async.ca.shared.global [%r555], [%rd206], 16;

	// end inline asm
	wmma.load.a.sync.aligned.row.m16n16k16.shared.f16 	{%r8308, %r8309, %r8310, %r8311, %r8312, %r8313, %r8314, %r8315}, [%r1124], %r852;
	wmma.load.a.sync.aligned.row.m16n16k16.shared.f16 	{%r8316, %r8317, %r8318, %r8319, %r8320, %r8321, %r8322, %r8323}, [%r1133], %r852;
	wmma.load.a.sync.aligned.row.m16n16k16.shared.f16 	{%r8324, %r8325, %r8326, %r8327, %r8328, %r8329, %r8330, %r8331}, [%r1142], %r852;
	wmma.load.a.sync.aligned.row.m16n16k16.shared.f16 	{%r8332, %r8333, %r8334, %r8335, %r8336, %r8337, %r8338, %r8339}, [%r1151], %r852;
	wmma.load.a.sync.aligned.row.m16n16k16.shared.f16 	{%r8340, %r8341, %r8342, %r8343, %r8344, %r8345, %r8346, %r8347}, [%r1160], %r852;
	wmma.load.a.sync.aligned.row.m16n16k16.shared.f16 	{%r8348, %r8349, %r8350, %r8351, %r8352, %r8353, %r8354, %r8355}, [%r1169], %r852;
	wmma.load.a.sync.aligned.row.m16n16k16.shared.f16 	{%r8356, %r8357, %r8358, %r8359, %r8360, %r8361, %r8362, %r8363}, [%r1178], %r852;
	wmma.load.a.sync.aligned.row.m16n16k16.shared.f16 	{%r8364, %r8365, %r8366, %r8367, %r8368, %r8369, %r8370, %r8371}, [%r1187], %r852;
	wmma.load.b.sync.aligned.row.m16n16k16.shared.f16 	{%r8372, %r8373, %r8374, %r8375, %r8376, %r8377, %r8378, %r8379}, [%r1196], %r924;
	wmma.load.b.sync.aligned.row.m16n16k16.shared.f16 	{%r8380, %r8381, %r8382, %r8383, %r8384, %r8385, %r8386, %r8387}, [%r1205], %r924;
	wmma.load.b.sync.aligned.row.m16n16k16.shared.f16 	{%r8388, %r8389, %r8390, %r8391, %r8392, %r8393, %r8394, %r8395}, [%r1214], %r924;
	wmma.load.b.sync.aligned.row.m16n16k16.shared.f16 	{%r8396, %r8397, %r8398, %r8399, %r8400, %r8401, %r8402, %r8403}, [%r1223], %r924;
	wmma.load.b.sync.aligned.row.m16n16k16.shared.f16 	{%r8404, %r8405, %r8406, %r8407, %r8408, %r8409, %r8410, %r8411}, [%r1232], %r924;
	wmma.load.b.sync.aligned.row.m16n16k16.shared.f16 	{%r8412, %r8413, %r8414, %r8415, %r8416, %r8417, %r8418, %r8419}, [%r1241], %r924;
	wmma.load.b.sync.aligned.row.m16n16k16.shared.f16 	{%r8420, %r8421, %r8422, %r8423, %r8424, %r8425, %r8426, %r8427}, [%r1250], %r924;
	wmma.load.b.sync.aligned.row.m16n16k16.shared.f16 	{%r8428, %r8429, %r8430, %r8431, %r8432, %r8433, %r8434, %r8435}, [%r1259], %r924;
	wmma.mma.sync.aligned.row.row.m16n16k16.f16.f16 {%r8436, %r8437, %r8438, %r8439}, {%r8308, %r8309, %r8310, %r8311, %r8312, %r8313, %r8314, %r8315}, {%r8372, %r8373, %r8374, %r8375, %r8376, %r8377, %r8378, %r8379}, {%r8184, %r8185, %r8186, %r8187};
	wmma.mma.sync.aligned.row.row.m16n16k16.f16.f16 {%r8440, %r8441, %r8442, %r8443}, {%r8340, %r8341, %r8342, %r8343, %r8344, %r8345, %r8346, %r8347}, {%r8404, %r8405, %r8406, %r8407, %r8408, %r8409, %r8410, %r8411}, {%r8436, %r8437, %r8438, %r8439};
	wmma.mma.sync.aligned.row.row.m16n16k16.f16.f16 {%r8444, %r8445, %r8446, %r8447}, {%r8308, %r8309, %r8310, %r8311, %r8312, %r8313, %r8314, %r8315}, {%r8380, %r8381, %r8382, %r8383, %r8384, %r8385, %r8386, %r8387}, {%r8192, %r8193, %r8194, %r8195};
	wmma.mma.sync.aligned.row.row.m16n16k16.f16.f16 {%r8448, %r8449, %r8450, %r8451}, {%r8340, %r8341, %r8342, %r8343, %r8344, %r8345, %r8346, %r8347}, {%r8412, %r8413, %r8414, %r8415, %r8416, %r8417, %r8418, %r8419}, {%r8444, %r8445, %r8446, %r8447};
	wmma.mma.sync.aligned.row.row.m16n16k16.f16.f16 {%r8452, %r8453, %r8454, %r8455}, {%r8308, %r8309, %r8310, %r8311, %r8312, %r8313, %r8314, %r8315}, {%r8388, %r8389, %r8390, %r8391, %r8392, %r8393, %r8394, %r8395}, {%r8200, %r8201, %r8202, %r8203};
	wmma.mma.sync.aligned.row.row.m16n16k16.f16.f16 {%r8456, %r8457, %r8458, %r8459}, {%r8340, %r8341, %r8342, %r8343, %r8344, %r8345, %r8346, %r8347}, {%r8420, %r8421, %r8422, %r8423, %r8424, %r8425, %r8426, %r8427}, {%r8452, %r8453, %r8454, %r8455};
	wmma.mma.sync.aligned.row.row.m16n16k16.f16.f16 {%r8460, %r8461, %r8462, %r8463}, {%r8308, %r8309, %r8310, %r8311, %r8312, %r8313, %r8314, %r8315}, {%r8396, %r8397, %r8398, %r8399, %r8400, %r8401, %r8402, %r8403}, {%r8208, %r8209, %r8210, %r8211};
	wmma.mma.sync.aligned.row.row.m16n16k16.f16.f16 {%r8464, %r8465, %r8466, %r8467}, {%r8340, %r8341, %r8342, %r8343, %r8344, %r8345, %r8346, %r8347}, {%r8428, %r8429, %r8430, %r8431, %r8432, %r8433, %r8434, %r8435}, {%r8460, %r8461, %r8462, %r8463};
	wmma.mma.sync.aligned.row.row.m16n16k16.f16.f16 {%r8468, %r8469, %r8470, %r8471}, {%r8316, %r8317, %r8318, %r8319, %r8320, %r8321, %r8322, %r8323}, {%r8372, %r8373, %r8374, %r8375, %r8376, %r8377, %r8378, %r8379}, {%r8216, %r8217, %r8218, %r8219};
	wmma.mma.sync.aligned.row.row.m16n16k16.f16.f16 {%r8472, %r8473, %r8474, %r8475}, {%r8348, %r8349, %r8350, %r8351, %r8352, %r8353, %r8354, %r8355}, {%r8404, %r8405, %r8406, %r8407, %r8408, %r8409, %r8410, %r8411}, {%r8468, %r8469, %r8470, %r8471};
	wmma.mma.sync.aligned.row.row.m16n16k16.f16.f16 {%r8476, %r8477, %r8478, %r8479}, {%r8316, %r8317, %r8318, %r8319, %r8320, %r8321, %r8322, %r8323}, {%r8380, %r8381, %r8382, %r8383, %r8384, %r8385, %r8386, %r8387}, {%r8224, %r8225, %r8226, %r8227};
	wmma.mma.sync.aligned.row.row.m16n16k16.f16.f16 {%r8480, %r8481, %r8482, %r8483}, {%r8348, %r8349, %r8350, %r8351, %r8352, %r8353, %r8354, %r8355}, {%r8412, %r8413, %r8414, %r8415, %r8416, %r8417, %r8418, %r8419}, {%r8476, %r8477, %r8478, %r8479};
	wmma.mma.sync.aligned.row.row.m16n16k16.f16.f16 {%r8484, %r8485, %r8486, %r8487}, {%r8316, %r8317, %r8318, %r8319, %r8320, %r8321, %r8322, %r8323}, {%r8388, %r8389, %r8390, %r8391, %r8392, %r8393, %r8394, %r8395}, {%r8232, %r8233, %r8234, %r8235};
	wmma.mma.sync.aligned.row.row.m16n16k16.f16.f16 {%r8488, %r8489, %r8490, %r8491}, {%r8348, %r8349, %r8350, %r8351, %r8352, %r8353, %r8354, %r8355}, {%r8420, %r8421, %r8422, %r8423, %r8424, %r8425, %r8426, %r8427}, {%r8484, %r8485, %r8486, %r8487};
	wmma.mma.sync.aligned.row.row.m16n16k16.f16.f16 {%r8492, %r8493, %r8494, %r8495}, {%r8316, %r8317, %r8318, %r8319, %r8320, %r8321, %r8322, %r8323}, {%r8396, %r8397, %r8398, %r8399, %r8400, %r8401, %r8402, %r8403}, {%r8240, %r8241, %r8242, %r8243};
	wmma.mma.sync.aligned.row.row.m16n16k16.f16.f16 {%r8496, %r8497, %r8498, %r8499}, {%r8348, %r8349, %r8350, %r8351, %r8352, %r8353, %r8354, %r8355}, {%r8428, %r8429, %r8430, %r8431, %r8432, %r8433, %r8434, %r8435}, {%r8492, %r8493, %r8494, %r8495};
	wmma.mma.sync.aligned.row.row.m16n16k16.f16.f16 {%r8500, %r8501, %r8502, %r8503}, {%r8324, %r8325, %r8326, %r8327, %r8328, %r8329, %r8330, %r8331}, {%r8372, %r8373, %r8374, %r8375, %r8376, %r8377, %r8378, %r8379}, {%r8248, %r8249, %r8250, %r8251};
	wmma.mma.sync.aligned.row.row.m16n16k16.f16.f16 {%r8504, %r8505, %r8506, %r8507}, {%r8356, %r8357, %r8358, %r8359, %r8360, %r8361, %r8362, %r8363}, {%r8404, %r8405, %r8406, %r8407, %r8408, %r8409, %r8410, %r8411}, {%r8500, %r8501, %r8502, %r8503};
	wmma.mma.sync.aligned.row.row.m16n16k16.f16.f16 {%r8508, %r8509, %r8510, %r8511}, {%r8324, %r8325, %r8326, %r8327, %r8328, %r8329, %r8330, %r8331}, {%r8380, %r8381, %r8382, %r8383, %r8384, %r8385, %r8386, %r8387}, {%r8256, %r8257, %r8258, %r8259};
	wmma.mma.sync.aligned.row.row.m16n16k16.f16.f16 {%r8512, %r8513, %r8514, %r8515}, {%r8356, %r8357, %r8358, %r8359, %r8360, %r8361, %r8362, %r8363}, {%r8412, %r8413, %r8414, %r8415, %r8416, %r8417, %r8418, %r8419}, {%r8508, %r8509, %r8510, %r8511};
	wmma.mma.sync.aligned.row.row.m16n16k16.f16.f16 {%r8516, %r8517, %r8518, %r8519}, {%r8324, %r8325, %r8326, %r8327, %r8328, %r8329, %r8330, %r8331}, {%r8388, %r8389, %r8390, %r8391, %r8392, %r8393, %r8394, %r8395}, {%r8264, %r8265, %r8266, %r8267};
	wmma.mma.sync.aligned.row.row.m16n16k16.f16.f16 {%r8520, %r8521, %r8522, %r8523}, {%r8356, %r8357, %r8358, %r8359, %r8360, %r8361, %r8362, %r8363}, {%r8420, %r8421, %r8422, %r8423, %r8424, %r8425, %r8426, %r8427}, {%r8516, %r8517, %r8518, %r8519};
	wmma.mma.sync.aligned.row.row.m16n16k16.f16.f16 {%r8524, %r8525, %r8526, %r8527}, {%r8324, %r8325, %r8326, %r8327, %r8328, %r8329, %r8330, %r8331}, {%r8396, %r8397, %r8398, %r8399, %r8400, %r8401, %r8402, %r8403}, {%r8272, %r8273, %r8274, %r8275};
	wmma.mma.sync.aligned.row.row.m16n16k16.f16.f16 {%r8528, %r8529, %r8530, %r8531}, {%r8356, %r8357, %r8358, %r8359, %r8360, %r8361, %r8362, %r8363}, {%r8428, %r8429, %r8430, %r8431, %r8432, %r8433, %r8434, %r8435}, {%r8524, %r8525, %r8526, %r8527};
	wmma.mma.sync.aligned.row.row.m16n16k16.f16.f16 {%r8532, %r8533, %r8534, %r8535}, {%r8332, %r8333, %r8334, %r8335, %r8336, %r8337, %r8338, %r8339}, {%r8372, %r8373, %r8374, %r8375, %r8376, %r8377, %r8378, %r8379}, {%r8280, %r8281, %r8282, %r8283};
	wmma.mma.sync.aligned.row.row.m16n16k16.f16.f16 {%r8536, %r8537, %r8538, %r8539}, {%r8364, %r8365, %r8366, %r8367, %r8368, %r8369, %r8370, %r8371}, {%r8404, %r8405, %r8406, %r8407, %r8408, %r8409, %r8410, %r8411}, {%r8532, %r8533, %r8534, %r8535};
	wmma.mma.sync.aligned.row.row.m16n16k16.f16.f16 {%r8540, %r8541, %r8542, %r8543}, {%r8332, %r8333, %r8334, %r8335, %r8336, %r8337, %r8338, %r8339}, {%r8380, %r8381, %r8382, %r8383, %r8384, %r8385, %r8386, %r8387}, {%r8288, %r8289, %r8290, %r8291};
	wmma.mma.sync.aligned.row.row.m16n16k16.f16.f16 {%r8544, %r8545, %r8546, %r8547}, {%r8364, %r8365, %r8366, %r8367, %r8368, %r8369, %r8370, %r8371}, {%r8412, %r8413, %r8414, %r8415, %r8416, %r8417, %r8418, %r8419}, {%r8540, %r8541, %r8542, %r8543};
	wmma.mma.sync.aligned.row.row.m16n16k16.f16.f16 {%r8548, %r8549, %r8550, %r8551}, {%r8332, %r8333, %r8334, %r8335, %r8336, %r8337, %r8338, %r8339}, {%r8388, %r8389, %r8390, %r8391, %r8392, %r8393, %r8394, %r8395}, {%r8296, %r8297, %r8298, %r8299};
	wmma.mma.sync.aligned.row.row.m16n16k16.f16.f16 {%r8552, %r8553, %r8554, %r8555}, {%r8364, %r8365, %r8366, %r8367, %r8368, %r8369, %r8370, %r8371}, {%r8420, %r8421, %r8422, %r8423, %r8424, %r8425, %r8426, %r8427}, {%r8548, %r8549, %r8550, %r8551};
	wmma.mma.sync.aligned.row.row.m16n16k16.f16.f16 {%r8556, %r8557, %r8558, %r8559}, {%r8332, %r8333, %r8334, %r8335, %r8336, %r8337, %r8338, %r8339}, {%r8396, %r8397, %r8398, %r8399, %r8400, %r8401, %r8402, %r8403}, {%r8304, %r8305, %r8306, %r8307};
	wmma.mma.sync.aligned.row.row.m16n16k16.f16.f16 {%r8560, %r8561, %r8562, %r8563}, {%r8364, %r8365, %r8366, %r8367, %r8368, %r8369, %r8370, %r8371}, {%r8428, %r8429, %r8430, %r8431, %r8432, %r8433, %r8434, %r8435}, {%r8556, %r8557, %r8558, %r8559};
	// begin inline asm
	cp.async.commit_group;

	// end inline asm
	// begin inline asm
	cp.async.wait_group 0;

	// end inline asm
	bar.sync 	0;
	add.s64 	%rd207, %rd288, 960;
	// begin inline asm
	cp.async.ca.shared.global [%r645], [%rd207], 16;

	// end inline asm
	add.s64 	%rd208, %rd220, 1984;
	// begin inline asm
	cp.async.ca.shared.global [%r646], [%rd208], 16;

	// end inline asm
	mul.wide.s32 	%rd251, %r9568, 2;
	add.s64 	%rd209, %rd14, %rd251;
	// begin inline asm
	cp.async.ca.shared.global [%r827], [%rd209], 16;

	// end inline asm
	add.s64 	%rd210, %rd209, %rd1;
	// begin inline asm
	cp.async.ca.shared.global [%r828], [%rd210], 16;

	// end inline asm
	add.s64 	%rd211, %rd210, %rd1;
	// begin inline asm
	cp.async.ca.shared.global [%r25], [%rd211], 16;

	// end inline asm
	add.s64 	%rd212, %rd211, %rd1;
	// begin inline asm
	cp.async.ca.shared.global [%r26], [%rd212], 16;

	// end inline asm
	wmma.load.a.sync.aligned.row.m16n16k16.shared.f16 	{%r8564, %r8565, %r8566, %r8567, %r8568, %r8569, %r8570, %r8571}, [%r27], %r852;
	wmma.load.a.sync.aligned.row.m16n16k16.shared.f16 	{%r8572, %r8573, %r8574, %r8575, %r8576, %r8577, %r8578, %r8579}, [%r861], %r852;
	wmma.load.a.sync.aligned.row.m16n16k16.shared.f16 	{%r8580, %r8581, %r8582, %r8583, %r8584, %r8585, %r8586, %r8587}, [%r870], %r852;
	wmma.load.a.sync.aligned.row.m16n16k16.shared.f16 	{%r8588, %r8589, %r8590, %r8591, %r8592, %r8593, %r8594, %r8595}, [%r879], %r852;
	wmma.load.a.sync.aligned.row.m16n16k16.shared.f16 	{%r8596, %r8597, %r8598, %r8599, %r8600, %r8601, %r8602, %r8603}, [%r888], %r852;
	wmma.load.a.sync.aligned.row.m16n16k16.shared.f16 	{%r8604, %r8605, %r8606, %r8607, %r8608, %r8609, %r8610, %r8611}, [%r897], %r852;
	wmma.load.a.sync.aligned.row.m16n16k16.shared.f16 	{%r8612, %r8613, %r8614, %r8615, %r8616, %r8617, %r8618, %r8619}, [%r906], %r852;
	wmma.load.a.sync.aligned.row.m16n16k16.shared.f16 	{%r8620, %r8621, %r8622, %r8623, %r8624, %r8625, %r8626, %r8627}, [%r915], %r852;
	wmma.load.b.sync.aligned.row.m16n16k16.shared.f16 	{%r8628, %r8629, %r8630, %r8631, %r8632, %r8633, %r8634, %r8635}, [%r28], %r924;
	wmma.load.b.sync.aligned.row.m16n16k16.shared.f16 	{%r8636, %r8637, %r8638, %r8639, %r8640, %r8641, %r8642, %r8643}, [%r933], %r924;
	wmma.load.b.sync.aligned.row.m16n16k16.shared.f16 	{%r8644, %r8645, %r8646, %r8647, %r8648, %r8649, %r8650, %r8651}, [%r942], %r924;
	wmma.load.b.sync.aligned.row.m16n16k16.shared.f16 	{%r8652, %r8653, %r8654, %r8655, %r8656, %r8657, %r8658, %r8659}, [%r951], %r924;
	wmma.load.b.sync.aligned.row.m16n16k16.shared.f16 	{%r8660, %r8661, %r8662, %r8663, %r8664, %r8665, %r8666, %r8667}, [%r960], %r924;
	wmma.load.b.sync.aligned.row.m16n16k16.shared.f16 	{%r8668, %r8669, %r8670, %r8671, %r8672, %r8673, %r8674, %r8675}, [%r969], %r924;
	wmma.load.b.sync.aligned.row.m16n16k16.shared.f16 	{%r8676, %r8677, %r8678, %r8679, %r8680, %r8681, %r8682, %r8683}, [%r978], %r924;
	wmma.load.b.sync.aligned.row.m16n16k16.shared.f16 	{%r8684, %r8685, %r8686, %r8687, %r8688, %r8689, %r8690, %r8691}, [%r987], %r924;
	wmma.mma.sync.aligned.row.row.m16n16k16.f16.f16 {%r8692, %r8693, %r8694, %r8695}, {%r8564, %r8565, %r8566, %r8567, %r8568, %r8569, %r8570, %r8571}, {%r8628, %r8629, %r8630, %r8631, %r8632, %r8633, %r8634, %r8635}, {%r8440, %r8441, %r8442, %r8443};
	wmma.mma.sync.aligned.row.row.m16n16k16.f16.f16 {%r8696, %r8697, %r8698, %r8699}, {%r8596, %r8597, %r8598, %r8599, %r8600, %r8601, %r8602, %r8603}, {%r8660, %r8661, %r8662, %r8663, %r8664, %r8665, %r8666, %r8667}, {%r8692, %r8693, %r8694, %r8695};
	wmma.mma.sync.aligned.row.row.m16n16k16.f16.f16 {%r8700, %r8701, %r8702, %r8703}, {%r8564, %r8565, %r8566, %r8567, %r8568, %r8569, %r8570, %r8571}, {%r8636, %r8637, %r8638, %r8639, %r8640, %r8641, %r8642, %r8643}, {%r8448, %r8449, %r8450, %r8451};
	wmma.mma.sync.aligned.row.row.m16n16k16.f16.f16 {%r8704, %r8705, %r8706, %r8707}, {%r8596, %r8597, %r8598, %r8599, %r8600, %r8601, %r8602, %r8603}, {%r8668, %r8669, %r8670, %r8671, %r8672, %r8673, %r8674, %r8675}, {%r8700, %r8701, %r8702, %r8703};
	wmma.mma.sync.aligned.row.row.m16n16k16.f16.f16 {%r8708, %r8709, %r8710, %r8711}, {%r8564, %r8565, %r8566, %r8567, %r8568, %r8569, %r8570, %r8571}, {%r8644, %r8645, %r8646, %r8647, %r8648, %r8649, %r8650, %r8651}, {%r8456, %r8457, %r8458, %r8459};
	wmma.mma.sync.aligned.row.row.m16n16k16.f16.f16 {%r8712, %r8713, %r8714, %r8715}, {%r8596, %r8597, %r8598, %r8599, %r8600, %r8601, %r8602, %r8603}, {%r8676, %r8677, %r8678, %r8679, %r8680, %r8681, %r8682, %r8683}, {%r8708, %r8709, %r8710, %r8711};
	wmma.mma.sync.aligned.row.row.m16n16k16.f16.f16 {%r8716, %r8717, %r8718, %r8719}, {%r8564, %r8565, %r8566, %r8567, %r8568, %r8569, %r8570, %r8571}, {%r8652, %r8653, %r8654, %r8655, %r8656, %r8657, %r8658, %r8659}, {%r8464, %r8465, %r8466, %r8467};
	wmma.mma.sync.aligned.row.row.m16n16k16.f16.f16 {%r8720, %r8721, %r8722, %r8723}, {%r8596, %r8597, %r8598, %r8599, %r8600, %r8601, %r8602, %r8603}, {%r8684, %r8685, %r8686, %r8687, %r8688, %r8689, %r8690, %r8691}, {%r8716, %r8717, %r8718, %r8719};
	wmma.mma.sync.aligned.row.row.m16n16k16.f16.f16 {%r8724, %r8725, %r8726, %r8727}, {%r8572, %r8573, %r8574, %r8575, %r8576, %r8577, %r8578, %r8579}, {%r8628, %r8629, %r8630, %r8631, %r8632, %r8633, %r8634, %r8635}, {%r8472, %r8473, %r8474, %r8475};
	wmma.mma.sync.aligned.row.row.m16n16k16.f16.f16 {%r8728, %r8729, %r8730, %r8731}, {%r8604, %r8605, %r8606, %r8607, %r8608, %r8609, %r8610, %r8611}, {%r8660, %r8661, %r8662, %r8663, %r8664, %r8665, %r8666, %r8667}, {%r8724, %r8725, %r8726, %r8727};
	wmma.mma.sync.aligned.row.row.m16n16k16.f16.f16 {%r8732, %r8733, %r8734, %r8735}, {%r8572, %r8573, %r8574, %r8575, %r8576, %r8577, %r8578, %r8579}, {%r8636, %r8637, %r8638, %r8639, %r8640, %r8641, %r8642, %r8643}, {%r8480, %r8481, %r8482, %r8483};
	wmma.mma.sync.aligned.row.row.m16n16k16.f16.f16 {%r8736, %r8737, %r8738, %r8739}, {%r8604, %r8605, %r8606, %r8607, %r8608, %r8609, %r8610, %r8611}, {%r8668, %r8669, %r8670, %r8671, %r8672, %r8673, %r8674, %r8675}, {%r8732, %r8733, %r8734, %r8735};
	wmma.mma.sync.aligned.row.row.m16n16k16.f16.f16 {%r8740, %r8741, %r8742, %r8743}, {%r8572, %r8573, %r8574, %r8575, %r8576, %r8577, %r8578, %r8579}, {%r8644, %r8645, %r8646, %r8647, %r8648, %r8649, %r8650, %r8651}, {%r8488, %r8489, %r8490, %r8491};
	wmma.mma.sync.aligned.row.row.m16n16k16.f16.f16 {%r8744, %r8745, %r8746, %r8747}, {%r8604, %r8605, %r8606, %r8607, %r8608, %r8609, %r8610, %r8611}, {%r8676, %r8677, %r8678, %r8679, %r8680, %r8681, %r8682, %r8683}, {%r8740, %r8741, %r8742, %r8743};
	wmma.mma.sync.aligned.row.row.m16n16k16.f16.f16 {%r8748, %r8749, %r8750, %r8751}, {%r8572, %r8573, %r8574, %r8575, %r8576, %r8577, %r8578, %r8579}, {%r8652, %r8653, %r8654, %r8655, %r8656, %r8657, %r8658, %r8659}, {%r8496, %r8497, %r8498, %r8499};
	wmma.mma.sync.aligned.row.row.m16n16k16.f16.f16 {%r8752, %r8753, %r8754, %r8755}, {%r8604, %r8605, %r8606, %r8607, %r8608, %r8609, %r8610, %r8611}, {%r8684, %r8685, %r8686, %r8687, %r8688, %r8689, %r8690, %r8691}, {%r8748, %r8749, %r8750, %r8751};
	wmma.mma.sync.aligned.row.row.m16n16k16.f16.f16 {%r8756, %r8757, %r8758, %r8759}, {%r8580, %r8581, %r8582, %r8583, %r8584, %r8585, %r8586, %r8587}, {%r8628, %r8629, %r8630, %r8631, %r8632, %r8633, %r8634, %r8635}, {%r8504, %r8505, %r8506, %r8507};
	wmma.mma.sync.aligned.row.row.m16n16k16.f16.f16 {%r8760, %r8761, %r8762, %r8763}, {%r8612, %r8613, %r8614, %r8615, %r8616, %r8617, %r8618, %r8619}, {%r8660, %r8661, %r8662, %r8663, %r8664, %r8665, %r8666, %r8667}, {%r8756, %r8757, %r8758, %r8759};
	wmma.mma.sync.aligned.row.row.m16n16k16.f16.f16 {%r8764, %r8765, %r8766, %r8767}, {%r8580, %r8581, %r8582, %r8583, %r8584, %r8585, %r8586, %r8587}, {%r8636, %r8637, %r8638, %r8639, %r8640, %r8641, %r8642, %r8643}, {%r8512, %r8513, %r8514, %r8515};
	wmma.mma.sync.aligned.row.row.m16n16k16.f16.f16 {%r8768, %r8769, %r8770, %r8771}, {%r8612, %r8613, %r8614, %r8615, %r8616, %r8617, %r8618, %r8619}, {%r8668, %r8669, %r8670, %r8671, %r8672, %r8673, %r8674, %r8675}, {%r8764, %r8765, %r8766, %r8767};
	wmma.mma.sync.aligned.row.row.m16n16k16.f16.f16 {%r8772, %r8773, %r8774, %r8775}, {%r8580, %r8581, %r8582, %r8583, %r8584, %r8585, %r8586, %r8587}, {%r8644, %r8645, %r8646, %r8647, %r8648, %r8649, %r8650, %r8651}, {%r8520, %r8521, %r8522, %r8523};
	wmma.mma.sync.aligned.row.row.m16n16k16.f16.f16 {%r8776, %r8777, %r8778, %r8779}, {%r8612, %r8613, %r8614, %r8615, %r8616, %r8617, %r8618, %r8619}, {%r8676, %r8677, %r8678, %r8679, %r8680, %r8681, %r8682, %r8683}, {%r8772, %r8773, %r8774, %r8775};
	wmma.mma.sync.aligned.row.row.m16n16k16.f16.f16 {%r8780, %r8781, %r8782, %r8783}, {%r8580, %r8581, %r8582, %r8583, %r8584, %r8585, %r8586, %r8587}, {%r8652, %r8653, %r8654, %r8655, %r8656, %r8657, %r8658, %r8659}, {%r8528, %r8529, %r8530, %r8531};
	wmma.mma.sync.aligned.row.row.m16n16k16.f16.f16 {%r8784, %r8785, %r8786, %r8787}, {%r8612, %r8613, %r8614, %r8615, %r8616, %r8617, %r8618, %r8619}, {%r8684, %r8685, %r8686, %r8687, %r8688, %r8689, %r8690, %r8691}, {%r8780, %r8781, %r8782, %r8783};
	wmma.mma.sync.aligned.row.row.m16n16k16.f16.f16 {%r8788, %r8789, %r8790, %r8791}, {%r8588, %r8589, %r8590, %r8591, %r8592, %r8593, %r8594, %r8595}, {%r8628, %r8629, %r8630, %r8631, %r8632, %r8633, %r8634, %r8635}, {%r8536, %r8537, %r8538, %r8539};
	wmma.mma.sync.aligned.row.row.m16n16k16.f16.f16 {%r8792, %r8793, %r8794, %r8795}, {%r8620, %r8621, %r8622, %r8623, %r8624, %r8625, %r8626, %r8627}, {%r8660, %r8661, %r8662, %r8663, %r8664, %r8665, %r8666, %r8667}, {%r8788, %r8789, %r8790, %r8791};
	wmma.mma.sync.aligned.row.row.m16n16k16.f16.f16 {%r8796, %r8797, %r8798, %r8799}, {%r8588, %r8589, %r8590, %r8591, %r8592, %r8593, %r8594, %r8595}, {%r8636, %r8637, %r8638, %r8639, %r8640, %r8641, %r8642, %r8643}, {%r8544, %r8545, %r8546, %r8547};
	wmma.mma.sync.aligned.row.row.m16n16k16.f16.f16 {%r8800, %r8801, %r8802, %r8803}, {%r8620, %r8621, %r8622, %r8623, %r8624, %r8625, %r8626, %r8627}, {%r8668, %r8669, %r8670, %r8671, %r8672, %r8673, %r8674, %r8675}, {%r8796, %r8797, %r8798, %r8799};
	wmma.mma.sync.aligned.row.row.m16n16k16.f16.f16 {%r8804, %r8805, %r8806, %r8807}, {%r8588, %r8589, %r8590, %r8591, %r8592, %r8593, %r8594, %r8595}, {%r8644, %r8645, %r8646, %r8647, %r8648, %r8649, %r8650, %r8651}, {%r8552, %r8553, %r8554, %r8555};
	wmma.mma.sync.aligned.row.row.m16n16k16.f16.f16 {%r8808, %r8809, %r8810, %r8811}, {%r8620, %r8621, %r8622, %r8623, %r8624, %r8625, %r8626, %r8627}, {%r8676, %r8677, %r8678, %r8679, %r8680, %r8681, %r8682, %r8683}, {%r8804, %r8805, %r8806, %r8807};
	wmma.mma.sync.aligned.row.row.m16n16k16.f16.f16 {%r8812, %r8813, %r8814, %r8815}, {%r8588, %r8589, %r8590, %r8591, %r8592, %r8593, %r8594, %r8595}, {%r8652, %r8653, %r8654, %r8655, %r8656, %r8657, %r8658, %r8659}, {%r8560, %r8561, %r8562, %r8563};
	wmma.mma.sync.aligned.row.row.m16n16k16.f16.f16 {%r8816, %r8817, %r8818, %r8819}, {%r8620, %r8621, %r8622, %r8623, %r8624, %r8625, %r8626, %r8627}, {%r8684, %r8685, %r8686, %r8687, %r8688, %r8689, %r8690, %r8691}, {%r8812, %r8813, %r8814, %r8815};
	// begin inline asm
	cp.async.commit_group;

	// end inline asm
	// begin inline asm
	cp.async.wait_group 0;

	// end inline asm
	bar.sync 	0;
	add.s32 	%r9637, %r9637, 1024;
	add.s64 	%rd213, %rd288, 1024;
	// begin inline asm
	cp.async.ca.shared.global [%r550], [%rd213], 16;

	// end inline asm
	add.s64 	%rd214, %rd220, 2048;
	// begin inline asm
	cp.async.ca.shared.global [%r8], [%rd214], 16;

	// end inline asm
	mul.wide.s32 	%rd252, %r9569, 2;
	add.s64 	%rd215, %rd14, %rd252;
	// begin inline asm
	cp.async.ca.shared.global [%r10], [%rd215], 16;

	// end inline asm
	add.s64 	%rd216, %rd215, %rd1;
	// begin inline asm
	cp.async.ca.shared.global [%r553], [%rd216], 16;

	// end inline asm
	add.s64 	%rd217, %rd216, %rd1;
	// begin inline asm
	cp.async.ca.shared.global [%r554], [%rd217], 16;

	// end inline asm
	add.s64 	%rd218, %rd217, %rd1;
	// begin inline asm
	cp.async.ca.shared.global [%r555], [%rd218], 16;

	// end inline asm
	wmma.load.a.sync.aligned.row.m16n16k16.shared.f16 	{%r8820, %r8821, %r8822, %r8823, %r8824, %r8825, %r8826, %r8827}, [%r1124], %r852;
	wmma.load.a.sync.aligned.row.m16n16k16.shared.f16 	{%r8828, %r8829, %r8830, %r8831, %r8832, %r8833, %r8834, %r8835}, [%r1133], %r852;
	wmma.load.a.sync.aligned.row.m16n16k16.shared.f16 	{%r8836, %r8837, %r8838, %r8839, %r8840, %r8841, %r8842, %r8843}, [%r1142], %r852;
	wmma.load.a.sync.aligned.row.m16n16k16.shared.f16 	{%r8844, %r8845, %r8846, %r8847, %r8848, %r8849, %r8850, %r8851}, [%r1151], %r852;
	wmma.load.a.sync.aligned.row.m16n16k16.shared.f16 	{%r8852, %r8853, %r8854, %r8855, %r8856, %r8857, %r8858, %r8859}, [%r1160], %r852;
	wmma.load.a.sync.aligned.row.m16n16k16.shared.f16 	{%r8860, %r8861, %r8862, %r8863, %r8864, %r8865, %r8866, %r8867}, [%r1169], %r852;
	wmma.load.a.sync.aligned.row.m16n16k16.shared.f16 	{%r8868, %r8869, %r8870, %r8871, %r8872, %r8873, %r8874, %r8875}, [%r1178], %r852;
	wmma.load.a.sync.aligned.row.m16n16k16.shared.f16 	{%r8876, %r8877, %r8878, %r8879, %r8880, %r8881, %r8882, %r8883}, [%r1187], %r852;
	wmma.load.b.sync.aligned.row.m16n16k16.shared.f16 	{%r8884, %r8885, %r8886, %r8887, %r8888, %r8889, %r8890, %r8891}, [%r1196], %r924;
	wmma.load.b.sync.aligned.row.m16n16k16.shared.f16 	{%r8892, %r8893, %r8894, %r8895, %r8896, %r8897, %r8898, %r8899}, [%r1205], %r924;
	wmma.load.b.sync.aligned.row.m16n16k16.shared.f16 	{%r8900, %r8901, %r8902, %r8903, %r8904, %r8905, %r8906, %r8907}, [%r1214], %r924;
	wmma.load.b.sync.aligned.row.m16n16k16.shared.f16 	{%r8908, %r8909, %r8910, %r8911, %r8912, %r8913, %r8914, %r8915}, [%r1223], %r924;
	wmma.load.b.sync.aligned.row.m16n16k16.shared.f16 	{%r8916, %r8917, %r8918, %r8919, %r8920, %r8921, %r8922, %r8923}, [%r1232], %r924;
	wmma.load.b.sync.aligned.row.m16n16k16.shared.f16 	{%r8924, %r8925, %r8926, %r8927, %r8928, %r8929, %r8930, %r8931}, [%r1241], %r924;
	wmma.load.b.sync.aligned.row.m16n16k16.shared.f16 	{%r8932, %r8933, %r8934, %r8935, %r8936, %r8937, %r8938, %r8939}, [%r1250], %r924;
	wmma.load.b.sync.aligned.row.m16n16k16.shared.f16 	{%r8940, %r8941, %r8942, %r8943, %r8944, %r8945, %r8946, %r8947}, [%r1259], %r924;
	wmma.mma.sync.aligned.row.row.m16n16k16.f16.f16 {%r8948, %r8949, %r8950, %r8951}, {%r8820, %r8821, %r8822, %r8823, %r8824, %r8825, %r8826, %r8827}, {%r8884, %r8885, %r8886, %r8887, %r8888, %r8889, %r8890, %r8891}, {%r8696, %r8697, %r8698, %r8699};
	wmma.mma.sync.aligned.row.row.m16n16k16.f16.f16 {%r9836, %r9835, %r9834, %r9833}, {%r8852, %r8853, %r8854, %r8855, %r8856, %r8857, %r8858, %r8859}, {%r8916, %r8917, %r8918, %r8919, %r8920, %r8921, %r8922, %r8923}, {%r8948, %r8949, %r8950, %r8951};
	wmma.mma.sync.aligned.row.row.m16n16k16.f16.f16 {%r8952, %r8953, %r8954, %r8955}, {%r8820, %r8821, %r8822, %r8823, %r8824, %r8825, %r8826, %r8827}, {%r8892, %r8893, %r8894, %r8895, %r8896, %r8897, %r8898, %r8899}, {%r8704, %r8705, %r8706, %r8707};
	wmma.mma.sync.aligned.row.row.m16n16k16.f16.f16 {%r9832, %r9831, %r9830, %r9829}, {%r8852, %r8853, %r8854, %r8855, %r8856, %r8857, %r8858, %r8859}, {%r8924, %r8925, %r8926, %r8927, %r8928, %r8929, %r8930, %r8931}, {%r8952, %r8953, %r8954, %r8955};
	wmma.mma.sync.aligned.row.row.m16n16k16.f16.f16 {%r8956, %r8957, %r8958, %r8959}, {%r8820, %r8821, %r8822, %r8823, %r8824, %r8825, %r8826, %r8827}, {%r8900, %r8901, %r8902, %r8903, %r8904, %r8905, %r8906, %r8907}, {%r8712, %r8713, %r8714, %r8715};
	wmma.mma.sync.aligned.row.row.m16n16k16.f16.f16 {%r9828, %r9827, %r9826, %r9825}, {%r8852, %r8853, %r8854, %r8855, %r8856, %r8857, %r8858, %r8859}, {%r8932, %r8933, %r8934, %r8935, %r8936, %r8937, %r8938, %r8939}, {%r8956, %r8957, %r8958, %r8959};
	wmma.mma.sync.aligned.row.row.m16n16k16.f16.f16 {%r8960, %r8961, %r8962, %r8963}, {%r8820, %r8821, %r8822, %r8823, %r8824, %r8825, %r8826, %r8827}, {%r8908, %r8909, %r8910, %r8911, %r8912, %r8913, %r8914, %r8915}, {%r8720, %r8721, %r8722, %r8723};
	wmma.mma.sync.aligned.row.row.m16n16k16.f16.f16 {%r9824, %r9823, %r9822, %r9821}, {%r8852, %r8853, %r8854, %r8855, %r8856, %r8857, %r8858, %r8859}, {%r8940, %r8941, %r8942, %r8943, %r8944, %r8945, %r8946, %r8947}, {%r8960, %r8961, %r8962, %r8963};
	wmma.mma.sync.aligned.row.row.m16n16k16.f16.f16 {%r8964, %r8965, %r8966, %r8967}, {%r8828, %r8829, %r8830, %r8831, %r8832, %r8833, %r8834, %r8835}, {%r8884, %r8885, %r8886, %r8887, %r8888, %r8889, %r8890, %r8891}, {%r8728, %r8729, %r8730, %r8731};
	wmma.mma.sync.aligned.row.row.m16n16k16.f16.f16 {%r9820, %r9819, %r9818, %r9817}, {%r8860, %r8861, %r8862, %r8863, %r8864, %r8865, %r8866, %r8867}, {%r8916, %r8917, %r8918, %r8919, %r8920, %r8921, %r8922, %r8923}, {%r8964, %r8965, %r8966, %r8967};
	wmma.mma.sync.aligned.row.row.m16n16k16.f16.f16 {%r8968, %r8969, %r8970, %r8971}, {%r8828, %r8829, %r8830, %r8831, %r8832, %r8833, %r8834, %r8835}, {%r8892, %r8893, %r8894, %r8895, %r8896, %r8897, %r8898, %r8899}, {%r8736, %r8737, %r8738, %r8739};
	wmma.mma.sync.aligned.row.row.m16n16k16.f16.f16 {%r9816, %r9815, %r9814, %r9813}, {%r8860, %r8861, %r8862, %r8863, %r8864, %r8865, %r8866, %r8867}, {%r8924, %r8925, %r8926, %r8927, %r8928, %r8929, %r8930, %r8931}, {%r8968, %r8969, %r8970, %r8971};
	wmma.mma.sync.aligned.row.row.m16n16k16.f16.f16 {%r8972, %r8973, %r8974, %r8975}, {%r8828, %r8829, %r8830, %r8831, %r8832, %r8833, %r8834, %r8835}, {%r8900, %r8901, %r8902, %r8903, %r8904, %r8905, %r8906, %r8907}, {%r8744, %r8745, %r8746, %r8747};
	wmma.mma.sync.aligned.row.row.m16n16k16.f16.f16 {%r9812, %r9811, %r9810, %r9809}, {%r8860, %r8861, %r8862, %r8863, %r8864, %r8865, %r8866, %r8867}, {%r8932, %r8933, %r8934, %r8935, %r8936, %r8937, %r8938, %r8939}, {%r8972, %r8973, %r8974, %r8975};
	wmma.mma.sync.aligned.row.row.m16n16k16.f16.f16 {%r8976, %r8977, %r8978, %r8979}, {%r8828, %r8829, %r8830, %r8831, %r8832, %r8833, %r8834, %r8835}, {%r8908, %r8909, %r8910, %r8911, %r8912, %r8913, %r8914, %r8915}, {%r8752, %r8753, %r8754, %r8755};
	wmma.mma.sync.aligned.row.row.m16n16k16.f16.f16 {%r9808, %r9807, %r9806, %r9805}, {%r8860, %r8861, %r8862, %r8863, %r8864, %r8865, %r8866, %r8867}, {%r8940, %r8941, %r8942, %r8943, %r8944, %r8945, %r8946, %r8947}, {%r8976, %r8977, %r8978, %r8979};
	wmma.mma.sync.aligned.row.row.m16n16k16.f16.f16 {%r8980, %r8981, %r8982, %r8983}, {%r8836, %r8837, %r8838, %r8839, %r8840, %r8841, %r8842, %r8843}, {%r8884, %r8885, %r8886, %r8887, %r8888, %r8889, %r8890, %r8891}, {%r8760, %r8761, %r8762, %r8763};
	wmma.mma.sync.aligned.row.row.m16n16k16.f16.f16 {%r9804, %r9803, %r9802, %r9801}, {%r8868, %r8869, %r8870, %r8871, %r8872, %r8873, %r8874, %r8875}, {%r8916, %r8917, %r8918, %r8919, %r8920, %r8921, %r8922, %r8923}, {%r8980, %r8981, %r8982, %r8983};
	wmma.mma.sync.aligned.row.row.m16n16k16.f16.f16 {%r8984, %r8985, %r8986, %r8987}, {%r8836, %r8837, %r8838, %r8839, %r8840, %r8841, %r8842, %r8843}, {%r8892, %r8893, %r8894, %r8895, %r8896, %r8897, %r8898, %r8899}, {%r8768, %r8769, %r8770, %r8771};
	wmma.mma.sync.aligned.row.row.m16n16k16.f16.f16 {%r9800, %r9799, %r9798, %r9797}, {%r8868, %r8869, %r8870, %r8871, %r8872, %r8873, %r8874, %r8875}, {%r8924, %r8925, %r8926, %r8927, %r8928, %r8929, %r8930, %r8931}, {%r8984, %r8985, %r8986, %r8987};
	wmma.mma.sync.aligned.row.row.m16n16k16.f16.f16 {%r8988, %r8989, %r8990, %r8991}, {%r8836, %r8837, %r8838, %r8839, %r8840, %r8841, %r8842, %r8843}, {%r8900, %r8901, %r8902, %r8903, %r8904, %r8905, %r8906, %r8907}, {%r8776, %r8777, %r8778, %r8779};
	wmma.mma.sync.aligned.row.row.m16n16k16.f16.f16 {%r9796, %r9795, %r9794, %r9793}, {%r8868, %r8869, %r8870, %r8871, %r8872, %r8873, %r8874, %r8875}, {%r8932, %r8933, %r8934, %r8935, %r8936, %r8937, %r8938, %r8939}, {%r8988, %r8989, %r8990, %r8991};
	wmma.mma.sync.aligned.row.row.m16n16k16.f16.f16 {%r8992, %r8993, %r8994, %r8995}, {%r8836, %r8837, %r8838, %r8839, %r8840, %r8841, %r8842, %r8843}, {%r8908, %r8909, %r8910, %r8911, %r8912, %r8913, %r8914, %r8915}, {%r8784, %r8785, %r8786, %r8787};
	wmma.mma.sync.aligned.row.row.m16n16k16.f16.f16 {%r9792, %r9791, %r9790, %r9789}, {%r8868, %r8869, %r8870, %r8871, %r8872, %r8873, %r8874, %r8875}, {%r8940, %r8941, %r8942, %r8943, %r8944, %r8945, %r8946, %r8947}, {%r8992, %r8993, %r8994, %r8995};
	wmma.mma.sync.aligned.row.row.m16n16k16.f16.f16 {%r8996, %r8997, %r8998, %r8999}, {%r8844, %r8845, %r8846, %r8847, %r8848, %r8849, %r8850, %r8851}, {%r8884, %r8885, %r8886, %r8887, %r8888, %r8889, %r8890, %r8891}, {%r8792, %r8793, %r8794, %r8795};
	wmma.mma.sync.aligned.row.row.m16n16k16.f16.f16 {%r9788, %r9787, %r9786, %r9785}, {%r8876, %r8877, %r8878, %r8879, %r8880, %r8881, %r8882, %r8883}, {%r8916, %r8917, %r8918, %r8919, %r8920, %r8921, %r8922, %r8923}, {%r8996, %r8997, %r8998, %r8999};
	wmma.mma.sync.aligned.row.row.m16n16k16.f16.f16 {%r9000, %r9001, %r9002, %r9003}, {%r8844, %r8845, %r8846, %r8847, %r8848, %r8849, %r8850, %r8851}, {%r8892, %r8893, %r8894, %r8895, %r8896, %r8897, %r8898, %r8899}, {%r8800, %r8801, %r8802, %r8803};
	wmma.mma.sync.aligned.row.row.m16n16k16.f16.f16 {%r9784, %r9783, %r9782, %r9781}, {%r8876, %r8877, %r8878, %r8879, %r8880, %r8881, %r8882, %r8883}, {%r8924, %r8925, %r8926, %r8927, %r8928, %r8929, %r8930, %r8931}, {%r9000, %r9001, %r9002, %r9003};
	wmma.mma.sync.aligned.row.row.m16n16k16.f16.f16 {%r9004, %r9005, %r9006, %r9007}, {%r8844, %r8845, %r8846, %r8847, %r8848, %r8849, %r8850, %r8851}, {%r8900, %r8901, %r8902, %r8903, %r8904, %r8905, %r8906, %r8907}, {%r8808, %r8809, %r8810, %r8811};
	wmma.mma.sync.aligned.row.row.m16n16k16.f16.f16 {%r9780, %r9779, %r9778, %r9777}, {%r8876, %r8877, %r8878, %r8879, %r8880, %r8881, %r8882, %r8883}, {%r8932, %r8933, %r8934, %r8935, %r8936, %r8937, %r8938, %r8939}, {%r9004, %r9005, %r9006, %r9007};
	wmma.mma.sync.aligned.row.row.m16n16k16.f16.f16 {%r9008, %r9009, %r9010, %r9011}, {%r8844, %r8845, %r8846, %r8847, %r8848, %r8849, %r8850, %r8851}, {%r8908, %r8909, %r8910, %r8911, %r8912, %r8913, %r8914, %r8915}, {%r8816, %r8817, %r8818, %r8819};
	wmma.mma.sync.aligned.row.row.m16n16k16.f16.f16 {%r9776, %r9775, %r9774, %r9773}, {%r8876, %r8877, %r8878, %r8879, %r8880, %r8881, %r8882, %r8883}, {%r8940, %r8941, %r8942, %r8943, %r8944, %r8945, %r8946, %r8947}, {%r9008, %r9009, %r9010, %r9011};
	// begin inline asm
	cp.async.commit_group;

	// end inline asm
	// begin inline asm
	cp.async.wait_group 0;

	// end inline asm
	bar.sync 	0;
	add.s32 	%r9572, %r9572, 32;
	add.s32 	%r9571, %r9571, 32;
	shl.b32 	%r9012, %r536, 10;
	add.s32 	%r9570, %r9570, %r9012;
	add.s32 	%r9569, %r9569, %r9012;
	add.s32 	%r9568, %r9568, %r9012;
	add.s32 	%r9567, %r9567, %r9012;
	add.s32 	%r9566, %r9566, %r9012;
	add.s32 	%r9565, %r9565, %r9012;
	add.s32 	%r9564, %r9564, %r9012;
	add.s32 	%r9563, %r9563, %r9012;
	add.s32 	%r9562, %r9562, %r9012;
	add.s32 	%r9561, %r9561, %r9012;
	add.s32 	%r9560, %r9560, %r9012;
	add.s32 	%r9559, %r9559, %r9012;
	add.s32 	%r9558, %r9558, %r9012;
	add.s32 	%r9557, %r9557, %r9012;
	add.s32 	%r9556, %r9556, %r9012;
	add.s32 	%r9555, %r9555, %r9012;
	add.s32 	%r9554, %r9554, %r9012;
	add.s32 	%r9553, %r9553, %r9012;
	add.s32 	%r9552, %r9552, %r9012;
	add.s32 	%r9551, %r9551, %r9012;
	add.s32 	%r9550, %r9550, %r9012;
	add.s32 	%r9549, %r9549, %r9012;
	add.s32 	%r9548, %r9548, %r9012;
	add.s32 	%r9547, %r9547, %r9012;
	add.s32 	%r9546, %r9546, %r9012;
	add.s32 	%r9545, %r9545, %r9012;
	add.s32 	%r9544, %r9544, %r9012;
	add.s32 	%r9543, %r9543, %r9012;
	add.s32 	%r9542, %r9542, %r9012;
	add.s32 	%r9541, %r9541, %r9012;
	add.s32 	%r9540, %r9540, %r9012;
	add.s32 	%r9539, %r9539, %r9012;
	add.s32 	%r9538, %r9538, %r9012;
	add.s32 	%r9537, %r9537, 1024;
	add.s64 	%rd288, %rd288, 2048;
	setp.ne.s32 	%p6, %r9572, 0;
	@%p6 bra 	$L__BB4_4;
	add.s32 	%r9771, %r9571, 1;
$L__BB4_6:
	setp.eq.s32 	%p7, %r24, 0;
	@%p7 bra 	$L__BB4_9;
	add.s64 	%rd5, %rd14, %rd1;
	shl.b32 	%r333, %r536, 5;
	add.s32 	%r9706, %r9570, %r333;
	mul.wide.s32 	%rd253, %r536, 4;
	add.s64 	%rd6, %rd14, %rd253;
	mul.wide.s32 	%rd254, %r536, 6;
	add.s64 	%rd7, %rd14, %rd254;
	add.s64 	%rd8, %rd13, 64;
	cvt.u64.u32 	%rd9, %r537;
	mul.wide.u32 	%rd255, %r9637, 2;
	add.s64 	%rd289, %rd8, %rd255;
	neg.s32 	%r9705, %r24;
$L__BB4_8:
	.pragma "nounroll";
	mul.wide.s32 	%rd262, %r9706, 2;
	add.s64 	%rd259, %rd5, %rd262;
	add.s64 	%rd260, %rd6, %rd262;
	add.s64 	%rd261, %rd7, %rd262;
	add.s64 	%rd258, %rd14, %rd262;
	cvt.s64.s32 	%rd263, %r9637;
	add.s64 	%rd264, %rd9, %rd263;
	shl.b64 	%rd265, %rd264, 1;
	add.s64 	%rd257, %rd8, %rd265;
	and.b32  	%r9019, %r9771, 1;
	xor.b32  	%r9020, %r9019, 1;
	add.s32 	%r9637, %r9637, 32;
	mad.lo.s32 	%r9013, %r9019, 10240, %r550;
	// begin inline asm
	cp.async.ca.shared.global [%r9013], [%rd289], 16;

	// end inline asm
	add.s32 	%r9014, %r9013, 80;
	// begin inline asm
	cp.async.ca.shared.global [%r9014], [%rd257], 16;

	// end inline asm
	mad.lo.s32 	%r9015, %r9019, 16896, %r10;
	// begin inline asm
	cp.async.ca.shared.global [%r9015], [%rd258], 16;

	// end inline asm
	add.s32 	%r9016, %r9015, 528;
	// begin inline asm
	cp.async.ca.shared.global [%r9016], [%rd259], 16;

	// end inline asm
	add.s32 	%r9017, %r9015, 1056;
	// begin inline asm
	cp.async.ca.shared.global [%r9017], [%rd260], 16;

	// end inline asm
	add.s32 	%r9018, %r9015, 1584;
	// begin inline asm
	cp.async.ca.shared.global [%r9018], [%rd261], 16;

	// end inline asm
	mov.u32 	%r9021, %tid.x;
	shr.u32 	%r9022, %r9021, 5;
	and.b32  	%r9023, %r9022, 1;
	mul.lo.s32 	%r9024, %r9023, 2560;
	mad.lo.s32 	%r9025, %r9020, 5120, %r9024;
	shl.b32 	%r9026, %r9025, 1;
	mov.u32 	%r9027, smem;
	add.s32 	%r9028, %r9027, %r9026;
	mov.b32 	%r9029, 40;
	wmma.load.a.sync.aligned.row.m16n16k16.shared.f16 	{%r9030, %r9031, %r9032, %r9033, %r9034, %r9035, %r9036, %r9037}, [%r9028], %r9029;
	add.s32 	%r9038, %r9028, 1280;
	wmma.load.a.sync.aligned.row.m16n16k16.shared.f16 	{%r9039, %r9040, %r9041, %r9042, %r9043, %r9044, %r9045, %r9046}, [%r9038], %r9029;
	add.s32 	%r9047, %r9028, 2560;
	wmma.load.a.sync.aligned.row.m16n16k16.shared.f16 	{%r9048, %r9049, %r9050, %r9051, %r9052, %r9053, %r9054, %r9055}, [%r9047], %r9029;
	add.s32 	%r9056, %r9028, 3840;
	wmma.load.a.sync.aligned.row.m16n16k16.shared.f16 	{%r9057, %r9058, %r9059, %r9060, %r9061, %r9062, %r9063, %r9064}, [%r9056], %r9029;
	add.s32 	%r9065, %r9028, 32;
	wmma.load.a.sync.aligned.row.m16n16k16.shared.f16 	{%r9066, %r9067, %r9068, %r9069, %r9070, %r9071, %r9072, %r9073}, [%r9065], %r9029;
	add.s32 	%r9074, %r9028, 1312;
	wmma.load.a.sync.aligned.row.m16n16k16.shared.f16 	{%r9075, %r9076, %r9077, %r9078, %r9079, %r9080, %r9081, %r9082}, [%r9074], %r9029;
	add.s32 	%r9083, %r9028, 2592;
	wmma.load.a.sync.aligned.row.m16n16k16.shared.f16 	{%r9084, %r9085, %r9086, %r9087, %r9088, %r9089, %r9090, %r9091}, [%r9083], %r9029;
	add.s32 	%r9092, %r9028, 3872;
	wmma.load.a.sync.aligned.row.m16n16k16.shared.f16 	{%r9093, %r9094, %r9095, %r9096, %r9097, %r9098, %r9099, %r9100}, [%r9092], %r9029;
	mad.lo.s32 	%r9101, %r9020, 8448, %r20;
	shl.b32 	%r9102, %r9101, 1;
	add.s32 	%r9103, %r9027, %r9102;
	add.s32 	%r9104, %r9103, 20480;
	mov.b32 	%r9105, 264;
	wmma.load.b.sync.aligned.row.m16n16k16.shared.f16 	{%r9106, %r9107, %r9108, %r9109, %r9110, %r9111, %r9112, %r9113}, [%r9104], %r9105;
	add.s32 	%r9114, %r9103, 20512;
	wmma.load.b.sync.aligned.row.m16n16k16.shared.f16 	{%r9115, %r9116, %r9117, %r9118, %r9119, %r9120, %r9121, %r9122}, [%r9114], %r9105;
	add.s32 	%r9123, %r9103, 20544;
	wmma.load.b.sync.aligned.row.m16n16k16.shared.f16 	{%r9124, %r9125, %r9126, %r9127, %r9128, %r9129, %r9130, %r9131}, [%r9123], %r9105;
	add.s32 	%r9132, %r9103, 20576;
	wmma.load.b.sync.aligned.row.m16n16k16.shared.f16 	{%r9133, %r9134, %r9135, %r9136, %r9137, %r9138, %r9139, %r9140}, [%r9132], %r9105;
	add.s32 	%r9141, %r9103, 28928;
	wmma.load.b.sync.aligned.row.m16n16k16.shared.f16 	{%r9142, %r9143, %r9144, %r9145, %r9146, %r9147, %r9148, %r9149}, [%r9141], %r9105;
	add.s32 	%r9150, %r9103, 28960;
	wmma.load.b.sync.aligned.row.m16n16k16.shared.f16 	{%r9151, %r9152, %r9153, %r9154, %r9155, %r9156, %r9157, %r9158}, [%r9150], %r9105;
	add.s32 	%r9159, %r9103, 28992;
	wmma.load.b.sync.aligned.row.m16n16k16.shared.f16 	{%r9160, %r9161, %r9162, %r9163, %r9164, %r9165, %r9166, %r9167}, [%r9159], %r9105;
	add.s32 	%r9168, %r9103, 29024;
	wmma.load.b.sync.aligned.row.m16n16k16.shared.f16 	{%r9169, %r9170, %r9171, %r9172, %r9173, %r9174, %r9175, %r9176}, [%r9168], %r9105;
	wmma.mma.sync.aligned.row.row.m16n16k16.f16.f16 {%r9177, %r9178, %r9179, %r9180}, {%r9030, %r9031, %r9032, %r9033, %r9034, %r9035, %r9036, %r9037}, {%r9106, %r9107, %r9108, %r9109, %r9110, %r9111, %r9112, %r9113}, {%r9836, %r9835, %r9834, %r9833};
	wmma.mma.sync.aligned.row.row.m16n16k16.f16.f16 {%r9836, %r9835, %r9834, %r9833}, {%r9066, %r9067, %r9068, %r9069, %r9070, %r9071, %r9072, %r9073}, {%r9142, %r9143, %r9144, %r9145, %r9146, %r9147, %r9148, %r9149}, {%r9177, %r9178, %r9179, %r9180};
	wmma.mma.sync.aligned.row.row.m16n16k16.f16.f16 {%r9181, %r9182, %r9183, %r9184}, {%r9030, %r9031, %r9032, %r9033, %r9034, %r9035, %r9036, %r9037}, {%r9115, %r9116, %r9117, %r9118, %r9119, %r9120, %r9121, %r9122}, {%r9832, %r9831, %r9830, %r9829};
	wmma.mma.sync.aligned.row.row.m16n16k16.f16.f16 {%r9832, %r9831, %r9830, %r9829}, {%r9066, %r9067, %r9068, %r9069, %r9070, %r9071, %r9072, %r9073}, {%r9151, %r9152, %r9153, %r9154, %r9155, %r9156, %r9157, %r9158}, {%r9181, %r9182, %r9183, %r9184};
	wmma.mma.sync.aligned.row.row.m16n16k16.f16.f16 {%r9185, %r9186, %r9187, %r9188}, {%r9030, %r9031, %r9032, %r9033, %r9034, %r9035, %r9036, %r9037}, {%r9124, %r9125, %r9126, %r9127, %r9128, %r9129, %r9130, %r9131}, {%r9828, %r9827, %r9826, %r9825};
	wmma.mma.sync.aligned.row.row.m16n16k16.f16.f16 {%r9828, %r9827, %r9826, %r9825}, {%r9066, %r9067, %r9068, %r9069, %r9070, %r9071, %r9072, %r9073}, {%r9160, %r9161, %r9162, %r9163, %r9164, %r9165, %r9166, %r9167}, {%r9185, %r9186, %r9187, %r9188};
	wmma.mma.sync.aligned.row.row.m16n16k16.f16.f16 {%r9189, %r9190, %r9191, %r9192}, {%r9030, %r9031, %r9032, %r9033, %r9034, %r9035, %r9036, %r9037}, {%r9133, %r9134, %r9135, %r9136, %r9137, %r9138, %r9139, %r9140}, {%r9824, %r9823, %r9822, %r9821};
	wmma.mma.sync.aligned.row.row.m16n16k16.f16.f16 {%r9824, %r9823, %r9822, %r9821}, {%r9066, %r9067, %r9068, %r9069, %r9070, %r9071, %r9072, %r9073}, {%r9169, %r9170, %r9171, %r9172, %r9173, %r9174, %r9175, %r9176}, {%r9189, %r9190, %r9191, %r9192};
	wmma.mma.sync.aligned.row.row.m16n16k16.f16.f16 {%r9193, %r9194, %r9195, %r9196}, {%r9039, %r9040, %r9041, %r9042, %r9043, %r9044, %r9045, %r9046}, {%r9106, %r9107, %r9108, %r9109, %r9110, %r9111, %r9112, %r9113}, {%r9820, %r9819, %r9818, %r9817};
	wmma.mma.sync.aligned.row.row.m16n16k16.f16.f16 {%r9820, %r9819, %r9818, %r9817}, {%r9075, %r9076, %r9077, %r9078, %r9079, %r9080, %r9081, %r9082}, {%r9142, %r9143, %r9144, %r9145, %r9146, %r9147, %r9148, %r9149}, {%r9193, %r9194, %r9195, %r9196};
	wmma.mma.sync.aligned.row.row.m16n16k16.f16.f16 {%r9197, %r9198, %r9199, %r9200}, {%r9039, %r9040, %r9041, %r9042, %r9043, %r9044, %r9045, %r9046}, {%r9115, %r9116, %r9117, %r9118, %r9119, %r9120, %r9121, %r9122}, {%r9816, %r9815, %r9814, %r9813};
	wmma.mma.sync.aligned.row.row.m16n16k16.f16.f16 {%r9816, %r9815, %r9814, %r9813}, {%r9075, %r9076, %r9077, %r9078, %r9079, %r9080, %r9081, %r9082}, {%r9151, %r9152, %r9153, %r9154, %r9155, %r9156, %r9157, %r9158}, {%r9197, %r9198, %r9199, %r9200};
	wmma.mma.sync.aligned.row.row.m16n16k16.f16.f16 {%r9201, %r9202, %r9203, %r9204}, {%r9039, %r9040, %r9041, %r9042, %r9043, %r9044, %r9045, %r9046}, {%r9124, %r9125, %r9126, %r9127, %r9128, %r9129, %r9130, %r9131}, {%r9812, %r9811, %r9810, %r9809};
	wmma.mma.sync.aligned.row.row.m16n16k16.f16.f16 {%r9812, %r9811, %r9810, %r9809}, {%r9075, %r9076, %r9077, %r9078, %r9079, %r9080, %r9081, %r9082}, {%r9160, %r9161, %r9162, %r9163, %r9164, %r9165, %r9166, %r9167}, {%r9201, %r9202, %r9203, %r9204};
	wmma.mma.sync.aligned.row.row.m16n16k16.f16.f16 {%r9205, %r9206, %r9207, %r9208}, {%r9039, %r9040, %r9041, %r9042, %r9043, %r9044, %r9045, %r9046}, {%r9133, %r9134, %r9135, %r9136, %r9137, %r9138, %r9139, %r9140}, {%r9808, %r9807, %r9806, %r9805};
	wmma.mma.sync.aligned.row.row.m16n16k16.f16.f16 {%r9808, %r9807, %r9806, %r9805}, {%r9075, %r9076, %r9077, %r9078, %r9079, %r9080, %r9081, %r9082}, {%r9169, %r9170, %r9171, %r9172, %r9173, %r9174, %r9175, %r9176}, {%r9205, %r9206, %r9207, %r9208};
	wmma.mma.sync.aligned.row.row.m16n16k16.f16.f16 {%r9209, %r9210, %r9211, %r9212}, {%r9048, %r9049, %r9050, %r9051, %r9052, %r9053, %r9054, %r9055}, {%r9106, %r9107, %r9108, %r9109, %r9110, %r9111, %r9112, %r9113}, {%r9804, %r9803, %r9802, %r9801};
	wmma.mma.sync.aligned.row.row.m16n16k16.f16.f16 {%r9804, %r9803, %r9802, %r9801}, {%r9084, %r9085, %r9086, %r9087, %r9088, %r9089, %r9090, %r9091}, {%r9142, %r9143, %r9144, %r9145, %r9146, %r9147, %r9148, %r9149}, {%r9209, %r9210, %r9211, %r9212};
	wmma.mma.sync.aligned.row.row.m16n16k16.f16.f16 {%r9213, %r9214, %r9215, %r9216}, {%r9048, %r9049, %r9050, %r9051, %r9052, %r9053, %r9054, %r9055}, {%r9115, %r9116, %r9117, %r9118, %r9119, %r9120, %r9121, %r9122}, {%r9800, %r9799, %r9798, %r9797};
	wmma.mma.sync.aligned.row.row.m16n16k16.f16.f16 {%r9800, %r9799, %r9798, %r9797}, {%r9084, %r9085, %r9086, %r9087, %r9088, %r9089, %r9090, %r9091}, {%r9151, %r9152, %r9153, %r9154, %r9155, %r9156, %r9157, %r9158}, {%r9213, %r9214, %r9215, %r9216};
	wmma.mma.sync.aligned.row.row.m16n16k16.f16.f16 {%r9217, %r9218, %r9219, %r9220}, {%r9048, %r9049, %r9050, %r9051, %r9052, %r9053, %r9054, %r9055}, {%r9124, %r9125, %r9126, %r9127, %r9128, %r9129, %r9130, %r9131}, {%r9796, %r9795, %r9794, %r9793};
	wmma.mma.sync.aligned.row.row.m16n16k16.f16.f16 {%r9796, %r9795, %r9794, %r9793}, {%r9084, %r9085, %r9086, %r9087, %r9088, %r9089, %r9090, %r9091}, {%r9160, %r9161, %r9162, %r9163, %r9164, %r9165, %r9166, %r9167}, {%r9217, %r9218, %r9219, %r9220};
	wmma.mma.sync.aligned.row.row.m16n16k16.f16.f16 {%r9221, %r9222, %r9223, %r9224}, {%r9048, %r9049, %r9050, %r9051, %r9052, %r9053, %r9054, %r9055}, {%r9133, %r9134, %r9135, %r9136, %r9137, %r9138, %r9139, %r9140}, {%r9792, %r9791, %r9790, %r9789};
	wmma.mma.sync.aligned.row.row.m16n16k16.f16.f16 {%r9792, %r9791, %r9790, %r9789}, {%r9084, %r9085, %r9086, %r9087, %r9088, %r9089, %r9090, %r9091}, {%r9169, %r9170, %r9171, %r9172, %r9173, %r9174, %r9175, %r9176}, {%r9221, %r9222, %r9223, %r9224};
	wmma.mma.sync.aligned.row.row.m16n16k16.f16.f16 {%r9225, %r9226, %r9227, %r9228}, {%r9057, %r9058, %r9059, %r9060, %r9061, %r9062, %r9063, %r9064}, {%r9106, %r9107, %r9108, %r9109, %r9110, %r9111, %r9112, %r9113}, {%r9788, %r9787, %r9786, %r9785};
	wmma.mma.sync.aligned.row.row.m16n16k16.f16.f16 {%r9788, %r9787, %r9786, %r9785}, {%r9093, %r9094, %r9095, %r9096, %r9097, %r9098, %r9099, %r9100}, {%r9142, %r9143, %r9144, %r9145, %r9146, %r9147, %r9148, %r9149}, {%r9225, %r9226, %r9227, %r9228};
	wmma.mma.sync.aligned.row.row.m16n16k16.f16.f16 {%r9229, %r9230, %r9231, %r9232}, {%r9057, %r9058, %r9059, %r9060, %r9061, %r9062, %r9063, %r9064}, {%r9115, %r9116, %r9117, %r9118, %r9119, %r9120, %r9121, %r9122}, {%r9784, %r9783, %r9782, %r9781};
	wmma.mma.sync.aligned.row.row.m16n16k16.f16.f16 {%r9784, %r9783, %r9782, %r9781}, {%r9093, %r9094, %r9095, %r9096, %r9097, %r9098, %r9099, %r9100}, {%r9151, %r9152, %r9153, %r9154, %r9155, %r9156, %r9157, %r9158}, {%r9229, %r9230, %r9231, %r9232};
	wmma.mma.sync.aligned.row.row.m16n16k16.f16.f16 {%r9233, %r9234, %r9235, %r9236}, {%r9057, %r9058, %r9059, %r9060, %r9061, %r9062, %r9063, %r9064}, {%r9124, %r9125, %r9126, %r9127, %r9128, %r9129, %r9130, %r9131}, {%r9780, %r9779, %r9778, %r9777};
	wmma.mma.sync.aligned.row.row.m16n16k16.f16.f16 {%r9780, %r9779, %r9778, %r9777}, {%r9093, %r9094, %r9095, %r9096, %r9097, %r9098, %r9099, %r9100}, {%r9160, %r9161, %r9162, %r9163, %r9164, %r9165, %r9166, %r9167}, {%r9233, %r9234, %r9235, %r9236};
	wmma.mma.sync.aligned.row.row.m16n16k16.f16.f16 {%r9237, %r9238, %r9239, %r9240}, {%r9057, %r9058, %r9059, %r9060, %r9061, %r9062, %r9063, %r9064}, {%r9133, %r9134, %r9135, %r9136, %r9137, %r9138, %r9139, %r9140}, {%r9776, %r9775, %r9774, %r9773};
	wmma.mma.sync.aligned.row.row.m16n16k16.f16.f16 {%r9776, %r9775, %r9774, %r9773}, {%r9093, %r9094, %r9095, %r9096, %r9097, %r9098, %r9099, %r9100}, {%r9169, %r9170, %r9171, %r9172, %r9173, %r9174, %r9175, %r9176}, {%r9237, %r9238, %r9239, %r9240};
	// begin inline asm
	cp.async.commit_group;

	// end inline asm
	// begin inline asm
	cp.async.wait_group 0;

	// end inline asm
	bar.sync 	0;
	add.s32 	%r9771, %r9771, 1;
	add.s32 	%r9706, %r9706, %r333;
	add.s64 	%rd289, %rd289, 64;
	add.s32 	%r9705, %r9705, 1;
	setp.ne.s32 	%p8, %r9705, 0;
	@%p8 bra 	$L__BB4_8;
$L__BB4_9:
	ld.param.u64 	%rd287, [_Z16myHGEMMAlignedV5P6__halfS0_S0_iii_param_2];
	cvta.to.global.u64 	%rd266, %rd287;
	not.b32 	%r9241, %r21;
	and.b32  	%r9242, %r9241, 1;
	mov.u32 	%r9243, %tid.x;
	shr.u32 	%r9244, %r9243, 5;
	and.b32  	%r9245, %r9244, 1;
	mul.lo.s32 	%r9246, %r9245, 2560;
	mad.lo.s32 	%r9247, %r9242, 5120, %r9246;
	shl.b32 	%r9248, %r9247, 1;
	mov.u32 	%r9249, smem;
	add.s32 	%r9250, %r9249, %r9248;
	mov.b32 	%r9251, 40;
	wmma.load.a.sync.aligned.row.m16n16k16.shared.f16 	{%r9252, %r9253, %r9254, %r9255, %r9256, %r9257, %r9258, %r9259}, [%r9250], %r9251;
	add.s32 	%r9260, %r9250, 1280;
	wmma.load.a.sync.aligned.row.m16n16k16.shared.f16 	{%r9261, %r9262, %r9263, %r9264, %r9265, %r9266, %r9267, %r9268}, [%r9260], %r9251;
	add.s32 	%r9269, %r9250, 2560;
	wmma.load.a.sync.aligned.row.m16n16k16.shared.f16 	{%r9270, %r9271, %r9272, %r9273, %r9274, %r9275, %r9276, %r9277}, [%r9269], %r9251;
	add.s32 	%r9278, %r9250, 3840;
	wmma.load.a.sync.aligned.row.m16n16k16.shared.f16 	{%r9279, %r9280, %r9281, %r9282, %r9283, %r9284, %r9285, %r9286}, [%r9278], %r9251;
	add.s32 	%r9287, %r9250, 32;
	wmma.load.a.sync.aligned.row.m16n16k16.shared.f16 	{%r9288, %r9289, %r9290, %r9291, %r9292, %r9293, %r9294, %r9295}, [%r9287], %r9251;
	add.s32 	%r9296, %r9250, 1312;
	wmma.load.a.sync.aligned.row.m16n16k16.shared.f16 	{%r9297, %r9298, %r9299, %r9300, %r9301, %r9302, %r9303, %r9304}, [%r9296], %r9251;
	add.s32 	%r9305, %r9250, 2592;
	wmma.load.a.sync.aligned.row.m16n16k16.shared.f16 	{%r9306, %r9307, %r9308, %r9309, %r9310, %r9311, %r9312, %r9313}, [%r9305], %r9251;
	add.s32 	%r9314, %r9250, 3872;
	wmma.load.a.sync.aligned.row.m16n16k16.shared.f16 	{%r9315, %r9316, %r9317, %r9318, %r9319, %r9320, %r9321, %r9322}, [%r9314], %r9251;
	mad.lo.s32 	%r9323, %r9242, 8448, %r20;
	shl.b32 	%r9324, %r9323, 1;
	add.s32 	%r9325, %r9249, %r9324;
	add.s32 	%r9326, %r9325, 20480;
	mov.b32 	%r9327, 264;
	wmma.load.b.sync.aligned.row.m16n16k16.shared.f16 	{%r9328, %r9329, %r9330, %r9331, %r9332, %r9333, %r9334, %r9335}, [%r9326], %r9327;
	add.s32 	%r9336, %r9325, 20512;
	wmma.load.b.sync.aligned.row.m16n16k16.shared.f16 	{%r9337, %r9338, %r9339, %r9340, %r9341, %r9342, %r9343, %r9344}, [%r9336], %r9327;
	add.s32 	%r9345, %r9325, 20544;
	wmma.load.b.sync.aligned.row.m16n16k16.shared.f16 	{%r9346, %r9347, %r9348, %r9349, %r9350, %r9351, %r9352, %r9353}, [%r9345], %r9327;
	add.s32 	%r9354, %r9325, 20576;
	wmma.load.b.sync.aligned.row.m16n16k16.shared.f16 	{%r9355, %r9356, %r9357, %r9358, %r9359, %r9360, %r9361, %r9362}, [%r9354], %r9327;
	add.s32 	%r9363, %r9325, 28928;
	wmma.load.b.sync.aligned.row.m16n16k16.shared.f16 	{%r9364, %r9365, %r9366, %r9367, %r9368, %r9369, %r9370, %r9371}, [%r9363], %r9327;
	add.s32 	%r9372, %r9325, 28960;
	wmma.load.b.sync.aligned.row.m16n16k16.shared.f16 	{%r9373, %r9374, %r9375, %r9376, %r9377, %r9378, %r9379, %r9380}, [%r9372], %r9327;
	add.s32 	%r9381, %r9325, 28992;
	wmma.load.b.sync.aligned.row.m16n16k16.shared.f16 	{%r9382, %r9383, %r9384, %r9385, %r9386, %r9387, %r9388, %r9389}, [%r9381], %r9327;
	add.s32 	%r9390, %r9325, 29024;
	wmma.load.b.sync.aligned.row.m16n16k16.shared.f16 	{%r9391, %r9392, %r9393, %r9394, %r9395, %r9396, %r9397, %r9398}, [%r9390], %r9327;
	wmma.mma.sync.aligned.row.row.m16n16k16.f16.f16 {%r9399, %r9400, %r9401, %r9402}, {%r9252, %r9253, %r9254, %r9255, %r9256, %r9257, %r9258, %r9259}, {%r9328, %r9329, %r9330, %r9331, %r9332, %r9333, %r9334, %r9335}, {%r9836, %r9835, %r9834, %r9833};
	wmma.mma.sync.aligned.row.row.m16n16k16.f16.f16 {%r9403, %r9404, %r9405, %r9406}, {%r9288, %r9289, %r9290, %r9291, %r9292, %r9293, %r9294, %r9295}, {%r9364, %r9365, %r9366, %r9367, %r9368, %r9369, %r9370, %r9371}, {%r9399, %r9400, %r9401, %r9402};
	wmma.mma.sync.aligned.row.row.m16n16k16.f16.f16 {%r9407, %r9408, %r9409, %r9410}, {%r9252, %r9253, %r9254, %r9255, %r9256, %r9257, %r9258, %r9259}, {%r9337, %r9338, %r9339, %r9340, %r9341, %r9342, %r9343, %r9344}, {%r9832, %r9831, %r9830, %r9829};
	wmma.mma.sync.aligned.row.row.m16n16k16.f16.f16 {%r9411, %r9412, %r9413, %r9414}, {%r9288, %r9289, %r9290, %r9291, %r9292, %r9293, %r9294, %r9295}, {%r9373, %r9374, %r9375, %r9376, %r9377, %r9378, %r9379, %r9380}, {%r9407, %r9408, %r9409, %r9410};
	wmma.mma.sync.aligned.row.row.m16n16k16.f16.f16 {%r9415, %r9416, %r9417, %r9418}, {%r9252, %r9253, %r9254, %r9255, %r9256, %r9257, %r9258, %r9259}, {%r9346, %r9347, %r9348, %r9349, %r9350, %r9351, %r9352, %r9353}, {%r9828, %r9827, %r9826, %r9825};
	wmma.mma.sync.aligned.row.row.m16n16k16.f16.f16 {%r9419, %r9420, %r9421, %r9422}, {%r9288, %r9289, %r9290, %r9291, %r9292, %r9293, %r9294, %r9295}, {%r9382, %r9383, %r9384, %r9385, %r9386, %r9387, %r9388, %r9389}, {%r9415, %r9416, %r9417, %r9418};
	wmma.mma.sync.aligned.row.row.m16n16k16.f16.f16 {%r9423, %r9424, %r9425, %r9426}, {%r9252, %r9253, %r9254, %r9255, %r9256, %r9257, %r9258, %r9259}, {%r9355, %r9356, %r9357, %r9358, %r9359, %r9360, %r9361, %r9362}, {%r9824, %r9823, %r9822, %r9821};
	wmma.mma.sync.aligned.row.row.m16n16k16.f16.f16 {%r9427, %r9428, %r9429, %r9430}, {%r9288, %r9289, %r9290, %r9291, %r9292, %r9293, %r9294, %r9295}, {%r9391, %r9392, %r9393, %r9394, %r9395, %r9396, %r9397, %r9398}, {%r9423, %r9424, %r9425, %r9426};
	wmma.mma.sync.aligned.row.row.m16n16k16.f16.f16 {%r9431, %r9432, %r9433, %r9434}, {%r9261, %r9262, %r9263, %r9264, %r9265, %r9266, %r9267, %r9268}, {%r9328, %r9329, %r9330, %r9331, %r9332, %r9333, %r9334, %r9335}, {%r9820, %r9819, %r9818, %r9817};
	wmma.mma.sync.aligned.row.row.m16n16k16.f16.f16 {%r9435, %r9436, %r9437, %r9438}, {%r9297, %r9298, %r9299, %r9300, %r9301, %r9302, %r9303, %r9304}, {%r9364, %r9365, %r9366, %r9367, %r9368, %r9369, %r9370, %r9371}, {%r9431, %r9432, %r9433, %r9434};
	wmma.mma.sync.aligned.row.row.m16n16k16.f16.f16 {%r9439, %r9440, %r9441, %r9442}, {%r9261, %r9262, %r9263, %r9264, %r9265, %r9266, %r9267, %r9268}, {%r9337, %r9338, %r9339, %r9340, %r9341, %r9342, %r9343, %r9344}, {%r9816, %r9815, %r9814, %r9813};
	wmma.mma.sync.aligned.row.row.m16n16k16.f16.f16 {%r9443, %r9444, %r9445, %r9446}, {%r9297, %r9298, %r9299, %r9300, %r9301, %r9302, %r9303, %r9304}, {%r9373, %r9374, %r9375, %r9376, %r9377, %r9378, %r9379, %r9380}, {%r9439, %r9440, %r9441, %r9442};
	wmma.mma.sync.aligned.row.row.m16n16k16.f16.f16 {%r9447, %r9448, %r9449, %r9450}, {%r9261, %r9262, %r9263, %r9264, %r9265, %r9266, %r9267, %r9268}, {%r9346, %r9347, %r9348, %r9349, %r9350, %r9351, %r9352, %r9353}, {%r9812, %r9811, %r9810, %r9809};
	wmma.mma.sync.aligned.row.row.m16n16k16.f16.f16 {%r9451, %r9452, %r9453, %r9454}, {%r9297, %r9298, %r9299, %r9300, %r9301, %r9302, %r9303, %r9304}, {%r9382, %r9383, %r9384, %r9385, %r9386, %r9387, %r9388, %r9389}, {%r9447, %r9448, %r9449, %r9450};
	wmma.mma.sync.aligned.row.row.m16n16k16.f16.f16 {%r9455, %r9456, %r9457, %r9458}, {%r9261, %r9262, %r9263, %r9264, %r9265, %r9266, %r9267, %r9268}, {%r9355, %r9356, %r9357, %r9358, %r9359, %r9360, %r9361, %r9362}, {%r9808, %r9807, %r9806, %r9805};
	wmma.mma.sync.aligned.row.row.m16n16k16.f16.f16 {%r9459, %r9460, %r9461, %r9462}, {%r9297, %r9298, %r9299, %r9300, %r9301, %r9302, %r9303, %r9304}, {%r9391, %r9392, %r9393, %r9394, %r9395, %r9396, %r9397, %r9398}, {%r9455, %r9456, %r9457, %r9458};
	wmma.mma.sync.aligned.row.row.m16n16k16.f16.f16 {%r9463, %r9464, %r9465, %r9466}, {%r9270, %r9271, %r9272, %r9273, %r9274, %r9275, %r9276, %r9277}, {%r9328, %r9329, %r9330, %r9331, %r9332, %r9333, %r9334, %r9335}, {%r9804, %r9803, %r9802, %r9801};
	wmma.mma.sync.aligned.row.row.m16n16k16.f16.f16 {%r9467, %r9468, %r9469, %r9470}, {%r9306, %r9307, %r9308, %r9309, %r9310, %r9311, %r9312, %r9313}, {%r9364, %r9365, %r9366, %r9367, %r9368, %r9369, %r9370, %r9371}, {%r9463, %r9464, %r9465, %r9466};
	wmma.mma.sync.aligned.row.row.m16n16k16.f16.f16 {%r9471, %r9472, %r9473, %r9474}, {%r9270, %r9271, %r9272, %r9273, %r9274, %r9275, %r9276, %r9277}, {%r9337, %r9338, %r9339, %r9340, %r9341, %r9342, %r9343, %r9344}, {%r9800, %r9799, %r9798, %r9797};
	wmma.mma.sync.aligned.row.row.m16n16k16.f16.f16 {%r9475, %r9476, %r9477, %r9478}, {%r9306, %r9307, %r9308, %r9309, %r9310, %r9311, %r9312, %r9313}, {%r9373, %r9374, %r9375, %r9376, %r9377, %r9378, %r9379, %r9380}, {%r9471, %r9472, %r9473, %r9474};
	wmma.mma.sync.aligned.row.row.m16n16k16.f16.f16 {%r9479, %r9480, %r9481, %r9482}, {%r9270, %r9271, %r9272, %r9273, %r9274, %r9275, %r9276, %r9277}, {%r9346, %r9347, %r9348, %r9349, %r9350, %r9351, %r9352, %r9353}, {%r9796, %r9795, %r9794, %r9793};
	wmma.mma.sync.aligned.row.row.m16n16k16.f16.f16 {%r9483, %r9484, %r9485, %r9486}, {%r9306, %r9307, %r9308, %r9309, %r9310, %r9311, %r9312, %r9313}, {%r9382, %r9383, %r9384, %r9385, %r9386, %r9387, %r9388, %r9389}, {%r9479, %r9480, %r9481, %r9482};
	wmma.mma.sync.aligned.row.row.m16n16k16.f16.f16 {%r9487, %r9488, %r9489, %r9490}, {%r9270, %r9271, %r9272, %r9273, %r9274, %r9275, %r9276, %r9277}, {%r9355, %r9356, %r9357, %r9358, %r9359, %r9360, %r9361, %r9362}, {%r9792, %r9791, %r9790, %r9789};
	wmma.mma.sync.aligned.row.row.m16n16k16.f16.f16 {%r9491, %r9492, %r9493, %r9494}, {%r9306, %r9307, %r9308, %r9309, %r9310, %r9311, %r9312, %r9313}, {%r9391, %r9392, %r9393, %r9394, %r9395, %r9396, %r9397, %r9398}, {%r9487, %r9488, %r9489, %r9490};
	wmma.mma.sync.aligned.row.row.m16n16k16.f16.f16 {%r9495, %r9496, %r9497, %r9498}, {%r9279, %r9280, %r9281, %r9282, %r9283, %r9284, %r9285, %r9286}, {%r9328, %r9329, %r9330, %r9331, %r9332, %r9333, %r9334, %r9335}, {%r9788, %r9787, %r9786, %r9785};
	wmma.mma.sync.aligned.row.row.m16n16k16.f16.f16 {%r9499, %r9500, %r9501, %r9502}, {%r9315, %r9316, %r9317, %r9318, %r9319, %r9320, %r9321, %r9322}, {%r9364, %r9365, %r9366, %r9367, %r9368, %r9369, %r9370, %r9371}, {%r9495, %r9496, %r9497, %r9498};
	wmma.mma.sync.aligned.row.row.m16n16k16.f16.f16 {%r9503, %r9504, %r9505, %r9506}, {%r9279, %r9280, %r9281, %r9282, %r9283, %r9284, %r9285, %r9286}, {%r9337, %r9338, %r9339, %r9340, %r9341, %r9342, %r9343, %r9344}, {%r9784, %r9783, %r9782, %r9781};
	wmma.mma.sync.aligned.row.row.m16n16k16.f16.f16 {%r9507, %r9508, %r9509, %r9510}, {%r9315, %r9316, %r9317, %r9318, %r9319, %r9320, %r9321, %r9322}, {%r9373, %r9374, %r9375, %r9376, %r9377, %r9378, %r9379, %r9380}, {%r9503, %r9504, %r9505, %r9506};
	wmma.mma.sync.aligned.row.row.m16n16k16.f16.f16 {%r9511, %r9512, %r9513, %r9514}, {%r9279, %r9280, %r9281, %r9282, %r9283, %r9284, %r9285, %r9286}, {%r9346, %r9347, %r9348, %r9349, %r9350, %r9351, %r9352, %r9353}, {%r9780, %r9779, %r9778, %r9777};
	wmma.mma.sync.aligned.row.row.m16n16k16.f16.f16 {%r9515, %r9516, %r9517, %r9518}, {%r9315, %r9316, %r9317, %r9318, %r9319, %r9320, %r9321, %r9322}, {%r9382, %r9383, %r9384, %r9385, %r9386, %r9387, %r9388, %r9389}, {%r9511, %r9512, %r9513, %r9514};
	wmma.mma.sync.aligned.row.row.m16n16k16.f16.f16 {%r9519, %r9520, %r9521, %r9522}, {%r9279, %r9280, %r9281, %r9282, %r9283, %r9284, %r9285, %r9286}, {%r9355, %r9356, %r9357, %r9358, %r9359, %r9360, %r9361, %r9362}, {%r9776, %r9775, %r9774, %r9773};
	wmma.mma.sync.aligned.row.row.m16n16k16.f16.f16 {%r9523, %r9524, %r9525, %r9526}, {%r9315, %r9316, %r9317, %r9318, %r9319, %r9320, %r9321, %r9322}, {%r9391, %r9392, %r9393, %r9394, %r9395, %r9396, %r9397, %r9398}, {%r9519, %r9520, %r9521, %r9522};
	shl.b32 	%r9527, %r9243, 1;
	and.b32  	%r9528, %r9527, 64;
	add.s32 	%r9529, %r9528, %r14;
	add.s32 	%r9530, %r16, %r20;
	mad.lo.s32 	%r9531, %r9529, %r536, %r9530;
	mul.wide.s32 	%rd267, %r9531, 2;
	add.s64 	%rd268, %rd266, %rd267;
	wmma.store.d.sync.aligned.row.m16n16k16.global.f16 	[%rd268], {%r9403, %r9404, %r9405, %r9406}, %r536;
	add.s64 	%rd269, %rd268, 32;
	wmma.store.d.sync.aligned.row.m16n16k16.global.f16 	[%rd269], {%r9411, %r9412, %r9413, %r9414}, %r536;
	add.s64 	%rd270, %rd268, 64;
	wmma.store.d.sync.aligned.row.m16n16k16.global.f16 	[%rd270], {%r9419, %r9420, %r9421, %r9422}, %r536;
	add.s64 	%rd271, %rd268, 96;
	wmma.store.d.sync.aligned.row.m16n16k16.global.f16 	[%rd271], {%r9427, %r9428, %r9429, %r9430}, %r536;
	shl.b32 	%r9532, %r536, 4;
	add.s32 	%r9533, %r9531, %r9532;
	mul.wide.s32 	%rd272, %r9533, 2;
	add.s64 	%rd273, %rd266, %rd272;
	wmma.store.d.sync.aligned.row.m16n16k16.global.f16 	[%rd273], {%r9435, %r9436, %r9437, %r9438}, %r536;
	add.s64 	%rd274, %rd273, 32;
	wmma.store.d.sync.aligned.row.m16n16k16.global.f16 	[%rd274], {%r9443, %r9444, %r9445, %r9446}, %r536;
	add.s64 	%rd275, %rd273, 64;
	wmma.store.d.sync.aligned.row.m16n16k16.global.f16 	[%rd275], {%r9451, %r9452, %r9453, %r9454}, %r536;
	add.s64 	%rd276, %rd273, 96;
	wmma.store.d.sync.aligned.row.m16n16k16.global.f16 	[%rd276], {%r9459, %r9460, %r9461, %r9462}, %r536;
	shl.b32 	%r9534, %r536, 5;
	add.s32 	%r9535, %r9531, %r9534;
	mul.wide.s32 	%rd277, %r9535, 2;
	add.s64 	%rd278, %rd266, %rd277;
	wmma.store.d.sync.aligned.row.m16n16k16.global.f16 	[%rd278], {%r9467, %r9468, %r9469, %r9470}, %r536;
	add.s64 	%rd279, %rd278, 32;
	wmma.store.d.sync.aligned.row.m16n16k16.global.f16 	[%rd279], {%r9475, %r9476, %r9477, %r9478}, %r536;
	add.s64 	%rd280, %rd278, 64;
	wmma.store.d.sync.aligned.row.m16n16k16.global.f16 	[%rd280], {%r9483, %r9484, %r9485, %r9486}, %r536;
	add.s64 	%rd281, %rd278, 96;
	wmma.store.d.sync.aligned.row.m16n16k16.global.f16 	[%rd281], {%r9491, %r9492, %r9493, %r9494}, %r536;
	add.s32 	%r9536, %r9535, %r9532;
	mul.wide.s32 	%rd282, %r9536, 2;
	add.s64 	%rd283, %rd266, %rd282;
	wmma.store.d.sync.aligned.row.m16n16k16.global.f16 	[%rd283], {%r9499, %r9500, %r9501, %r9502}, %r536;
	add.s64 	%rd284, %rd283, 32;
	wmma.store.d.sync.aligned.row.m16n16k16.global.f16 	[%rd284], {%r9507, %r9508, %r9509, %r9510}, %r536;
	add.s64 	%rd285, %rd283, 64;
	wmma.store.d.sync.aligned.row.m16n16k16.global.f16 	[%rd285], {%r9515, %r9516, %r9517, %r9518}, %r536;
	add.s64 	%rd286, %rd283, 96;
	wmma.store.d.sync.aligned.row.m16n16k16.global.f16 	[%rd286], {%r9523, %r9524, %r9525, %r9526}, %r536;
$L__BB4_10:
	ret;

}


// ===== COMPILED SASS (sm_100) =====

	.target	sm_100

	.elftype	@"ET_EXEC"


//--------------------- .note.nv.tkinfo           --------------------------
	.section	.note.nv.tkinfo,"",@"SHT_NOTE"
	.sectionflags	@"SHF_NOTE_NV_TKINFO"
	.tkinfo
        /*0018*/ 	.word	0x00000002
        /*0030*/ 	.string	""
        /*0030*/ 	.string	"ptxas"
        /*0030*/ 	.string	"Cuda compilation tools, release 13.0, V13.0.88"
        /*0030*/ 	.string	"Build cuda_13.0.r13.0/compiler.36424714_0"
        /*0030*/ 	.string	"-arch sm_100 -m 64 "



//--------------------- .note.nv.cuinfo           --------------------------
	.section	.note.nv.cuinfo,"",@"SHT_NOTE"
	.sectionflags	@"SHF_NOTE_NV_CUINFO"
        /*0018*/ 	.short	0x0002
        /*001a*/ 	.short	0x0064
        /*001c*/ 	.short	0x0082
	.zero		2


//--------------------- .nv.info                  --------------------------
	.section	.nv.info,"",@"SHT_CUDA_INFO"
	.align	4


	//----- nvinfo : EIATTR_REGCOUNT
	.align		4
        /*0000*/ 	.byte	0x04, 0x2f
        /*0002*/ 	.short	(.L_1 - .L_0)
	.align		4
.L_0:
        /*0004*/ 	.word	index@(_Z16myHGEMMAlignedV1P6__halfS0_S0_iii)
        /*0008*/ 	.word	0x0000007c


	//----- nvinfo : EIATTR_FRAME_SIZE
	.align		4
.L_1:
        /*000c*/ 	.byte	0x04, 0x11
        /*000e*/ 	.short	(.L_3 - .L_2)
	.align		4
.L_2:
        /*0010*/ 	.word	index@(_Z16myHGEMMAlignedV1P6__halfS0_S0_iii)
        /*0014*/ 	.word	0x00000000


	//----- nvinfo : EIATTR_REGCOUNT
	.align		4
.L_3:
        /*0018*/ 	.byte	0x04, 0x2f
        /*001a*/ 	.short	(.L_5 - .L_4)
	.align		4
.L_4:
        /*001c*/ 	.word	index@(_Z16myHGEMMAlignedV2P6__halfS0_S0_iii)
        /*0020*/ 	.word	0x00000096


	//----- nvinfo : EIATTR_FRAME_SIZE
	.align		4
.L_5:
        /*0024*/ 	.byte	0x04, 0x11
        /*0026*/ 	.short	(.L_7 - .L_6)
	.align		4
.L_6:
        /*0028*/ 	.word	index@(_Z16myHGEMMAlignedV2P6__halfS0_S0_iii)
        /*002c*/ 	.word	0x00000000


	//----- nvinfo : EIATTR_REGCOUNT
	.align		4
.L_7:
        /*0030*/ 	.byte	0x04, 0x2f
        /*0032*/ 	.short	(.L_9 - .L_8)
	.align		4
.L_8:
        /*0034*/ 	.word	index@(_Z16myHGEMMAlignedV3P6__halfS0_S0_iii)
        /*0038*/ 	.word	0x00000088


	//----- nvinfo : EIATTR_FRAME_SIZE
	.align		4
.L_9:
        /*003c*/ 	.byte	0x04, 0x11
        /*003e*/ 	.short	(.L_11 - .L_10)
	.align		4
.L_10:
        /*0040*/ 	.word	index@(_Z16myHGEMMAlignedV3P6__halfS0_S0_iii)
        /*0044*/ 	.word	0x00000000


	//----- nvinfo : EIATTR_REGCOUNT
	.align		4
.L_11:
        /*0048*/ 	.byte	0x04, 0x2f
        /*004a*/ 	.short	(.L_13 - .L_12)
	.align		4
.L_12:
        /*004c*/ 	.word	index@(_Z16myHGEMMAlignedV4P6__halfS0_S0_iii)
        /*0050*/ 	.word	0x00000086


	//----- nvinfo : EIATTR_FRAME_SIZE
	.align		4
.L_13:
        /*0054*/ 	.byte	0x04, 0x11
        /*0056*/ 	.short	(.L_15 - .L_14)
	.align		4
.L_14:
        /*0058*/ 	.word	index@(_Z16myHGEMMAlignedV4P6__halfS0_S0_iii)
        /*005c*/ 	.word	0x00000000


	//----- nvinfo : EIATTR_REGCOUNT
	.align		4
.L_15:
        /*0060*/ 	.byte	0x04, 0x2f
        /*0062*/ 	.short	(.L_17 - .L_16)
	.align		4
.L_16:
        /*0064*/ 	.word	index@(_Z16myHGEMMAlignedV5P6__halfS0_S0_iii)
        /*0068*/ 	.word	0x000000da


	//----- nvinfo : EIATTR_FRAME_SIZE
	.align		4
.L_17:
        /*006c*/ 	.byte	0x04, 0x11
        /*006e*/ 	.short	(.L_19 - .L_18)
	.align		4
.L_18:
        /*0070*/ 	.word	index@(_Z16myHGEMMAlignedV5P6__halfS0_S0_iii)
        /*0074*/ 	.word	0x00000000


	//----- nvinfo : EIATTR_MIN_STACK_SIZE
	.align		4
.L_19:
        /*0078*/ 	.byte	0x04, 0x12
        /*007a*/ 	.short	(.L_21 - .L_20)
	.align		4
.L_20:
        /*007c*/ 	.word	index@(_Z16myHGEMMAlignedV5P6__halfS0_S0_iii)
        /*0080*/ 	.word	0x00000000


	//----- nvinfo : EIATTR_MIN_STACK_SIZE
	.align		4
.L_21:
        /*0084*/ 	.byte	0x04, 0x12
        /*0086*/ 	.short	(.L_23 - .L_22)
	.align		4
.L_22:
        /*0088*/ 	.word	index@(_Z16myHGEMMAlignedV4P6__halfS0_S0_iii)
        /*008c*/ 	.word	0x00000000


	//----- nvinfo : EIATTR_MIN_STACK_SIZE
	.align		4
.L_23:
        /*0090*/ 	.byte	0x04, 0x12
        /*0092*/ 	.short	(.L_25 - .L_24)
	.align		4
.L_24:
        /*0094*/ 	.word	index@(_Z16myHGEMMAlignedV3P6__halfS0_S0_iii)
        /*0098*/ 	.word	0x00000000


	//----- nvinfo : EIATTR_MIN_STACK_SIZE
	.align		4
.L_25:
        /*009c*/ 	.byte	0x04, 0x12
        /*009e*/ 	.short	(.L_27 - .L_26)
	.align		4
.L_26:
        /*00a0*/ 	.word	index@(_Z16myHGEMMAlignedV2P6__halfS0_S0_iii)
        /*00a4*/ 	.word	0x00000000


	//----- nvinfo : EIATTR_MIN_STACK_SIZE
	.align		4
.L_27:
        /*00a8*/ 	.byte	0x04, 0x12
        /*00aa*/ 	.short	(.L_29 - .L_28)
	.align		4
.L_28:
        /*00ac*/ 	.word	index@(_Z16myHGEMMAlignedV1P6__halfS0_S0_iii)
        /*00b0*/ 	.word	0x00000000
.L_29:


//--------------------- .nv.compat                --------------------------
	.section	.nv.compat,"",@"SHT_CUDA_COMPAT_INFO"
	.align	4
        /*0000*/ 	.byte	0x02, 0x09, 0x00, 0x00, 0x02, 0x02, 0x01, 0x00, 0x02, 0x05, 0x05, 0x00, 0x03, 0x07, 0x01, 0x01
        /*0010*/ 	.byte	0x02, 0x03, 0x00, 0x00, 0x02, 0x06, 0x01, 0x00, 0x04, 0x0b, 0x08, 0x00, 0x09, 0x00, 0x00, 0x00
        /*0020*/ 	.byte	0x00, 0x00, 0x00, 0x00


//--------------------- .nv.info._Z16myHGEMMAlignedV5P6__halfS0_S0_iii --------------------------
	.section	.nv.info._Z16myHGEMMAlignedV5P6__halfS0_S0_iii,"",@"SHT_CUDA_INFO"
	.sectionflags	@""
	.align	4


	//----- nvinfo : EIATTR_CUDA_API_VERSION
	.align		4
        /*0000*/ 	.byte	0x04, 0x37
        /*0002*/ 	.short	(.L_31 - .L_30)
.L_30:
        /*0004*/ 	.word	0x00000082


	//----- nvinfo : EIATTR_KPARAM_INFO
	.align		4
.L_31:
        /*0008*/ 	.byte	0x04, 0x17
        /*000a*/ 	.short	(.L_33 - .L_32)
.L_32:
        /*000c*/ 	.word	0x00000000
        /*0010*/ 	.short	0x0005
        /*0012*/ 	.short	0x0020
        /*0014*/ 	.byte	0x00, 0xf0, 0x11, 0x00


	//----- nvinfo : EIATTR_KPARAM_INFO
	.align		4
.L_33:
        /*0018*/ 	.byte	0x04, 0x17
        /*001a*/ 	.short	(.L_35 - .L_34)
.L_34:
        /*001c*/ 	.word	0x00000000
        /*0020*/ 	.short	0x0004
        /*0022*/ 	.short	0x001c
        /*0024*/ 	.byte	0x00, 0xf0, 0x11, 0x00


	//----- nvinfo : EIATTR_KPARAM_INFO
	.align		4
.L_35:
        /*0028*/ 	.byte	0x04, 0x17
        /*002a*/ 	.short	(.L_37 - .L_36)
.L_36:
        /*002c*/ 	.word	0x00000000
        /*0030*/ 	.short	0x0003
        /*0032*/ 	.short	0x0018
        /*0034*/ 	.byte	0x00, 0xf0, 0x11, 0x00


	//----- nvinfo : EIATTR_KPARAM_INFO
	.align		4
.L_37:
        /*0038*/ 	.byte	0x04, 0x17
        /*003a*/ 	.short	(.L_39 - .L_38)
.L_38:
        /*003c*/ 	.word	0x00000000
        /*0040*/ 	.short	0x0002
        /*0042*/ 	.short	0x0010
        /*0044*/ 	.byte	0x00, 0xf5, 0x21, 0x00


	//----- nvinfo : EIATTR_KPARAM_INFO
	.align		4
.L_39:
        /*0048*/ 	.byte	0x04, 0x17
        /*004a*/ 	.short	(.L_41 - .L_40)
.L_40:
        /*004c*/ 	.word	0x00000000
        /*0050*/ 	.short	0x0001
        /*0052*/ 	.short	0x0008
        /*0054*/ 	.byte	0x00, 0xf5, 0x21, 0x00


	//----- nvinfo : EIATTR_KPARAM_INFO
	.align		4
.L_41:
        /*0058*/ 	.byte	0x04, 0x17
        /*005a*/ 	.short	(.L_43 - .L_42)
.L_42:
        /*005c*/ 	.word	0x00000000
        /*0060*/ 	.short	0x0000
        /*0062*/ 	.short	0x0000
        /*0064*/ 	.byte	0x00, 0xf5, 0x21, 0x00


	//----- nvinfo : EIATTR_SPARSE_MMA_MASK
	.align		4
.L_43:
        /*0068*/ 	.byte	0x03, 0x50
        /*006a*/ 	.short	0x0000


	//----- nvinfo : EIATTR_WMMA_USED
	.align		4
        /*006c*/ 	.byte	0x01, 0x2b
	.zero		2


	//----- nvinfo : EIATTR_MAXREG_COUNT
	.align		4
        /*0070*/ 	.byte	0x03, 0x1b
        /*0072*/ 	.short	0x00ff


	//----- nvinfo : EIATTR_NUM_BARRIERS
	.align		4
        /*0074*/ 	.byte	0x02, 0x4c
        /*0076*/ 	.byte	0x01
	.zero		1


	//----- nvinfo : EIATTR_MERCURY_ISA_VERSION
	.align		4
        /*0078*/ 	.byte	0x03, 0x5f
        /*007a*/ 	.short	0x0101


	//----- nvinfo : EIATTR_VRC_CTA_INIT_COUNT
	.align		4
        /*007c*/ 	.byte	0x02, 0x4a
	.zero		1
	.zero		1


	//----- nvinfo : EIATTR_EXIT_INSTR_OFFSETS
	.align		4
        /*0080*/ 	.byte	0x04, 0x1c
        /*0082*/ 	.short	(.L_45 - .L_44)


	//   ....[0]....
.L_44:
        /*0084*/ 	.word	0x000000f0


	//   ....[1]....
        /*0088*/ 	.word	0x0000f050


	//----- nvinfo : EIATTR_CBANK_PARAM_SIZE
	.align		4
.L_45:
        /*008c*/ 	.byte	0x03, 0x19
        /*008e*/ 	.short	0x0024


	//----- nvinfo : EIATTR_PARAM_CBANK
	.align		4
        /*0090*/ 	.byte	0x04, 0x0a
        /*0092*/ 	.short	(.L_47 - .L_46)
	.align		4
.L_46:
        /*0094*/ 	.word	index@(.nv.constant0._Z16myHGEMMAlignedV5P6__halfS0_S0_iii)
        /*0098*/ 	.short	0x0380
        /*009a*/ 	.short	0x0024


	//----- nvinfo : EIATTR_SW_WAR
	.align		4
.L_47:
        /*009c*/ 	.byte	0x04, 0x36
        /*009e*/ 	.short	(.L_49 - .L_48)
.L_48:
        /*00a0*/ 	.word	0x00000008
.L_49:


//--------------------- .nv.info._Z16myHGEMMAlignedV4P6__halfS0_S0_iii --------------------------
	.section	.nv.info._Z16myHGEMMAlignedV4P6__halfS0_S0_iii,"",@"SHT_CUDA_INFO"
	.sectionflags	@""
	.align	4


	//----- nvinfo : EIATTR_CUDA_API_VERSION
	.align		4
        /*0000*/ 	.byte	0x04, 0x37
        /*0002*/ 	.short	(.L_51 - .L_50)
.L_50:
        /*0004*/ 	.word	0x00000082


	//----- nvinfo : EIATTR_KPARAM_INFO
	.align		4
.L_51:
        /*0008*/ 	.byte	0x04, 0x17
        /*000a*/ 	.short	(.L_53 - .L_52)
.L_52:
        /*000c*/ 	.word	0x00000000
        /*0010*/ 	.short	0x0005
        /*0012*/ 	.short	0x0020
        /*0014*/ 	.byte	0x00, 0xf0, 0x11, 0x00


	//----- nvinfo : EIATTR_KPARAM_INFO
	.align		4
.L_53:
        /*0018*/ 	.byte	0x04, 0x17
        /*001a*/ 	.short	(.L_55 - .L_54)
.L_54:
        /*001c*/ 	.word	0x00000000
        /*0020*/ 	.short	0x0004
        /*0022*/ 	.short	0x001c
        /*0024*/ 	.byte	0x00, 0xf0, 0x11, 0x00


	//----- nvinfo : EIATTR_KPARAM_INFO
	.align		4
.L_55:
        /*0028*/ 	.byte	0x04, 0x17
        /*002a*/ 	.short	(.L_57 - .L_56)
.L_56:
        /*002c*/ 	.word	0x00000000
        /*0030*/ 	.short	0x0003
        /*0032*/ 	.short	0x0018
        /*0034*/ 	.byte	0x00, 0xf0, 0x11, 0x00


	//----- nvinfo : EIATTR_KPARAM_INFO
	.align		4
.L_57:
        /*0038*/ 	.byte	0x04, 0x17
        /*003a*/ 	.short	(.L_59 - .L_58)
.L_58:
        /*003c*/ 	.word	0x00000000
        /*0040*/ 	.short	0x0002
        /*0042*/ 	.short	0x0010
        /*0044*/ 	.byte	0x00, 0xf5, 0x21, 0x00


	//----- nvinfo : EIATTR_KPARAM_INFO
	.align		4
.L_59:
        /*0048*/ 	.byte	0x04, 0x17
        /*004a*/ 	.short	(.L_61 - .L_60)
.L_60:
        /*004c*/ 	.word	0x00000000
        /*0050*/ 	.short	0x0001
        /*0052*/ 	.short	0x0008
        /*0054*/ 	.byte	0x00, 0xf5, 0x21, 0x00


	//----- nvinfo : EIATTR_KPARAM_INFO
	.align		4
.L_61:
        /*0058*/ 	.byte	0x04, 0x17
        /*005a*/ 	.short	(.L_63 - .L_62)
.L_62:
        /*005c*/ 	.word	0x00000000
        /*0060*/ 	.short	0x0000
        /*0062*/ 	.short	0x0000
        /*0064*/ 	.byte	0x00, 0xf5, 0x21, 0x00


	//----- nvinfo : EIATTR_SPARSE_MMA_MASK
	.align		4
.L_63:
        /*0068*/ 	.byte	0x03, 0x50
        /*006a*/ 	.short	0x0000


	//----- nvinfo : EIATTR_WMMA_USED
	.align		4
        /*006c*/ 	.byte	0x01, 0x2b
	.zero		2


	//----- nvinfo : EIATTR_MAXREG_COUNT
	.align		4
        /*0070*/ 	.byte	0x03, 0x1b
        /*0072*/ 	.short	0x00ff


	//----- nvinfo : EIATTR_NUM_BARRIERS
	.align		4
        /*0074*/ 	.byte	0x02, 0x4c
        /*0076*/ 	.byte	0x01
	.zero		1


	//----- nvinfo : EIATTR_MERCURY_ISA_VERSION
	.align		4
        /*0078*/ 	.byte	0x03, 0x5f
        /*007a*/ 	.short	0x0101


	//----- nvinfo : EIATTR_VRC_CTA_INIT_COUNT
	.align		4
        /*007c*/ 	.byte	0x02, 0x4a
	.zero		1
	.zero		1


	//----- nvinfo : EIATTR_EXIT_INSTR_OFFSETS
	.align		4
        /*0080*/ 	.byte	0x04, 0x1c
        /*0082*/ 	.short	(.L_65 - .L_64)


	//   ....[0]....
.L_64:
        /*0084*/ 	.word	0x000000f0


	//   ....[1]....
        /*0088*/ 	.word	0x00001ff0


	//----- nvinfo : EIATTR_CBANK_PARAM_SIZE
	.align		4
.L_65:
        /*008c*/ 	.byte	0x03, 0x19
        /*008e*/ 	.short	0x0024


	//----- nvinfo : EIATTR_PARAM_CBANK
	.align		4
        /*0090*/ 	.byte	0x04, 0x0a
        /*0092*/ 	.short	(.L_67 - .L_66)
	.align		4
.L_66:
        /*0094*/ 	.word	index@(.nv.constant0._Z16myHGEMMAlignedV4P6__halfS0_S0_iii)
        /*0098*/ 	.short	0x0380
        /*009a*/ 	.short	0x0024


	//----- nvinfo : EIATTR_SW_WAR
	.align		4
.L_67:
        /*009c*/ 	.byte	0x04, 0x36
        /*009e*/ 	.short	(.L_69 - .L_68)
.L_68:
        /*00a0*/ 	.word	0x00000008
.L_69:


//--------------------- .nv.info._Z16myHGEMMAlignedV3P6__halfS0_S0_iii --------------------------
	.section	.nv.info._Z16myHGEMMAlignedV3P6__halfS0_S0_iii,"",@"SHT_CUDA_INFO"
	.sectionflags	@""
	.align	4


	//----- nvinfo : EIATTR_CUDA_API_VERSION
	.align		4
        /*0000*/ 	.byte	0x04, 0x37
        /*0002*/ 	.short	(.L_71 - .L_70)
.L_70:
        /*0004*/ 	.word	0x00000082


	//----- nvinfo : EIATTR_KPARAM_INFO
	.align		4
.L_71:
        /*0008*/ 	.byte	0x04, 0x17
        /*000a*/ 	.short	(.L_73 - .L_72)
.L_72:
        /*000c*/ 	.word	0x00000000
        /*0010*/ 	.short	0x0005
        /*0012*/ 	.short	0x0020
        /*0014*/ 	.byte	0x00, 0xf0, 0x11, 0x00


	//----- nvinfo : EIATTR_KPARAM_INFO
	.align		4
.L_73:
        /*0018*/ 	.byte	0x04, 0x17
        /*001a*/ 	.short	(.L_75 - .L_74)
.L_74:
        /*001c*/ 	.word	0x00000000
        /*0020*/ 	.short	0x0004
        /*0022*/ 	.short	0x001c
        /*0024*/ 	.byte	0x00, 0xf0, 0x11, 0x00


	//----- nvinfo : EIATTR_KPARAM_INFO
	.align		4
.L_75:
        /*0028*/ 	.byte	0x04, 0x17
        /*002a*/ 	.short	(.L_77 - .L_76)
.L_76:
        /*002c*/ 	.word	0x00000000
        /*0030*/ 	.short	0x0003
        /*0032*/ 	.short	0x0018
        /*0034*/ 	.byte	0x00, 0xf0, 0x11, 0x00


	//----- nvinfo : EIATTR_KPARAM_INFO
	.align		4
.L_77:
        /*0038*/ 	.byte	0x04, 0x17
        /*003a*/ 	.short	(.L_79 - .L_78)
.L_78:
        /*003c*/ 	.word	0x00000000
        /*0040*/ 	.short	0x0002
        /*0042*/ 	.short	0x0010
        /*0044*/ 	.byte	0x00, 0xf5, 0x21, 0x00


	//----- nvinfo : EIATTR_KPARAM_INFO
	.align		4
.L_79:
        /*0048*/ 	.byte	0x04, 0x17
        /*004a*/ 	.short	(.L_81 - .L_80)
.L_80:
        /*004c*/ 	.word	0x00000000
        /*0050*/ 	.short	0x0001
        /*0052*/ 	.short	0x0008
        /*0054*/ 	.byte	0x00, 0xf5, 0x21, 0x00


	//----- nvinfo : EIATTR_KPARAM_INFO
	.align		4
.L_81:
        /*0058*/ 	.byte	0x04, 0x17
        /*005a*/ 	.short	(.L_83 - .L_82)
.L_82:
        /*005c*/ 	.word	0x00000000
        /*0060*/ 	.short	0x0000
        /*0062*/ 	.short	0x0000
        /*0064*/ 	.byte	0x00, 0xf5, 0x21, 0x00


	//----- nvinfo : EIATTR_SPARSE_MMA_MASK
	.align		4
.L_83:
        /*0068*/ 	.byte	0x03, 0x50
        /*006a*/ 	.short	0x0000


	//----- nvinfo : EIATTR_WMMA_USED
	.align		4
        /*006c*/ 	.byte	0x01, 0x2b
	.zero		2


	//----- nvinfo : EIATTR_MAXREG_COUNT
	.align		4
        /*0070*/ 	.byte	0x03, 0x1b
        /*0072*/ 	.short	0x00ff


	//----- nvinfo : EIATTR_NUM_BARRIERS
	.align		4
        /*0074*/ 	.byte	0x02, 0x4c
        /*0076*/ 	.byte	0x01
	.zero		1


	//----- nvinfo : EIATTR_MERCURY_ISA_VERSION
	.align		4
        /*0078*/ 	.byte	0x03, 0x5f
        /*007a*/ 	.short	0x0101


	//----- nvinfo : EIATTR_VRC_CTA_INIT_COUNT
	.align		4
        /*007c*/ 	.byte	0x02, 0x4a
	.zero		1
	.zero		1


	//----- nvinfo : EIATTR_EXIT_INSTR_OFFSETS
	.align		4
        /*0080*/ 	.byte	0x04, 0x1c
        /*0082*/ 	.short	(.L_85 - .L_84)


	//   ....[0]....
.L_84:
        /*0084*/ 	.word	0x00001ef0


	//----- nvinfo : EIATTR_CBANK_PARAM_SIZE
	.align		4
.L_85:
        /*0088*/ 	.byte	0x03, 0x19
        /*008a*/ 	.short	0x0024


	//----- nvinfo : EIATTR_PARAM_CBANK
	.align		4
        /*008c*/ 	.byte	0x04, 0x0a
        /*008e*/ 	.short	(.L_87 - .L_86)
	.align		4
.L_86:
        /*0090*/ 	.word	index@(.nv.constant0._Z16myHGEMMAlignedV3P6__halfS0_S0_iii)
        /*0094*/ 	.short	0x0380
        /*0096*/ 	.short	0x0024


	//----- nvinfo : EIATTR_SW_WAR
	.align		4
.L_87:
        /*0098*/ 	.byte	0x04, 0x36
        /*009a*/ 	.short	(.L_89 - .L_88)
.L_88:
        /*009c*/ 	.word	0x00000008
.L_89:


//--------------------- .nv.info._Z16myHGEMMAlignedV2P6__halfS0_S0_iii --------------------------
	.section	.nv.info._Z16myHGEMMAlignedV2P6__halfS0_S0_iii,"",@"SHT_CUDA_INFO"
	.sectionflags	@""
	.align	4


	//----- nvinfo : EIATTR_CUDA_API_VERSION
	.align		4
        /*0000*/ 	.byte	0x04, 0x37
        /*0002*/ 	.short	(.L_91 - .L_90)
.L_90:
        /*0004*/ 	.word	0x00000082


	//----- nvinfo : EIATTR_KPARAM_INFO
	.align		4
.L_91:
        /*0008*/ 	.byte	0x04, 0x17
        /*000a*/ 	.short	(.L_93 - .L_92)
.L_92:
        /*000c*/ 	.word	0x00000000
        /*0010*/ 	.short	0x0005
        /*0012*/ 	.short	0x0020
        /*0014*/ 	.byte	0x00, 0xf0, 0x11, 0x00


	//----- nvinfo : EIATTR_KPARAM_INFO
	.align		4
.L_93:
        /*0018*/ 	.byte	0x04, 0x17
        /*001a*/ 	.short	(.L_95 - .L_94)
.L_94:
        /*001c*/ 	.word	0x00000000
        /*0020*/ 	.short	0x0004
        /*0022*/ 	.short	0x001c
        /*0024*/ 	.byte	0x00, 0xf0, 0x11, 0x00


	//----- nvinfo : EIATTR_KPARAM_INFO
	.align		4
.L_95:
        /*0028*/ 	.byte	0x04, 0x17
        /*002a*/ 	.short	(.L_97 - .L_96)
.L_96:
        /*002c*/ 	.word	0x00000000
        /*0030*/ 	.short	0x0003
        /*0032*/ 	.short	0x0018
        /*0034*/ 	.byte	0x00, 0xf0, 0x11, 0x00


	//----- nvinfo : EIATTR_KPARAM_INFO
	.align		4
.L_97:
        /*0038*/ 	.byte	0x04, 0x17
        /*003a*/ 	.short	(.L_99 - .L_98)
.L_98:
        /*003c*/ 	.word	0x00000000
        /*0040*/ 	.short	0x0002
        /*0042*/ 	.short	0x0010
        /*0044*/ 	.byte	0x00, 0xf5, 0x21, 0x00


	//----- nvinfo : EIATTR_KPARAM_INFO
	.align		4
.L_99:
        /*0048*/ 	.byte	0x04, 0x17
        /*004a*/ 	.short	(.L_101 - .L_100)
.L_100:
        /*004c*/ 	.word	0x00000000
        /*0050*/ 	.short	0x0001
        /*0052*/ 	.short	0x0008
        /*0054*/ 	.byte	0x00, 0xf5, 0x21, 0x00


	//----- nvinfo : EIATTR_KPARAM_INFO
	.align		4
.L_101:
        /*0058*/ 	.byte	0x04, 0x17
        /*005a*/ 	.short	(.L_103 - .L_102)
.L_102:
        /*005c*/ 	.word	0x00000000
        /*0060*/ 	.short	0x0000
        /*0062*/ 	.short	0x0000
        /*0064*/ 	.byte	0x00, 0xf5, 0x21, 0x00


	//----- nvinfo : EIATTR_SPARSE_MMA_MASK
	.align		4
.L_103:
        /*0068*/ 	.byte	0x03, 0x50
        /*006a*/ 	.short	0x0000


	//----- nvinfo : EIATTR_WMMA_USED
	.align		4
        /*006c*/ 	.byte	0x01, 0x2b
	.zero		2


	//----- nvinfo : EIATTR_MAXREG_COUNT
	.align		4
        /*0070*/ 	.byte	0x03, 0x1b
        /*0072*/ 	.short	0x00ff


	//----- nvinfo : EIATTR_NUM_BARRIERS
	.align		4
        /*0074*/ 	.byte	0x02, 0x4c
        /*0076*/ 	.byte	0x01
	.zero		1


	//----- nvinfo : EIATTR_MERCURY_ISA_VERSION
	.align		4
        /*0078*/ 	.byte	0x03, 0x5f
        /*007a*/ 	.short	0x0101


	//----- nvinfo : EIATTR_VRC_CTA_INIT_COUNT
	.align		4
        /*007c*/ 	.byte	0x02, 0x4a
	.zero		1
	.zero		1


	//----- nvinfo : EIATTR_EXIT_INSTR_OFFSETS
	.align		4
        /*0080*/ 	.byte	0x04, 0x1c
        /*0082*/ 	.short	(.L_105 - .L_104)


	//   ....[0]....
.L_104:
        /*0084*/ 	.word	0x00002900


	//----- nvinfo : EIATTR_CBANK_PARAM_SIZE
	.align		4
.L_105:
        /*0088*/ 	.byte	0x03, 0x19
        /*008a*/ 	.short	0x0024


	//----- nvinfo : EIATTR_PARAM_CBANK
	.align		4
        /*008c*/ 	.byte	0x04, 0x0a
        /*008e*/ 	.short	(.L_107 - .L_106)
	.align		4
.L_106:
        /*0090*/ 	.word	index@(.nv.constant0._Z16myHGEMMAlignedV2P6__halfS0_S0_iii)
        /*0094*/ 	.short	0x0380
        /*0096*/ 	.short	0x0024


	//----- nvinfo : EIATTR_SW_WAR
	.align		4
.L_107:
        /*0098*/ 	.byte	0x04, 0x36
        /*009a*/ 	.short	(.L_109 - .L_108)
.L_108:
        /*009c*/ 	.word	0x00000008
.L_109:


//--------------------- .nv.info._Z16myHGEMMAlignedV1P6__halfS0_S0_iii --------------------------
	.section	.nv.info._Z16myHGEMMAlignedV1P6__halfS0_S0_iii,"",@"SHT_CUDA_INFO"
	.sectionflags	@""
	.align	4


	//----- nvinfo : EIATTR_CUDA_API_VERSION
	.align		4
        /*0000*/ 	.byte	0x04, 0x37
        /*0002*/ 	.short	(.L_111 - .L_110)
.L_110:
        /*0004*/ 	.word	0x00000082


	//----- nvinfo : EIATTR_KPARAM_INFO
	.align		4
.L_111:
        /*0008*/ 	.byte	0x04, 0x17
        /*000a*/ 	.short	(.L_113 - .L_112)
.L_112:
        /*000c*/ 	.word	0x00000000
        /*0010*/ 	.short	0x0005
        /*0012*/ 	.short	0x0020
        /*0014*/ 	.byte	0x00, 0xf0, 0x11, 0x00


	//----- nvinfo : EIATTR_KPARAM_INFO
	.align		4
.L_113:
        /*0018*/ 	.byte	0x04, 0x17
        /*001a*/ 	.short	(.L_115 - .L_114)
.L_114:
        /*001c*/ 	.word	0x00000000
        /*0020*/ 	.short	0x0004
        /*0022*/ 	.short	0x001c
        /*0024*/ 	.byte	0x00, 0xf0, 0x11, 0x00


	//----- nvinfo : EIATTR_KPARAM_INFO
	.align		4
.L_115:
        /*0028*/ 	.byte	0x04, 0x17
        /*002a*/ 	.short	(.L_117 - .L_116)
.L_116:
        /*002c*/ 	.word	0x00000000
        /*0030*/ 	.short	0x0003
        /*0032*/ 	.short	0x0018
        /*0034*/ 	.byte	0x00, 0xf0, 0x11, 0x00


	//----- nvinfo : EIATTR_KPARAM_INFO
	.align		4
.L_117:
        /*0038*/ 	.byte	0x04, 0x17
        /*003a*/ 	.short	(.L_119 - .L_118)
.L_118:
        /*003c*/ 	.word	0x00000000
        /*0040*/ 	.short	0x0002
        /*0042*/ 	.short	0x0010
        /*0044*/ 	.byte	0x00, 0xf5, 0x21, 0x00


	//----- nvinfo : EIATTR_KPARAM_INFO
	.align		4
.L_119:
        /*0048*/ 	.byte	0x04, 0x17
        /*004a*/ 	.short	(.L_121 - .L_120)
.L_120:
        /*004c*/ 	.word	0x00000000
        /*0050*/ 	.short	0x0001
        /*0052*/ 	.short	0x0008
        /*0054*/ 	.byte	0x00, 0xf5, 0x21, 0x00


	//----- nvinfo : EIATTR_KPARAM_INFO
	.align		4
.L_121:
        /*0058*/ 	.byte	0x04, 0x17
        /*005a*/ 	.short	(.L_123 - .L_122)
.L_122:
        /*005c*/ 	.word	0x00000000
        /*0060*/ 	.short	0x0000
        /*0062*/ 	.short	0x0000
        /*0064*/ 	.byte	0x00, 0xf5, 0x21, 0x00


	//----- nvinfo : EIATTR_SPARSE_MMA_MASK
	.align		4
.L_123:
        /*0068*/ 	.byte	0x03, 0x50
        /*006a*/ 	.short	0x0000


	//----- nvinfo : EIATTR_WMMA_USED
	.align		4
        /*006c*/ 	.byte	0x01, 0x2b
	.zero		2


	//----- nvinfo : EIATTR_MAXREG_COUNT
	.align		4
        /*0070*/ 	.byte	0x03, 0x1b
        /*0072*/ 	.short	0x00ff


	//----- nvinfo : EIATTR_NUM_BARRIERS
	.align		4
        /*0074*/ 	.byte	0x02, 0x4c
        /*0076*/ 	.byte	0x01
	.zero		1


	//----- nvinfo : EIATTR_MERCURY_ISA_VERSION
	.align		4
        /*0078*/ 	.byte	0x03, 0x5f
        /*007a*/ 	.short	0x0101


	//----- nvinfo : EIATTR_VRC_CTA_INIT_COUNT
	.align		4
        /*007c*/ 	.byte	0x02, 0x4a
	.zero		1
	.zero		1


	//----- nvinfo : EIATTR_EXIT_INSTR_OFFSETS
	.align		4
        /*0080*/ 	.byte	0x04, 0x1c
        /*0082*/ 	.short	(.L_125 - .L_124)


	//   ....[0]....
.L_124:
        /*0084*/ 	.word	0x00001600


	//----- nvinfo : EIATTR_CBANK_PARAM_SIZE
	.align		4
.L_125:
        /*0088*/ 	.byte	0x03, 0x19
        /*008a*/ 	.short	0x0024


	//----- nvinfo : EIATTR_PARAM_CBANK
	.align		4
        /*008c*/ 	.byte	0x04, 0x0a
        /*008e*/ 	.short	(.L_127 - .L_126)
	.align		4
.L_126:
        /*0090*/ 	.word	index@(.nv.constant0._Z16myHGEMMAlignedV1P6__halfS0_S0_iii)
        /*0094*/ 	.short	0x0380
        /*0096*/ 	.short	0x0024


	//----- nvinfo : EIATTR_SW_WAR
	.align		4
.L_127:
        /*0098*/ 	.byte	0x04, 0x36
        /*009a*/ 	.short	(.L_129 - .L_128)
.L_128:
        /*009c*/ 	.word	0x00000008
.L_129:


//--------------------- .nv.callgraph             --------------------------
	.section	.nv.callgraph,"",@"SHT_CUDA_CALLGRAPH"
	.align	4
	.sectionentsize	8
	.align		4
        /*0000*/ 	.word	0x00000000
	.align		4
        /*0004*/ 	.word	0xffffffff
	.align		4
        /*0008*/ 	.word	0x00000000
	.align		4
        /*000c*/ 	.word	0xfffffffe
	.align		4
        /*0010*/ 	.word	0x00000000
	.align		4
        /*0014*/ 	.word	0xfffffffd
	.align		4
        /*0018*/ 	.word	0x00000000
	.align		4
        /*001c*/ 	.word	0xfffffffc


//--------------------- .text._Z16myHGEMMAlignedV5P6__halfS0_S0_iii --------------------------
	.section	.text._Z16myHGEMMAlignedV5P6__halfS0_S0_iii,"ax",@progbits
	.align	128
        .global         _Z16myHGEMMAlignedV5P6__halfS0_S0_iii
        .type           _Z16myHGEMMAlignedV5P6__halfS0_S0_iii,@function
        .size           _Z16myHGEMMAlignedV5P6__halfS0_S0_iii,(.L_x_18 - _Z16myHGEMMAlignedV5P6__halfS0_S0_iii)
        .other          _Z16myHGEMMAlignedV5P6__halfS0_S0_iii,@"STO_CUDA_ENTRY STV_DEFAULT"
_Z16myHGEMMAlignedV5P6__halfS0_S0_iii:
.text._Z16myHGEMMAlignedV5P6__halfS0_S0_iii:
[----:B------:R-:W-:Y:S01]  /*0000*/  LDC R1, c[0x0][0x37c] ;  /* 0x0000df00ff017b82 */ /* 0x000fe20000000800 */
[----:B------:R-:W1:Y:S07]  /*0010*/  S2R R7, SR_CTAID.X ;  /* 0x0000000000077919 */ /* 0x000e6e0000002500 */
[----:B------:R-:W2:Y:S01]  /*0020*/  LDC.64 R2, c[0x0][0x398] ;  /* 0x0000e600ff027b82 */ /* 0x000ea20000000a00 */
[----:B------:R-:W3:Y:S07]  /*0030*/  S2R R0, SR_CTAID.Y ;  /* 0x0000000000007919 */ /* 0x000eee0000002600 */
[----:B------:R-:W1:Y:S08]  /*0040*/  S2UR UR4, SR_CTAID.Z ;  /* 0x00000000000479c3 */ /* 0x000e700000002700 */
[----:B------:R-:W1:Y:S01]  /*0050*/  LDC R196, c[0x0][0x370] ;  /* 0x0000dc00ffc47b82 */ /* 0x000e620000000800 */
[----:B--2---:R-:W-:-:S02]  /*0060*/  SHF.R.S32.HI R4, RZ, 0x1f, R3 ;  /* 0x0000001fff047819 */ /* 0x004fc40000011403 */
[----:B------:R-:W-:Y:S02]  /*0070*/  SHF.R.S32.HI R5, RZ, 0x1f, R2 ;  /* 0x0000001fff057819 */ /* 0x000fe40000011402 */
[----:B------:R-:W-:Y:S02]  /*0080*/  LEA.HI R4, R4, R3, RZ, 0x8 ;  /* 0x0000000304047211 */ /* 0x000fe400078f40ff */
[----:B------:R-:W-:Y:S02]  /*0090*/  LEA.HI R2, R5, R2, RZ, 0x7 ;  /* 0x0000000205027211 */ /* 0x000fe400078f38ff */
[----:B------:R-:W-:Y:S01]  /*00a0*/  SHF.R.S32.HI R5, RZ, 0x8, R4 ;  /* 0x00000008ff057819 */ /* 0x000fe20000011404 */
[----:B-1----:R-:W-:Y:S01]  /*00b0*/  IMAD R196, R196, UR4, R7 ;  /* 0x00000004c4c47c24 */ /* 0x002fe2000f8e0207 */
[----:B------:R-:W-:-:S04]  /*00c0*/  SHF.R.S32.HI R7, RZ, 0x7, R2 ;  /* 0x00000007ff077819 */ /* 0x000fc80000011402 */
[----:B------:R-:W-:-:S04]  /*00d0*/  ISETP.GE.AND P0, PT, R196, R5, PT ;  /* 0x00000005c400720c */ /* 0x000fc80003f06270 */
[----:B---3--:R-:W-:-:S13]  /*00e0*/  ISETP.GE.OR P0, PT, R0, R7, P0 ;  /* 0x000000070000720c */ /* 0x008fda0000706670 */
[----:B------:R-:W-:Y:S05]  /*00f0*/  @P0 EXIT ;  /* 0x000000000000094d */ /* 0x000fea0003800000 */
[----:B------:R-:W1:Y:S01]  /*0100*/  S2R R2, SR_TID.X ;  /* 0x0000000000027919 */ /* 0x000e620000002100 */
[----:B------:R-:W2:Y:S01]  /*0110*/  LDC.64 R206, c[0x0][0x388] ;  /* 0x0000e200ffce7b82 */ /* 0x000ea20000000a00 */
[----:B------:R-:W3:Y:S01]  /*0120*/  LDCU.64 UR6, c[0x0][0x358] ;  /* 0x00006b00ff0677ac */ /* 0x000ee20008000a00 */
[----:B------:R-:W-:Y:S01]  /*0130*/  MOV R198, 0x400 ;  /* 0x0000040000c67802 */ /* 0x000fe20000000f00 */
[----:B------:R-:W4:Y:S01]  /*0140*/  S2R R9, SR_CgaCtaId ;  /* 0x0000000000097919 */ /* 0x000f220000008800 */
[----:B------:R-:W-:Y:S02]  /*0150*/  CS2R R184, SRZ ;  /* 0x0000000000b87805 */ /* 0x000fe4000001ff00 */
[----:B------:R-:W-:Y:S02]  /*0160*/  CS2R R104, SRZ ;  /* 0x0000000000687805 */ /* 0x000fe4000001ff00 */
[----:B------:R-:W-:Y:S02]  /*0170*/  CS2R R186, SRZ ;  /* 0x0000000000ba7805 */ /* 0x000fe4000001ff00 */
[----:B------:R-:W-:Y:S01]  /*0180*/  CS2R R158, SRZ ;  /* 0x00000000009e7805 */ /* 0x000fe2000001ff00 */
[----:B------:R-:W5:Y:S01]  /*0190*/  LDC R4, c[0x0][0x3a0] ;  /* 0x0000e800ff047b82 */ /* 0x000f620000000800 */
[----:B------:R-:W-:-:S02]  /*01a0*/  CS2R R156, SRZ ;  /* 0x00000000009c7805 */ /* 0x000fc4000001ff00 */
[----:B------:R-:W-:Y:S02]  /*01b0*/  CS2R R154, SRZ ;  /* 0x00000000009a7805 */ /* 0x000fe4000001ff00 */
[----:B------:R-:W-:Y:S02]  /*01c0*/  CS2R R152, SRZ ;  /* 0x0000000000987805 */ /* 0x000fe4000001ff00 */
[----:B------:R-:W-:Y:S02]  /*01d0*/  CS2R R106, SRZ ;  /* 0x00000000006a7805 */ /* 0x000fe4000001ff00 */
[----:B------:R-:W-:Y:S02]  /*01e0*/  CS2R R188, SRZ ;  /* 0x0000000000bc7805 */ /* 0x000fe4000001ff00 */
[----:B------:R-:W-:Y:S02]  /*01f0*/  CS2R R146, SRZ ;  /* 0x0000000000927805 */ /* 0x000fe4000001ff00 */
[----:B------:R-:W-:Y:S01]  /*0200*/  CS2R R144, SRZ ;  /* 0x0000000000907805 */ /* 0x000fe2000001ff00 */
[----:B------:R-:W3:Y:S01]  /*0210*/  LDC.64 R208, c[0x0][0x380] ;  /* 0x0000e000ffd07b82 */ /* 0x000ee20000000a00 */
[----:B------:R-:W-:-:S02]  /*0220*/  CS2R R142, SRZ ;  /* 0x00000000008e7805 */ /* 0x000fc4000001ff00 */
[----:B------:R-:W-:Y:S02]  /*0230*/  CS2R R140, SRZ ;  /* 0x00000000008c7805 */ /* 0x000fe4000001ff00 */
[----:B------:R-:W-:Y:S02]  /*0240*/  CS2R R138, SRZ ;  /* 0x00000000008a7805 */ /* 0x000fe4000001ff00 */
[----:B------:R-:W-:Y:S02]  /*0250*/  CS2R R136, SRZ ;  /* 0x0000000000887805 */ /* 0x000fe4000001ff00 */
[----:B------:R-:W-:Y:S02]  /*0260*/  CS2R R80, SRZ ;  /* 0x0000000000507805 */ /* 0x000fe4000001ff00 */
[----:B------:R-:W-:Y:S02]  /*0270*/  CS2R R82, SRZ ;  /* 0x0000000000527805 */ /* 0x000fe4000001ff00 */
        /* <DEDUP_REMOVED lines=8> */
[----:B-1----:R-:W-:Y:S02]  /*0300*/  SHF.L.U32 R6, R2, 0x3, RZ ;  /* 0x0000000302067819 */ /* 0x002fe400000006ff */
[----:B------:R-:W-:Y:S02]  /*0310*/  CS2R R130, SRZ ;  /* 0x0000000000827805 */ /* 0x000fe4000001ff00 */
[----:B------:R-:W-:Y:S02]  /*0320*/  SHF.R.U32.HI R7, RZ, 0x3, R2 ;  /* 0x00000003ff077819 */ /* 0x000fe40000011602 */
[----:B------:R-:W-:Y:S02]  /*0330*/  CS2R R128, SRZ ;  /* 0x0000000000807805 */ /* 0x000fe4000001ff00 */
[----:B------:R-:W-:-:S02]  /*0340*/  LOP3.LUT R27, R6, 0xf8, RZ, 0xc0, !PT ;  /* 0x000000f8061b7812 */ /* 0x000fc400078ec0ff */
[----:B------:R-:W-:Y:S02]  /*0350*/  CS2R R176, SRZ ;  /* 0x0000000000b07805 */ /* 0x000fe4000001ff00 */
[----:B------:R-:W-:Y:S02]  /*0360*/  LOP3.LUT R20, R7, 0x7c, RZ, 0xc0, !PT ;  /* 0x0000007c07147812 */ /* 0x000fe400078ec0ff */
[----:B------:R-:W-:Y:S02]  /*0370*/  CS2R R178, SRZ ;  /* 0x0000000000b27805 */ /* 0x000fe4000001ff00 */
[----:B------:R-:W-:Y:S02]  /*0380*/  SHF.R.U32.HI R5, RZ, 0x1, R2 ;  /* 0x00000001ff057819 */ /* 0x000fe40000011602 */
[----:B------:R-:W-:Y:S02]  /*0390*/  CS2R R180, SRZ ;  /* 0x0000000000b47805 */ /* 0x000fe4000001ff00 */
[----:B------:R-:W-:Y:S01]  /*03a0*/  PRMT R7, R27, 0x6540, R196 ;  /* 0x000065401b077816 */ /* 0x000fe200000000c4 */
[----:B------:R-:W-:Y:S01]  /*03b0*/  IMAD R23, R20, 0x108, R27 ;  /* 0x0000010814177824 */ /* 0x000fe200078e021b */
[----:B------:R-:W-:-:S02]  /*03c0*/  LOP3.LUT R5, R5, 0x1fe, RZ, 0xc0, !PT ;  /* 0x000001fe05057812 */ /* 0x000fc400078ec0ff */
[----:B------:R-:W-:Y:S02]  /*03d0*/  CS2R R182, SRZ ;  /* 0x0000000000b67805 */ /* 0x000fe4000001ff00 */
[----:B------:R-:W-:Y:S01]  /*03e0*/  LOP3.LUT R18, R6, 0x18, RZ, 0xc0, !PT ;  /* 0x0000001806127812 */ /* 0x000fe200078ec0ff */
[----:B------:R-:W-:Y:S01]  /*03f0*/  IMAD R72, R20, R3, R7 ;  /* 0x0000000314487224 */ /* 0x000fe200078e0207 */
[----:B----4-:R-:W-:Y:S01]  /*0400*/  LEA R198, R9, R198, 0x18 ;  /* 0x000000c609c67211 */ /* 0x010fe200078ec0ff */
[----:B------:R-:W-:Y:S01]  /*0410*/  IMAD R29, R0, 0x80, R5 ;  /* 0x00000080001d7824 */ /* 0x000fe200078e0205 */
[----:B-----5:R-:W-:Y:S01]  /*0420*/  ISETP.GE.AND P0, PT, R4, 0x40, PT ;  /* 0x000000400400780c */ /* 0x020fe20003f06270 */
[----:B--2---:R-:W-:Y:S01]  /*0430*/  IMAD.WIDE R10, R72, 0x2, R206 ;  /* 0x00000002480a7825 */ /* 0x004fe200078e02ce */
[----:B------:R-:W-:Y:S02]  /*0440*/  SHF.R.U32.HI R21, RZ, 0x5, R2 ;  /* 0x00000005ff157819 */ /* 0x000fe40000011602 */
[----:B------:R-:W-:-:S02]  /*0450*/  CS2R R120, SRZ ;  /* 0x0000000000787805 */ /* 0x000fc4000001ff00 */
[----:B------:R-:W-:Y:S01]  /*0460*/  SHF.L.U32 R196, R196, 0x8, RZ ;  /* 0x00000008c4c47819 */ /* 0x000fe200000006ff */
[----:B------:R-:W-:Y:S01]  /*0470*/  IMAD R31, R29, R4, R18 ;  /* 0x000000041d1f7224 */ /* 0x000fe200078e0212 */
[----:B------:R-:W-:Y:S01]  /*0480*/  LOP3.LUT R19, R2, 0x3c0, RZ, 0xc0, !PT ;  /* 0x000003c002137812 */ /* 0x000fe200078ec0ff */
[----:B------:R-:W-:Y:S01]  /*0490*/  IMAD.WIDE R12, R3, 0x2, R10 ;  /* 0x00000002030c7825 */ /* 0x000fe200078e020a */
[----:B------:R-:W-:-:S03]  /*04a0*/  LOP3.LUT R21, R21, 0x1, RZ, 0xc0, !PT ;  /* 0x0000000115157812 */ /* 0x000fc600078ec0ff */
[----:B------:R-:W-:Y:S01]  /*04b0*/  IMAD R25, R5, 0x28, R18 ;  /* 0x0000002805197824 */ /* 0x000fe200078e0212 */
[----:B------:R-:W-:Y:S01]  /*04c0*/  SHF.R.S32.HI R5, RZ, 0x1f, R4 ;  /* 0x0000001fff057819 */ /* 0x000fe20000011404 */
[----:B---3--:R-:W-:-:S03]  /*04d0*/  IMAD.WIDE R6, R31, 0x2, R208 ;  /* 0x000000021f067825 */ /* 0x008fc600078e02d0 */
[----:B------:R-:W-:Y:S01]  /*04e0*/  LEA R25, R25, R198, 0x1 ;  /* 0x000000c619197211 */ /* 0x000fe200078e08ff */
[----:B------:R-:W-:Y:S01]  /*04f0*/  IMAD.WIDE R14, R3, 0x2, R12 ;  /* 0x00000002030e7825 */ /* 0x000fe200078e020c */
[----:B------:R-:W-:-:S03]  /*0500*/  LEA.HI R5, R5, R4, RZ, 0x5 ;  /* 0x0000000405057211 */ /* 0x000fc600078f28ff */
[----:B------:R-:W-:Y:S01]  /*0510*/  IMAD.WIDE R8, R4, 0x2, R6 ;  /* 0x0000000204087825 */ /* 0x000fe200078e0206 */
[----:B------:R-:W-:Y:S01]  /*0520*/  @!PT LDS RZ, [RZ] ;  /* 0x00000000fffff984 */ /* 0x000fe20000000800 */
[----:B------:R-:W-:Y:S01]  /*0530*/  @!PT LDS RZ, [RZ] ;  /* 0x00000000fffff984 */ /* 0x000fe20000000800 */
[----:B------:R-:W-:Y:S01]  /*0540*/  @!PT LDS RZ, [RZ] ;  /* 0x00000000fffff984 */ /* 0x000fe20000000800 */
[----:B------:R1:W-:Y:S03]  /*0550*/  LDGSTS.E.128 [R25], desc[UR6][R6.64] ;  /* 0x0000000006197fae */ /* 0x0003e6000b9a1806 */
[----:B------:R-:W-:Y:S01]  /*0560*/  IMAD R23, R23, 0x2, R198 ;  /* 0x0000000217177824 */ /* 0x000fe200078e02c6 */
[----:B------:R2:W-:Y:S01]  /*0570*/  LDGSTS.E.128 [R25+0x50], desc[UR6][R8.64] ;  /* 0x0005000008197fae */ /* 0x0005e2000b9a1806 */
[----:B------:R-:W-:-:S03]  /*0580*/  IMAD.WIDE R16, R3, 0x2, R14 ;  /* 0x0000000203107825 */ /* 0x000fc600078e020e */
[----:B------:R2:W-:Y:S04]  /*0590*/  LDGSTS.E.128 [R23+0x5000], desc[UR6][R10.64] ;  /* 0x050000000a177fae */ /* 0x0005e8000b9a1806 */
[----:B------:R2:W-:Y:S01]  /*05a0*/  LDGSTS.E.128 [R23+0x5210], desc[UR6][R12.64] ;  /* 0x052100000c177fae */ /* 0x0005e2000b9a1806 */
[----:B-1----:R-:W-:-:S03]  /*05b0*/  SHF.R.S32.HI R6, RZ, 0x5, R5 ;  /* 0x00000005ff067819 */ /* 0x002fc60000011405 */
[----:B------:R2:W-:Y:S04]  /*05c0*/  LDGSTS.E.128 [R23+0x5420], desc[UR6][R14.64] ;  /* 0x054200000e177fae */ /* 0x0005e8000b9a1806 */
[----:B------:R2:W-:Y:S04]  /*05d0*/  LDGSTS.E.128 [R23+0x5630], desc[UR6][R16.64] ;  /* 0x0563000010177fae */ /* 0x0005e8000b9a1806 */
[----:B------:R-:W0:Y:S01]  /*05e0*/  LDGDEPBAR ;  /* 0x00000000000079af */ /* 0x000e220000000000 */
[----:B------:R-:W-:-:S04]  /*05f0*/  DEPBAR.LE SB0, 0x0 ;  /* 0x000080000000791a */ /* 0x000fc80000000000 */
[----:B------:R-:W-:Y:S06]  /*0600*/  BAR.SYNC.DEFER_BLOCKING 0x0 ;  /* 0x0000000000007b1d */ /* 0x000fec0000010000 */
[----:B--2---:R-:W-:Y:S05]  /*0610*/  @!P0 BRA `(.L_x_0) ;  /* 0x000000dc001c8947 */ /* 0x004fea0003800000 */
[----:B------:R-:W-:Y:S01]  /*0620*/  ISETP.GE.U32.AND P0, PT, R4, 0x420, PT ;  /* 0x000004200400780c */ /* 0x000fe20003f06070 */
[----:B------:R-:W-:Y:S01]  /*0630*/  IMAD.MOV.U32 R17, RZ, RZ, R31 ;  /* 0x000000ffff117224 */ /* 0x000fe200078e001f */
[----:B------:R-:W-:Y:S01]  /*0640*/  VIMNMX R7, PT, PT, R6, 0x2, !PT ;  /* 0x0000000206077848 */ /* 0x000fe20007fe0100 */
[----:B------:R-:W-:Y:S01]  /*0650*/  IMAD.MOV.U32 R184, RZ, RZ, RZ ;  /* 0x000000ffffb87224 */ /* 0x000fe200078e00ff */
[----:B------:R-:W-:Y:S02]  /*0660*/  MOV R5, 0x1 ;  /* 0x0000000100057802 */ /* 0x000fe40000000f00 */
[----:B------:R-:W-:Y:S02]  /*0670*/  CS2R R104, SRZ ;  /* 0x0000000000687805 */ /* 0x000fe4000001ff00 */
[----:B------:R-:W-:Y:S02]  /*0680*/  IADD3 R7, PT, PT, R7, -0x1, RZ ;  /* 0xffffffff07077810 */ /* 0x000fe40007ffe0ff */
        /* <DEDUP_REMOVED lines=30> */
[----:B------:R-:W-:Y:S01]  /*0870*/  LOP3.LUT R9, R7, 0x1f, RZ, 0xc0, !PT ;  /* 0x0000001f07097812 */ /* 0x000fe200078ec0ff */
[----:B------:R-:W-:Y:S06]  /*0880*/  @!P0 BRA `(.L_x_1) ;  /* 0x000000cc00fc8947 */ /* 0x000fec0003800000 */
[----:B------:R-:W-:Y:S01]  /*0890*/  IMAD R13, R29, R4, R4 ;  /* 0x000000041d0d7224 */ /* 0x000fe200078e0204 */
[C---:B------:R-:W-:Y:S01]  /*08a0*/  LOP3.LUT R5, R20.reuse, 0x400, RZ, 0xfc, !PT ;  /* 0x0000040014057812 */ /* 0x040fe200078efcff */
[C---:B------:R-:W-:Y:S01]  /*08b0*/  VIADD R12, R20.reuse, 0x3e0 ;  /* 0x000003e0140c7836 */ /* 0x040fe20000000000 */
[C---:B------:R-:W-:Y:S01]  /*08c0*/  IADD3 R15, PT, PT, R20.reuse, 0x3a0, RZ ;  /* 0x000003a0140f7810 */ /* 0x040fe20007ffe0ff */
[----:B------:R-:W-:Y:S01]  /*08d0*/  VIADD R14, R20, 0x3c0 ;  /* 0x000003c0140e7836 */ /* 0x000fe20000000000 */
[----:B------:R-:W-:Y:S01]  /*08e0*/  IADD3 R13, PT, PT, R18, R13, RZ ;  /* 0x0000000d120d7210 */ /* 0x000fe20007ffe0ff */
[----:B------:R-:W-:Y:S01]  /*08f0*/  IMAD.WIDE.U32 R10, R17, 0x2, R208 ;  /* 0x00000002110a7825 */ /* 0x000fe200078e00d0 */
[C---:B------:R-:W-:Y:S02]  /*0900*/  LOP3.LUT R18, R20.reuse, 0x380, RZ, 0xfc, !PT ;  /* 0x0000038014127812 */ /* 0x040fe400078efcff */
[----:B------:R-:W-:Y:S02]  /*0910*/  CS2R R104, SRZ ;  /* 0x0000000000687805 */ /* 0x000fe4000001ff00 */
[C---:B------:R-:W-:Y:S01]  /*0920*/  IADD3 R29, PT, PT, R20.reuse, 0x2e0, RZ ;  /* 0x000002e0141d7810 */ /* 0x040fe20007ffe0ff */
[-CC-:B------:R-:W-:Y:S01]  /*0930*/  IMAD R8, R5, R3.reuse, R196.reuse ;  /* 0x0000000305087224 */ /* 0x180fe200078e02c4 */
[C---:B------:R-:W-:Y:S01]  /*0940*/  IADD3 R33, PT, PT, R20.reuse, 0x2a0, RZ ;  /* 0x000002a014217810 */ /* 0x040fe20007ffe0ff */
[----:B------:R-:W-:Y:S01]  /*0950*/  VIADD R22, R20, 0x360 ;  /* 0x0000036014167836 */ /* 0x000fe20000000000 */
[----:B------:R-:W-:Y:S01]  /*0960*/  IADD3 R210, P0, PT, R10, 0x400, RZ ;  /* 0x000004000ad27810 */ /* 0x000fe20007f1e0ff */
[-CC-:B------:R-:W-:Y:S01]  /*0970*/  IMAD R12, R12, R3.reuse, R196.reuse ;  /* 0x000000030c0c7224 */ /* 0x180fe200078e02c4 */
[----:B------:R-:W-:Y:S01]  /*0980*/  IADD3 R24, PT, PT, R20, 0x340, RZ ;  /* 0x0000034014187810 */ /* 0x000fe20007ffe0ff */
[-CC-:B------:R-:W-:Y:S01]  /*0990*/  IMAD R14, R14, R3.reuse, R196.reuse ;  /* 0x000000030e0e7224 */ /* 0x180fe200078e02c4 */
[----:B------:R-:W-:Y:S01]  /*09a0*/  IADD3 R10, PT, PT, R27, R8, RZ ;  /* 0x000000081b0a7210 */ /* 0x000fe20007ffe0ff */
[C---:B------:R-:W-:Y:S01]  /*09b0*/  VIADD R26, R20.reuse, 0x320 ;  /* 0x00000320141a7836 */ /* 0x040fe20000000000 */
[C---:B------:R-:W-:Y:S01]  /*09c0*/  LOP3.LUT R28, R20.reuse, 0x300, RZ, 0xfc, !PT ;  /* 0x00000300141c7812 */ /* 0x040fe200078efcff */
[-CC-:B------:R-:W-:Y:S01]  /*09d0*/  IMAD R16, R15, R3.reuse, R196.reuse ;  /* 0x000000030f107224 */ /* 0x180fe200078e02c4 */
[----:B------:R-:W-:Y:S01]  /*09e0*/  IADD3 R45, PT, PT, R20, 0x1e0, RZ ;  /* 0x000001e0142d7810 */ /* 0x000fe20007ffe0ff */
[-CC-:B------:R-:W-:Y:S01]  /*09f0*/  IMAD R18, R18, R3.reuse, R196.reuse ;  /* 0x0000000312127224 */ /* 0x180fe200078e02c4 */
[C---:B------:R-:W-:Y:S01]  /*0a00*/  LOP3.LUT R35, R20.reuse, 0x280, RZ, 0xfc, !PT ;  /* 0x0000028014237812 */ /* 0x040fe200078efcff */
[C---:B------:R-:W-:Y:S01]  /*0a10*/  VIADD R37, R20.reuse, 0x260 ;  /* 0x0000026014257836 */ /* 0x040fe20000000000 */
[----:B------:R-:W-:Y:S01]  /*0a20*/  IADD3 R49, PT, PT, R20, 0x1a0, RZ ;  /* 0x000001a014317810 */ /* 0x000fe20007ffe0ff */
[-C--:B------:R-:W-:Y:S01]  /*0a30*/  IMAD R22, R22, R3.reuse, R196 ;  /* 0x0000000316167224 */ /* 0x080fe200078e02c4 */
[C---:B------:R-:W-:Y:S01]  /*0a40*/  IADD3 R39, PT, PT, R20.reuse, 0x240, RZ ;  /* 0x0000024014277810 */ /* 0x040fe20007ffe0ff */
[C---:B------:R-:W-:Y:S01]  /*0a50*/  IMAD.IADD R8, R27.reuse, 0x1, R12 ;  /* 0x000000011b087824 */ /* 0x040fe200078e020c */
[----:B------:R-:W-:Y:S01]  /*0a60*/  IADD3 R12, PT, PT, R27, R14, RZ ;  /* 0x0000000e1b0c7210 */ /* 0x000fe20007ffe0ff */
[C---:B------:R-:W-:Y:S01]  /*0a70*/  VIADD R41, R20.reuse, 0x220 ;  /* 0x0000022014297836 */ /* 0x040fe20000000000 */
[----:B------:R-:W-:Y:S01]  /*0a80*/  LOP3.LUT R43, R20, 0x200, RZ, 0xfc, !PT ;  /* 0x00000200142b7812 */ /* 0x000fe200078efcff */
[-CC-:B------:R-:W-:Y:S01]  /*0a90*/  IMAD R26, R26, R3.reuse, R196.reuse ;  /* 0x000000031a1a7224 */ /* 0x180fe200078e02c4 */
[C---:B------:R-:W-:Y:S01]  /*0aa0*/  LOP3.LUT R51, R20.reuse, 0x180, RZ, 0xfc, !PT ;  /* 0x0000018014337812 */ /* 0x040fe200078efcff */
[C---:B------:R-:W-:Y:S01]  /*0ab0*/  VIADD R31, R20.reuse, 0x2c0 ;  /* 0x000002c0141f7836 */ /* 0x040fe20000000000 */
[C---:B------:R-:W-:Y:S01]  /*0ac0*/  IADD3 R55, PT, PT, R20.reuse, 0x140, RZ ;  /* 0x0000014014377810 */ /* 0x040fe20007ffe0ff */
[-C--:B------:R-:W-:Y:S01]  /*0ad0*/  IMAD R30, R29, R3.reuse, R196 ;  /* 0x000000031d1e7224 */ /* 0x080fe200078e02c4 */
[C---:B------:R-:W-:Y:S01]  /*0ae0*/  LOP3.LUT R59, R20.reuse, 0x100, RZ, 0xfc, !PT ;  /* 0x00000100143b7812 */ /* 0x040fe200078efcff */
[C---:B------:R-:W-:Y:S01]  /*0af0*/  IMAD.IADD R14, R27.reuse, 0x1, R16 ;  /* 0x000000011b0e7824 */ /* 0x040fe200078e0210 */
[C---:B------:R-:W-:Y:S01]  /*0b00*/  IADD3 R61, PT, PT, R20.reuse, 0xe0, RZ ;  /* 0x000000e0143d7810 */ /* 0x040fe20007ffe0ff */
[C---:B------:R-:W-:Y:S01]  /*0b10*/  VIADD R47, R20.reuse, 0x1c0 ;  /* 0x000001c0142f7836 */ /* 0x040fe20000000000 */
[C---:B------:R-:W-:Y:S01]  /*0b20*/  IADD3 R65, PT, PT, R20.reuse, 0xa0, RZ ;  /* 0x000000a014417810 */ /* 0x040fe20007ffe0ff */
[C---:B------:R-:W-:Y:S01]  /*0b30*/  VIADD R53, R20.reuse, 0x160 ;  /* 0x0000016014357836 */ /* 0x040fe20000000000 */
[C---:B------:R-:W-:Y:S01]  /*0b40*/  LOP3.LUT R67, R20.reuse, 0x80, RZ, 0xfc, !PT ;  /* 0x0000008014437812 */ /* 0x040fe200078efcff */
[C---:B------:R-:W-:Y:S01]  /*0b50*/  VIADD R57, R20.reuse, 0x120 ;  /* 0x0000012014397836 */ /* 0x040fe20000000000 */
[C---:B------:R-:W-:Y:S01]  /*0b60*/  IADD3 R71, PT, PT, R20.reuse, 0x40, RZ ;  /* 0x0000004014477810 */ /* 0x040fe20007ffe0ff */
[C---:B------:R-:W-:Y:S01]  /*0b70*/  VIADD R63, R20.reuse, 0xc0 ;  /* 0x000000c0143f7836 */ /* 0x040fe20000000000 */
[----:B------:R-:W-:Y:S01]  /*0b80*/  IADD3 R16, PT, PT, R27, R18, RZ ;  /* 0x000000121b107210 */ /* 0x000fe20007ffe0ff */
[C---:B------:R-:W-:Y:S01]  /*0b90*/  VIADD R69, R20.reuse, 0x60 ;  /* 0x0000006014457836 */ /* 0x040fe20000000000 */
[----:B------:R-:W-:Y:S01]  /*0ba0*/  LOP3.LUT R7, R7, 0xffffffe0, RZ, 0xc0, !PT ;  /* 0xffffffe007077812 */ /* 0x000fe200078ec0ff */
[--C-:B------:R-:W-:Y:S01]  /*0bb0*/  IMAD R34, R33, R3, R196.reuse ;  /* 0x0000000321227224 */ /* 0x100fe200078e02c4 */
[----:B------:R-:W-:Y:S01]  /*0bc0*/  IADD3.X R211, PT, PT, RZ, R11, RZ, P0, !PT ;  /* 0x0000000bffd37210 */ /* 0x000fe200007fe4ff */
[----:B------:R-:W-:Y:S01]  /*0bd0*/  VIADD R20, R20, 0x20 ;  /* 0x0000002014147836 */ /* 0x000fe20000000000 */
[----:B------:R-:W-:Y:S01]  /*0be0*/  MOV R5, RZ ;  /* 0x000000ff00057202 */ /* 0x000fe20000000f00 */
[-CC-:B------:R-:W-:Y:S01]  /*0bf0*/  IMAD R24, R24, R3.reuse, R196.reuse ;  /* 0x0000000318187224 */ /* 0x180fe200078e02c4 */
[----:B------:R-:W-:Y:S01]  /*0c00*/  CS2R R186, SRZ ;  /* 0x0000000000ba7805 */ /* 0x000fe2000001ff00 */
[-C--:B------:R-:W-:Y:S01]  /*0c10*/  IMAD R38, R37, R3.reuse, R196 ;  /* 0x0000000325267224 */ /* 0x080fe200078e02c4 */
[----:B------:R-:W-:Y:S01]  /*0c20*/  CS2R R158, SRZ ;  /* 0x00000000009e7805 */ /* 0x000fe2000001ff00 */
[----:B------:R-:W-:Y:S01]  /*0c30*/  IMAD.IADD R18, R27, 0x1, R22 ;  /* 0x000000011b127824 */ /* 0x000fe200078e0216 */
[----:B------:R-:W-:Y:S01]  /*0c40*/  CS2R R156, SRZ ;  /* 0x00000000009c7805 */ /* 0x000fe2000001ff00 */
        /* <DEDUP_REMOVED lines=20> */
[-CC-:B------:R-:W-:Y:S01]  /*0d90*/  IMAD R54, R53, R3.reuse, R196.reuse ;  /* 0x0000000335367224 */ /* 0x180fe200078e02c4 */
[----:B------:R-:W-:Y:S01]  /*0da0*/  CS2R R80, SRZ ;  /* 0x0000000000507805 */ /* 0x000fe2000001ff00 */
[-C--:B------:R-:W-:Y:S01]  /*0db0*/  IMAD R76, R20, R3.reuse, R196 ;  /* 0x00000003144c7224 */ /* 0x080fe200078e02c4 */
[C---:B------:R-:W-:Y:S01]  /*0dc0*/  IADD3 R20, PT, PT, R27.reuse, R24, RZ ;  /* 0x000000181b147210 */ /* 0x040fe20007ffe0ff */
[C---:B------:R-:W-:Y:S01]  /*0dd0*/  IMAD.IADD R34, R27.reuse, 0x1, R38 ;  /* 0x000000011b227824 */ /* 0x040fe200078e0226 */
[----:B------:R-:W-:Y:S01]  /*0de0*/  IADD3 R24, PT, PT, R27, R28, RZ ;  /* 0x0000001c1b187210 */ /* 0x000fe20007ffe0ff */
[-CC-:B------:R-:W-:Y:S01]  /*0df0*/  IMAD R44, R43, R3.reuse, R196.reuse ;  /* 0x000000032b2c7224 */ /* 0x180fe200078e02c4 */
[----:B------:R-:W-:Y:S01]  /*0e00*/  IADD3 R28, PT, PT, R27, R32, RZ ;  /* 0x000000201b1c7210 */ /* 0x000fe20007ffe0ff */
[-C--:B------:R-:W-:Y:S01]  /*0e10*/  IMAD R58, R57, R3.reuse, R196 ;  /* 0x00000003393a7224 */ /* 0x080fe200078e02c4 */
[C---:B------:R-:W-:Y:S01]  /*0e20*/  IADD3 R32, PT, PT, R27.reuse, R36, RZ ;  /* 0x000000241b207210 */ /* 0x040fe20007ffe0ff */
[C---:B------:R-:W-:Y:S01]  /*0e30*/  IMAD.IADD R38, R27.reuse, 0x1, R42 ;  /* 0x000000011b267824 */ /* 0x040fe200078e022a */
[----:B------:R-:W-:Y:S01]  /*0e40*/  IADD3 R36, PT, PT, R27, R40, RZ ;  /* 0x000000281b247210 */ /* 0x000fe20007ffe0ff */
[-CC-:B------:R-:W-:Y:S01]  /*0e50*/  IMAD R48, R47, R3.reuse, R196.reuse ;  /* 0x000000032f307224 */ /* 0x180fe200078e02c4 */
[----:B------:R-:W-:Y:S01]  /*0e60*/  IADD3 R40, PT, PT, R27, R44, RZ ;  /* 0x0000002c1b287210 */ /* 0x000fe20007ffe0ff */
[-C--:B------:R-:W-:Y:S01]  /*0e70*/  IMAD R62, R61, R3.reuse, R196 ;  /* 0x000000033d3e7224 */ /* 0x080fe200078e02c4 */
[----:B------:R-:W-:Y:S01]  /*0e80*/  CS2R R82, SRZ ;  /* 0x0000000000527805 */ /* 0x000fe2000001ff00 */
[C---:B------:R-:W-:Y:S01]  /*0e90*/  IMAD.IADD R42, R27.reuse, 0x1, R46 ;  /* 0x000000011b2a7824 */ /* 0x040fe200078e022e */
[----:B------:R-:W-:Y:S01]  /*0ea0*/  IADD3 R44, PT, PT, R27, R48, RZ ;  /* 0x000000301b2c7210 */ /* 0x000fe20007ffe0ff */
[-CC-:B------:R-:W-:Y:S01]  /*0eb0*/  IMAD R52, R51, R3.reuse, R196.reuse ;  /* 0x0000000333347224 */ /* 0x180fe200078e02c4 */
[----:B------:R-:W-:Y:S01]  /*0ec0*/  CS2R R194, SRZ ;  /* 0x0000000000c27805 */ /* 0x000fe2000001ff00 */
        /* <DEDUP_REMOVED lines=10> */
[-C--:B------:R-:W-:Y:S01]  /*0f70*/  IMAD R60, R59, R3.reuse, R196 ;  /* 0x000000033b3c7224 */ /* 0x080fe200078e02c4 */
[----:B------:R-:W-:Y:S01]  /*0f80*/  CS2R R168, SRZ ;  /* 0x0000000000a87805 */ /* 0x000fe2000001ff00 */
[----:B------:R-:W-:Y:S01]  /*0f90*/  IMAD.IADD R54, R27, 0x1, R58 ;  /* 0x000000011b367824 */ /* 0x000fe200078e023a */
[----:B------:R-:W-:Y:S01]  /*0fa0*/  CS2R R172, SRZ ;  /* 0x0000000000ac7805 */ /* 0x000fe2000001ff00 */
[-C--:B------:R-:W-:Y:S01]  /*0fb0*/  IMAD R64, R63, R3.reuse, R196 ;  /* 0x000000033f407224 */ /* 0x080fe200078e02c4 */
[C---:B------:R-:W-:Y:S01]  /*0fc0*/  IADD3 R56, PT, PT, R27.reuse, R60, RZ ;  /* 0x0000003c1b387210 */ /* 0x040fe20007ffe0ff */
[----:B------:R-:W-:Y:S01]  /*0fd0*/  IMAD.IADD R58, R27, 0x1, R62 ;  /* 0x000000011b3a7824 */ /* 0x000fe200078e023e */
[----:B------:R-:W-:Y:S01]  /*0fe0*/  CS2R R122, SRZ ;  /* 0x00000000007a7805 */ /* 0x000fe2000001ff00 */
[-C--:B------:R-:W-:Y:S01]  /*0ff0*/  IMAD R68, R67, R3.reuse, R196 ;  /* 0x0000000343447224 */ /* 0x080fe200078e02c4 */
[C---:B------:R-:W-:Y:S01]  /*1000*/  IADD3 R60, PT, PT, R27.reuse, R64, RZ ;  /* 0x000000401b3c7210 */ /* 0x040fe20007ffe0ff */
[----:B------:R-:W-:Y:S01]  /*1010*/  IMAD.IADD R62, R27, 0x1, R66 ;  /* 0x000000011b3e7824 */ /* 0x000fe200078e0242 */
[----:B------:R-:W-:Y:S01]  /*1020*/  CS2R R130, SRZ ;  /* 0x0000000000827805 */ /* 0x000fe2000001ff00 */
[----:B------:R-:W-:Y:S01]  /*1030*/  IMAD R74, R71, R3, R196 ;  /* 0x00000003474a7224 */ /* 0x000fe200078e02c4 */
[C---:B------:R-:W-:Y:S01]  /*1040*/  IADD3 R64, PT, PT, R27.reuse, R68, RZ ;  /* 0x000000441b407210 */ /* 0x040fe20007ffe0ff */
[C---:B------:R-:W-:Y:S01]  /*1050*/  IMAD.IADD R66, R27.reuse, 0x1, R70 ;  /* 0x000000011b427824 */ /* 0x040fe200078e0246 */
[----:B------:R-:W-:Y:S01]  /*1060*/  CS2R R128, SRZ ;  /* 0x0000000000807805 */ /* 0x000fe2000001ff00 */
[C---:B------:R-:W-:Y:S01]  /*1070*/  IMAD.IADD R70, R27.reuse, 0x1, R76 ;  /* 0x000000011b467824 */ /* 0x040fe200078e024c */
[----:B------:R-:W-:Y:S01]  /*1080*/  IADD3 R68, PT, PT, R27, R74, RZ ;  /* 0x0000004a1b447210 */ /* 0x000fe20007ffe0ff */
[----:B------:R-:W-:Y:S01]  /*1090*/  VIADD R76, R198, 0x5000 ;  /* 0x00005000c64c7836 */ /* 0x000fe20000000000 */
[----:B------:R-:W-:Y:S01]  /*10a0*/  CS2R R74, SRZ ;  /* 0x00000000004a7805 */ /* 0x000fe2000001ff00 */
[----:B------:R-:W-:Y:S01]  /*10b0*/  IMAD R15, R21, 0x1400, R198 ;  /* 0x00001400150f7824 */ /* 0x000fe200078e02c6 */
[----:B------:R-:W-:Y:S01]  /*10c0*/  CS2R R176, SRZ ;  /* 0x0000000000b07805 */ /* 0x000fe2000001ff00 */
[----:B------:R-:W-:Y:S01]  /*10d0*/  IMAD.MOV.U32 R184, RZ, RZ, RZ ;  /* 0x000000ffffb87224 */ /* 0x000fe200078e00ff */
[----:B------:R-:W-:-:S02]  /*10e0*/  CS2R R178, SRZ ;  /* 0x0000000000b27805 */ /* 0x000fc4000001ff00 */
[----:B------:R-:W-:Y:S02]  /*10f0*/  CS2R R180, SRZ ;  /* 0x0000000000b47805 */ /* 0x000fe4000001ff00 */
[----:B------:R-:W-:Y:S02]  /*1100*/  CS2R R182, SRZ ;  /* 0x0000000000b67805 */ /* 0x000fe4000001ff00 */
[----:B------:R-:W-:Y:S02]  /*1110*/  CS2R R120, SRZ ;  /* 0x0000000000787805 */ /* 0x000fe4000001ff00 */
[----:B------:R-:W-:Y:S01]  /*1120*/  IADD3 R7, PT, PT, -R7, RZ, RZ ;  /* 0x000000ff07077210 */ /* 0x000fe20007ffe1ff */
[----:B------:R-:W-:-:S07]  /*1130*/  IMAD R11, R19, 0x2, R76 ;  /* 0x00000002130b7824 */ /* 0x000fce00078e024c */
.L_x_2:
[----:B------:R-:W1:Y:S01]  /*1140*/  S2R R31, SR_LANEID ;  /* 0x00000000001f7919 */ /* 0x000e620000000000 */
[----:B------:R-:W-:Y:S01]  /*1150*/  IMAD.WIDE R76, R70, 0x2, R206 ;  /* 0x00000002464c7825 */ /* 0x000fe200078e02ce */
[----:B------:R-:W-:Y:S02]  /*1160*/  IADD3 R47, PT, PT, R15, 0x500, RZ ;  /* 0x000005000f2f7810 */ /* 0x000fe40007ffe0ff */
[----:B------:R-:W-:Y:S01]  /*1170*/  IADD3 R71, PT, PT, R11, 0x40, RZ ;  /* 0x000000400b477810 */ /* 0x000fe20007ffe0ff */
[----:B------:R-:W-:Y:S01]  /*1180*/  IMAD.WIDE.U32 R212, R13, 0x2, R208 ;  /* 0x000000020dd47825 */ /* 0x000fe200078e00d0 */
[C---:B------:R-:W-:Y:S01]  /*1190*/  IADD3 R45, PT, PT, R15.reuse, 0xa00, RZ ;  /* 0x00000a000f2d7810 */ /* 0x040fe20007ffe0ff */
[----:B------:R-:W-:Y:S01]  /*11a0*/  @!PT LDS RZ, [RZ] ;  /* 0x00000000fffff984 */ /* 0x000fe20000000800 */
[----:B------:R-:W-:Y:S01]  /*11b0*/  @!PT LDS RZ, [RZ] ;  /* 0x00000000fffff984 */ /* 0x000fe20000000800 */
[----:B------:R-:W-:Y:S01]  /*11c0*/  @!PT LDS RZ, [RZ] ;  /* 0x00000000fffff984 */ /* 0x000fe20000000800 */
[----:B------:R-:W-:Y:S01]  /*11d0*/  LDGSTS.E.128 [R25+0x2800], desc[UR6][R210.64+-0x3c0] ;  /* 0x02800c40d2197fae */ /* 0x000fe2000b9a1806 */
[----:B------:R-:W-:Y:S01]  /*11e0*/  IADD3 R63, PT, PT, R15, 0xf00, RZ ;  /* 0x00000f000f3f7810 */ /* 0x000fe20007ffe0ff */
[----:B------:R-:W-:Y:S01]  /*11f0*/  IMAD.WIDE R78, R3, 0x2, R76 ;  /* 0x00000002034e7825 */ /* 0x000fe200078e024c */
[----:B------:R-:W-:Y:S01]  /*1200*/  IADD3 R59, PT, PT, R11, 0x2100, RZ ;  /* 0x000021000b3b7810 */ /* 0x000fe20007ffe0ff */
[----:B------:R-:W-:Y:S01]  /*1210*/  LDGSTS.E.128 [R25+0x2850], desc[UR6][R212.64+0x40] ;  /* 0x02850040d4197fae */ /* 0x000fe2000b9a1806 */
[----:B------:R-:W-:Y:S01]  /*1220*/  IADD3 R49, PT, PT, R15, 0x520, RZ ;  /* 0x000005200f317810 */ /* 0x000fe20007ffe0ff */
[C---:B------:R-:W-:Y:S01]  /*1230*/  VIADD R55, R11.reuse, 0x60 ;  /* 0x000000600b377836 */ /* 0x040fe20000000000 */
[----:B------:R-:W-:Y:S01]  /*1240*/  IADD3 R53, PT, PT, R11, 0x2140, RZ ;  /* 0x000021400b357810 */ /* 0x000fe20007ffe0ff */
[----:B------:R-:W-:Y:S01]  /*1250*/  IMAD.WIDE R84, R3, 0x2, R78 ;  /* 0x0000000203547825 */ /* 0x000fe200078e024e */
[----:B------:R-:W-:Y:S01]  /*1260*/  LDGSTS.E.128 [R23+0x9200], desc[UR6][R76.64] ;  /* 0x092000004c177fae */ /* 0x000fe2000b9a1806 */
[----:B------:R-:W-:-:S02]  /*1270*/  IADD3 R51, PT, PT, R11, 0x2160, RZ ;  /* 0x000021600b337810 */ /* 0x000fc40007ffe0ff */
[----:B------:R-:W-:Y:S01]  /*1280*/  VIADD R57, R11, 0x2120 ;  /* 0x000021200b397836 */ /* 0x000fe20000000000 */
[----:B------:R2:W-:Y:S01]  /*1290*/  LDGSTS.E.128 [R23+0x9410], desc[UR6][R78.64] ;  /* 0x094100004e177fae */ /* 0x0005e2000b9a1806 */
[----:B------:R-:W-:Y:S01]  /*12a0*/  IMAD.WIDE R86, R3, 0x2, R84 ;  /* 0x0000000203567825 */ /* 0x000fe200078e0254 */
[C---:B------:R-:W-:Y:S02]  /*12b0*/  IADD3 R197, PT, PT, R15.reuse, 0x2800, RZ ;  /* 0x000028000fc57810 */ /* 0x040fe40007ffe0ff */
[----:B------:R-:W-:Y:S01]  /*12c0*/  LDGSTS.E.128 [R23+0x9620], desc[UR6][R84.64] ;  /* 0x0962000054177fae */ /* 0x000fe2000b9a1806 */
[----:B------:R-:W-:Y:S01]  /*12d0*/  VIADD R61, R15, 0x20 ;  /* 0x000000200f3d7836 */ /* 0x000fe20000000000 */
[C---:B------:R-:W-:Y:S01]  /*12e0*/  IADD3 R67, PT, PT, R11.reuse, 0x4220, RZ ;  /* 0x000042200b437810 */ /* 0x040fe20007ffe0ff */
[C---:B------:R-:W-:Y:S01]  /*12f0*/  VIADD R65, R11.reuse, 0x4200 ;  /* 0x000042000b417836 */ /* 0x040fe20000000000 */
[----:B------:R3:W-:Y:S01]  /*1300*/  LDGSTS.E.128 [R23+0x9830], desc[UR6][R86.64] ;  /* 0x0983000056177fae */ /* 0x0007e2000b9a1806 */
[C---:B------:R-:W-:Y:S01]  /*1310*/  IADD3 R69, PT, PT, R11.reuse, 0x4240, RZ ;  /* 0x000042400b457810 */ /* 0x040fe20007ffe0ff */
[C---:B------:R-:W-:Y:S01]  /*1320*/  VIADD R37, R11.reuse, 0x6320 ;  /* 0x000063200b257836 */ /* 0x040fe20000000000 */
[----:B------:R-:W-:Y:S01]  /*1330*/  IADD3 R203, PT, PT, R11, 0x4260, RZ ;  /* 0x000042600bcb7810 */ /* 0x000fe20007ffe0ff */
[----:B------:R-:W0:Y:S01]  /*1340*/  LDGDEPBAR ;  /* 0x00000000000079af */ /* 0x000e220000000000 */
[--C-:B-1----:R-:W-:Y:S01]  /*1350*/  SHF.R.U32.HI R27, RZ, 0x3, R31.reuse ;  /* 0x00000003ff1b7819 */ /* 0x102fe2000001161f */
[----:B------:R-:W-:Y:S01]  /*1360*/  VIADD R41, R15, 0x2820 ;  /* 0x000028200f297836 */ /* 0x000fe20000000000 */
[----:B------:R-:W-:Y:S01]  /*1370*/  LOP3.LUT R29, R31, 0x7, RZ, 0xc0, !PT ;  /* 0x000000071f1d7812 */ /* 0x000fe200078ec0ff */
[----:B------:R-:W-:Y:S01]  /*1380*/  VIADD R7, R7, 0x20 ;  /* 0x0000002007077836 */ /* 0x000fe20000000000 */
[----:B------:R-:W-:Y:S01]  /*1390*/  SHF.L.U32 R202, R27, 0x3, RZ ;  /* 0x000000031bca7819 */ /* 0x000fe200000006ff */
[----:B------:R-:W-:Y:S01]  /*13a0*/  IMAD R72, R3, 0x400, R72 ;  /* 0x0000040003487824 */ /* 0x000fe200078e0248 */
[----:B------:R-:W-:Y:S01]  /*13b0*/  SHF.R.U32.HI R27, RZ, 0x4, R31 ;  /* 0x00000004ff1b7819 */ /* 0x000fe2000001161f */
[----:B------:R-:W-:Y:S01]  /*13c0*/  VIADD R13, R13, 0x400 ;  /* 0x000004000d0d7836 */ /* 0x000fe20000000000 */
[----:B------:R-:W-:-:S02]  /*13d0*/  LOP3.LUT R202, R202, 0x8, R29, 0xe2, !PT ;  /* 0x00000008caca7812 */ /* 0x000fc400078ee21d */
[----:B------:R-:W-:Y:S01]  /*13e0*/  IADD3 R29, PT, PT, R15, 0xa20, RZ ;  /* 0x00000a200f1d7810 */ /* 0x000fe20007ffe0ff */
[----:B------:R-:W-:Y:S01]  /*13f0*/  IMAD.SHL.U32 R27, R27, 0x8, RZ ;  /* 0x000000081b1b7824 */ /* 0x000fe200078e00ff */
[C---:B------:R-:W-:Y:S02]  /*1400*/  IADD3 R39, PT, PT, R11.reuse, 0x6300, RZ ;  /* 0x000063000b277810 */ /* 0x040fe40007ffe0ff */
[C---:B------:R-:W-:Y:S01]  /*1410*/  IADD3 R35, PT, PT, R11.reuse, 0x6340, RZ ;  /* 0x000063400b237810 */ /* 0x040fe20007ffe0ff */
[C-C-:B------:R-:W-:Y:S01]  /*1420*/  IMAD R190, R202.reuse, 0x28, R27.reuse ;  /* 0x00000028cabe7824 */ /* 0x140fe200078e021b */
[----:B------:R-:W-:Y:S01]  /*1430*/  IADD3 R33, PT, PT, R11, 0x6360, RZ ;  /* 0x000063600b217810 */ /* 0x000fe20007ffe0ff */
[----:B------:R-:W-:Y:S01]  /*1440*/  IMAD R202, R202, 0x108, R27 ;  /* 0x00000108caca7824 */ /* 0x000fe200078e021b */
[----:B------:R-:W-:Y:S01]  /*1450*/  IADD3 R201, PT, PT, R15, 0x2d00, RZ ;  /* 0x00002d000fc97810 */ /* 0x000fe20007ffe0ff */
[----:B------:R-:W-:Y:S01]  /*1460*/  VIADD R27, R11, 0x20 ;  /* 0x000000200b1b7836 */ /* 0x000fe20000000000 */
[----:B------:R-:W-:Y:S01]  /*1470*/  LEA R197, R190, R197, 0x1 ;  /* 0x000000c5bec57211 */ /* 0x000fe200078e08ff */
[C---:B------:R-:W-:Y:S01]  /*1480*/  IMAD.U32 R71, R202.reuse, 0x2, R71 ;  /* 0x00000002ca477824 */ /* 0x040fe200078e0047 */
[----:B------:R-:W-:Y:S01]  /*1490*/  LEA R204, R202, R11, 0x1 ;  /* 0x0000000bcacc7211 */ /* 0x000fe200078e08ff */
[----:B------:R-:W-:Y:S01]  /*14a0*/  IMAD.U32 R47, R190, 0x2, R47 ;  /* 0x00000002be2f7824 */ /* 0x000fe200078e002f */
[----:B------:R-:W-:Y:S01]  /*14b0*/  LEA R200, R202, R27, 0x1 ;  /* 0x0000001bcac87211 */ /* 0x000fe200078e08ff */
[----:B------:R-:W-:Y:S01]  /*14c0*/  IMAD.U32 R205, R190, 0x2, R15 ;  /* 0x00000002becd7824 */ /* 0x000fe200078e000f */
[----:B------:R-:W-:Y:S01]  /*14d0*/  LEA R55, R202, R55, 0x1 ;  /* 0x00000037ca377211 */ /* 0x000fe200078e08ff */
[C---:B------:R-:W-:Y:S01]  /*14e0*/  IMAD.U32 R45, R190.reuse, 0x2, R45 ;  /* 0x00000002be2d7824 */ /* 0x040fe200078e002d */
[----:B------:R-:W-:Y:S01]  /*14f0*/  LDSM.16.MT88.4 R116, [R204] ;  /* 0x00000000cc74783b */ /* 0x000fe20000004200 */
[----:B------:R-:W-:Y:S01]  /*1500*/  IMAD.U32 R63, R190, 0x2, R63 ;  /* 0x00000002be3f7824 */ /* 0x000fe200078e003f */
[C---:B------:R-:W-:Y:S01]  /*1510*/  IADD3 R27, PT, PT, R15.reuse, 0xf20, RZ ;  /* 0x00000f200f1b7810 */ /* 0x040fe20007ffe0ff */
[C---:B------:R-:W-:Y:S01]  /*1520*/  IMAD.U32 R59, R202.reuse, 0x2, R59 ;  /* 0x00000002ca3b7824 */ /* 0x040fe200078e003b */
[----:B------:R-:W-:Y:S01]  /*1530*/  LDSM.16.MT88.4 R112, [R200] ;  /* 0x00000000c870783b */ /* 0x000fe20000004200 */
[C---:B------:R-:W-:Y:S01]  /*1540*/  LEA R57, R202.reuse, R57, 0x1 ;  /* 0x00000039ca397211 */ /* 0x040fe200078e08ff */
[C---:B------:R-:W-:Y:S01]  /*1550*/  IMAD.U32 R53, R202.reuse, 0x2, R53 ;  /* 0x00000002ca357824 */ /* 0x040fe200078e0035 */
[----:B------:R-:W-:Y:S01]  /*1560*/  LEA R51, R202, R51, 0x1 ;  /* 0x00000033ca337211 */ /* 0x000fe200078e08ff */
[----:B------:R-:W-:Y:S01]  /*1570*/  LDSM.16.MT88.4 R108, [R71] ;  /* 0x00000000476c783b */ /* 0x000fe20000004200 */
[----:B------:R-:W-:Y:S01]  /*1580*/  IMAD.U32 R49, R190, 0x2, R49 ;  /* 0x00000002be317824 */ /* 0x000fe200078e0031 */
[----:B------:R-:W-:Y:S01]  /*1590*/  LEA R37, R202, R37, 0x1 ;  /* 0x00000025ca257211 */ /* 0x000fe200078e08ff */
[C---:B------:R-:W-:Y:S01]  /*15a0*/  IMAD.U32 R61, R190.reuse, 0x2, R61 ;  /* 0x00000002be3d7824 */ /* 0x040fe200078e003d */
[----:B------:R-:W-:Y:S01]  /*15b0*/  LDSM.16.MT88.4 R100, [R55] ;  /* 0x000000003764783b */ /* 0x000fe20000004200 */
[----:B------:R-:W-:Y:S01]  /*15c0*/  IMAD.U32 R29, R190, 0x2, R29 ;  /* 0x00000002be1d7824 */ /* 0x000fe200078e001d */
[----:B------:R-:W-:Y:S01]  /*15d0*/  LEA R33, R202, R33, 0x1 ;  /* 0x00000021ca217211 */ /* 0x000fe200078e08ff */
[----:B------:R-:W-:Y:S01]  /*15e0*/  IMAD.U32 R27, R190, 0x2, R27 ;  /* 0x00000002be1b7824 */ /* 0x000fe200078e001b */
[----:B------:R-:W1:Y:S01]  /*15f0*/  LDSM.16.M88.4 R124, [R47] ;  /* 0x000000002f7c783b */ /* 0x000e620000000200 */
[C---:B------:R-:W-:Y:S01]  /*1600*/  IMAD.U32 R65, R202.reuse, 0x2, R65 ;  /* 0x00000002ca417824 */ /* 0x040fe200078e0041 */
[C---:B------:R-:W-:Y:S01]  /*1610*/  IADD3 R199, PT, PT, R15.reuse, 0x3200, RZ ;  /* 0x000032000fc77810 */ /* 0x040fe20007ffe0ff */
[C---:B------:R-:W-:Y:S01]  /*1620*/  IMAD.U32 R67, R202.reuse, 0x2, R67 ;  /* 0x00000002ca437824 */ /* 0x040fe200078e0043 */
[----:B--2---:R-:W2:Y:S01]  /*1630*/  LDSM.16.M88.4 R76, [R205] ;  /* 0x00000000cd4c783b */ /* 0x004ea20000000200 */
[C---:B------:R-:W-:Y:S01]  /*1640*/  IMAD.U32 R69, R202.reuse, 0x2, R69 ;  /* 0x00000002ca457824 */ /* 0x040fe200078e0045 */
[C---:B------:R-:W-:Y:S01]  /*1650*/  IADD3 R43, PT, PT, R15.reuse, 0x3700, RZ ;  /* 0x000037000f2b7810 */ /* 0x040fe20007ffe0ff */
[----:B------:R-:W-:Y:S01]  /*1660*/  IMAD.U32 R203, R202, 0x2, R203 ;  /* 0x00000002cacb7824 */ /* 0x000fe200078e00cb */
[----:B------:R-:W4:Y:S01]  /*1670*/  LDSM.16.M88.4 R96, [R45] ;  /* 0x000000002d60783b */ /* 0x000f220000000200 */
[----:B------:R-:W-:Y:S01]  /*1680*/  IMAD.U32 R41, R190, 0x2, R41 ;  /* 0x00000002be297824 */ /* 0x000fe200078e0029 */
[C---:B------:R-:W-:Y:S01]  /*1690*/  IADD3 R31, PT, PT, R15.reuse, 0x2d20, RZ ;  /* 0x00002d200f1f7810 */ /* 0x040fe20007ffe0ff */
[C---:B------:R-:W-:Y:S01]  /*16a0*/  IMAD.U32 R39, R202.reuse, 0x2, R39 ;  /* 0x00000002ca277824 */ /* 0x040fe200078e0027 */
[----:B------:R-:W5:Y:S01]  /*16b0*/  LDSM.16.M88.4 R92, [R63] ;  /* 0x000000003f5c783b */ /* 0x000f620000000200 */
[----:B------:R-:W-:Y:S01]  /*16c0*/  IMAD.U32 R35, R202, 0x2, R35 ;  /* 0x00000002ca237824 */ /* 0x000fe200078e0023 */
[----:B------:R-:W-:Y:S01]  /*16d0*/  IADD3 R73, PT, PT, R15, 0x3220, RZ ;  /* 0x000032200f497810 */ /* 0x000fe20007ffe0ff */
[C---:B------:R-:W-:Y:S01]  /*16e0*/  IMAD.U32 R201, R190.reuse, 0x2, R201 ;  /* 0x00000002bec97824 */ /* 0x040fe200078e00c9 */
[----:B------:R-:W-:Y:S01]  /*16f0*/  LDSM.16.MT88.4 R88, [R59] ;  /* 0x000000003b58783b */ /* 0x000fe20000004200 */
[C---:B------:R-:W-:Y:S01]  /*1700*/  IMAD.U32 R199, R190.reuse, 0x2, R199 ;  /* 0x00000002bec77824 */ /* 0x040fe200078e00c7 */
[C---:B------:R-:W-:Y:S01]  /*1710*/  LEA R202, R190.reuse, R73, 0x1 ;  /* 0x00000049beca7211 */ /* 0x040fe200078e08ff */
[C---:B------:R-:W-:Y:S01]  /*1720*/  IMAD.U32 R43, R190.reuse, 0x2, R43 ;  /* 0x00000002be2b7824 */ /* 0x040fe200078e002b */
[----:B---3--:R-:W-:Y:S01]  /*1730*/  LDSM.16.MT88.4 R84, [R57] ;  /* 0x000000003954783b */ /* 0x008fe20000004200 */
[----:B------:R-:W-:Y:S01]  /*1740*/  IMAD.U32 R31, R190, 0x2, R31 ;  /* 0x00000002be1f7824 */ /* 0x000fe200078e001f */
[----:B------:R-:W-:-:S02]  /*1750*/  IADD3 R17, PT, PT, R17, 0x400, RZ ;  /* 0x0000040011117810 */ /* 0x000fc40007ffe0ff */
[----:B------:R-:W-:Y:S02]  /*1760*/  IADD3 R5, PT, PT, R5, 0x20, RZ ;  /* 0x0000002005057810 */ /* 0x000fe40007ffe0ff */
[----:B------:R-:W-:Y:S01]  /*1770*/  LEA R70, R3, R70, 0xa ;  /* 0x0000004603467211 */ /* 0x000fe200078e50ff */
[C---:B-1----:R-:W-:Y:S08]  /*1780*/  HMMA.16816.F16 R172, R124.reuse, R116, R172 ;  /* 0x000000747cac723c */ /* 0x042ff000000008ac */
[C---:B------:R-:W-:Y:S08]  /*1790*/  HMMA.16816.F16 R168, R124.reuse, R118, R168 ;  /* 0x000000767ca8723c */ /* 0x040ff000000008a8 */
[C---:B------:R-:W-:Y:S01]  /*17a0*/  HMMA.16816.F16 R134, R124.reuse, R112, R164 ;  /* 0x000000707c86723c */ /* 0x040fe200000008a4 */
[----:B------:R-:W-:Y:S07]  /*17b0*/  LDSM.16.M88.4 R164, [R61] ;  /* 0x000000003da4783b */ /* 0x000fee0000000200 */
[C---:B------:R-:W-:Y:S01]  /*17c0*/  HMMA.16816.F16 R132, R124.reuse, R114, R160 ;  /* 0x000000727c84723c */ /* 0x040fe200000008a0 */
[----:B------:R-:W1:Y:S07]  /*17d0*/  LDSM.16.M88.4 R160, [R49] ;  /* 0x0000000031a0783b */ /* 0x000e6e0000000200 */
[C---:B------:R-:W-:Y:S08]  /*17e0*/  HMMA.16816.F16 R74, R124.reuse, R108, R74 ;  /* 0x0000006c7c4a723c */ /* 0x040ff0000000084a */
[C---:B------:R-:W-:Y:S08]  /*17f0*/  HMMA.16816.F16 R192, R124.reuse, R110, R192 ;  /* 0x0000006e7cc0723c */ /* 0x040ff000000008c0 */
[C---:B------:R-:W-:Y:S08]  /*1800*/  HMMA.16816.F16 R194, R124.reuse, R100, R194 ;  /* 0x000000647cc2723c */ /* 0x040ff000000008c2 */
[----:B------:R-:W-:Y:S08]  /*1810*/  HMMA.16816.F16 R126, R124, R102, R82 ;  /* 0x000000667c7e723c */ /* 0x000ff00000000852 */
[C---:B--2---:R-:W-:Y:S08]  /*1820*/  HMMA.16816.F16 R150, R76.reuse, R116, R120 ;  /* 0x000000744c96723c */ /* 0x044ff00000000878 */
[----:B------:R-:W-:Y:S01]  /*1830*/  HMMA.16816.F16 R148, R76, R102, R122 ;  /* 0x000000664c94723c */ /* 0x000fe2000000087a */
[----:B------:R-:W-:Y:S07]  /*1840*/  LDSM.16.MT88.4 R120, [R51] ;  /* 0x000000003378783b */ /* 0x000fee0000004200 */
[----:B----4-:R-:W-:Y:S01]  /*1850*/  HMMA.16816.F16 R124, R96, R116, R80 ;  /* 0x00000074607c723c */ /* 0x010fe20000000850 */
[----:B------:R-:W2:Y:S07]  /*1860*/  LDSM.16.MT88.4 R80, [R53] ;  /* 0x000000003550783b */ /* 0x000eae0000004200 */
[C---:B------:R-:W-:Y:S08]  /*1870*/  HMMA.16816.F16 R182, R76.reuse, R118, R182 ;  /* 0x000000764cb6723c */ /* 0x040ff000000008b6 */
[C---:B------:R-:W-:Y:S08]  /*1880*/  HMMA.16816.F16 R180, R76.reuse, R112, R180 ;  /* 0x000000704cb4723c */ /* 0x040ff000000008b4 */
[C---:B------:R-:W-:Y:S08]  /*1890*/  HMMA.16816.F16 R178, R76.reuse, R114, R178 ;  /* 0x000000724cb2723c */ /* 0x040ff000000008b2 */
[C---:B------:R-:W-:Y:S08]  /*18a0*/  HMMA.16816.F16 R176, R76.reuse, R108, R176 ;  /* 0x0000006c4cb0723c */ /* 0x040ff000000008b0 */
[C---:B------:R-:W-:Y:S08]  /*18b0*/  HMMA.16816.F16 R174, R76.reuse, R110, R128 ;  /* 0x0000006e4cae723c */ /* 0x040ff00000000880 */
[----:B------:R-:W-:Y:S01]  /*18c0*/  HMMA.16816.F16 R170, R76, R100, R130 ;  /* 0x000000644caa723c */ /* 0x000fe20000000882 */
[----:B------:R-:W3:Y:S04]  /*18d0*/  LDSM.16.M88.4 R128, [R29] ;  /* 0x000000001d80783b */ /* 0x000ee80000000200 */
[----:B------:R-:W4:Y:S01]  /*18e0*/  LDSM.16.M88.4 R76, [R27] ;  /* 0x000000001b4c783b */ /* 0x000f220000000200 */
[----:B------:R-:W-:-:S04]  /*18f0*/  DEPBAR.LE SB0, 0x0 ;  /* 0x000080000000791a */ /* 0x000fc80000000000 */
[----:B-----5:R-:W-:Y:S01]  /*1900*/  HMMA.16816.F16 R106, R92, R116, R106 ;  /* 0x000000745c6a723c */ /* 0x020fe2000000086a */
[----:B------:R-:W-:Y:S07]  /*1910*/  BAR.SYNC.DEFER_BLOCKING 0x0 ;  /* 0x0000000000007b1d */ /* 0x000fee0000010000 */
[-C--:B------:R-:W-:Y:S08]  /*1920*/  HMMA.16816.F16 R138, R96, R112.reuse, R138 ;  /* 0x00000070608a723c */ /* 0x080ff0000000088a */
[----:B------:R-:W-:Y:S08]  /*1930*/  HMMA.16816.F16 R154, R92, R112, R154 ;  /* 0x000000705c9a723c */ /* 0x000ff0000000089a */
[-C--:B------:R-:W-:Y:S01]  /*1940*/  HMMA.16816.F16 R140, R96, R114.reuse, R140 ;  /* 0x00000072608c723c */ /* 0x080fe2000000088c */
[----:B------:R-:W-:Y:S01]  /*1950*/  @!PT LDS RZ, [RZ] ;  /* 0x00000000fffff984 */ /* 0x000fe20000000800 */
[----:B------:R-:W-:Y:S01]  /*1960*/  @!PT LDS RZ, [RZ] ;  /* 0x00000000fffff984 */ /* 0x000fe20000000800 */
[----:B------:R-:W-:Y:S01]  /*1970*/  @!PT LDS RZ, [RZ] ;  /* 0x00000000fffff984 */ /* 0x000fe20000000800 */
[----:B------:R-:W-:Y:S04]  /*1980*/  LDGSTS.E.128 [R25], desc[UR6][R210.64+-0x380] ;  /* 0x00000c80d2197fae */ /* 0x000fe8000b9a1806 */
[----:B------:R-:W-:Y:S03]  /*1990*/  LDGSTS.E.128 [R25+0x50], desc[UR6][R212.64+0x80] ;  /* 0x00050080d4197fae */ /* 0x000fe6000b9a1806 */
[----:B------:R-:W-:Y:S08]  /*19a0*/  HMMA.16816.F16 R156, R92, R114, R156 ;  /* 0x000000725c9c723c */ /* 0x000ff0000000089c */
[C---:B------:R-:W-:Y:S08]  /*19b0*/  HMMA.16816.F16 R136, R96.reuse, R118, R136 ;  /* 0x000000766088723c */ /* 0x040ff00000000888 */
[C---:B------:R-:W-:Y:S08]  /*19c0*/  HMMA.16816.F16 R142, R96.reuse, R108, R142 ;  /* 0x0000006c608e723c */ /* 0x040ff0000000088e */
[C---:B------:R-:W-:Y:S08]  /*19d0*/  HMMA.16816.F16 R144, R96.reuse, R110, R144 ;  /* 0x0000006e6090723c */ /* 0x040ff00000000890 */
[C---:B------:R-:W-:Y:S08]  /*19e0*/  HMMA.16816.F16 R146, R96.reuse, R100, R146 ;  /* 0x000000646092723c */ /* 0x040ff00000000892 */
[----:B------:R-:W-:Y:S08]  /*19f0*/  HMMA.16816.F16 R98, R96, R102, R188 ;  /* 0x000000666062723c */ /* 0x000ff000000008bc */
[C---:B------:R-:W-:Y:S08]  /*1a00*/  HMMA.16816.F16 R152, R92.reuse, R118, R152 ;  /* 0x000000765c98723c */ /* 0x040ff00000000898 */
[C---:B------:R-:W-:Y:S08]  /*1a10*/  HMMA.16816.F16 R158, R92.reuse, R108, R158 ;  /* 0x0000006c5c9e723c */ /* 0x040ff0000000089e */
[C---:B------:R-:W-:Y:S08]  /*1a20*/  HMMA.16816.F16 R96, R92.reuse, R110, R186 ;  /* 0x0000006e5c60723c */ /* 0x040ff000000008ba */
[----:B------:R-:W-:Y:S08]  /*1a30*/  HMMA.16816.F16 R104, R92, R100, R104 ;  /* 0x000000645c68723c */ /* 0x000ff00000000868 */
[C---:B-1----:R-:W-:Y:S08]  /*1a40*/  HMMA.16816.F16 R172, R160.reuse, R88, R172 ;  /* 0x00000058a0ac723c */ /* 0x042ff000000008ac */
[C---:B------:R-:W-:Y:S08]  /*1a50*/  HMMA.16816.F16 R168, R160.reuse, R90, R168 ;  /* 0x0000005aa0a8723c */ /* 0x040ff000000008a8 */
[C---:B------:R-:W-:Y:S08]  /*1a60*/  HMMA.16816.F16 R134, R160.reuse, R84, R134 ;  /* 0x00000054a086723c */ /* 0x040ff00000000886 */
[C---:B------:R-:W-:Y:S08]  /*1a70*/  HMMA.16816.F16 R132, R160.reuse, R86, R132 ;  /* 0x00000056a084723c */ /* 0x040ff00000000884 */
[C---:B--2---:R-:W-:Y:S08]  /*1a80*/  HMMA.16816.F16 R74, R160.reuse, R80, R74 ;  /* 0x00000050a04a723c */ /* 0x044ff0000000084a */
[C---:B------:R-:W-:Y:S08]  /*1a90*/  HMMA.16816.F16 R192, R160.reuse, R82, R192 ;  /* 0x00000052a0c0723c */ /* 0x040ff000000008c0 */
[----:B------:R-:W-:Y:S08]  /*1aa0*/  HMMA.16816.F16 R194, R160, R120, R194 ;  /* 0x00000078a0c2723c */ /* 0x000ff000000008c2 */
[----:B------:R-:W-:Y:S08]  /*1ab0*/  HMMA.16816.F16 R94, R92, R102, R184 ;  /* 0x000000665c5e723c */ /* 0x000ff000000008b8 */
[----:B------:R-:W-:Y:S08]  /*1ac0*/  HMMA.16816.F16 R162, R160, R122, R126 ;  /* 0x0000007aa0a2723c */ /* 0x000ff0000000087e */
[-C--:B------:R-:W-:Y:S08]  /*1ad0*/  HMMA.16816.F16 R92, R164, R88.reuse, R150 ;  /* 0x00000058a45c723c */ /* 0x080ff00000000896 */
[-C--:B---3--:R-:W-:Y:S08]  /*1ae0*/  HMMA.16816.F16 R160, R128, R88.reuse, R124 ;  /* 0x0000005880a0723c */ /* 0x088ff0000000087c */
[----:B----4-:R-:W-:Y:S01]  /*1af0*/  HMMA.16816.F16 R106, R76, R88, R106 ;  /* 0x000000584c6a723c */ /* 0x010fe2000000086a */
[----:B------:R-:W-:-:S04]  /*1b00*/  IMAD.WIDE R88, R68, 0x2, R206 ;  /* 0x0000000244587825 */ /* 0x000fc800078e02ce */
[C---:B------:R-:W-:Y:S01]  /*1b10*/  IMAD R68, R3.reuse, 0x400, R68 ;  /* 0x0000040003447824 */ /* 0x040fe200078e0244 */
[----:B------:R-:W-:Y:S02]  /*1b20*/  LDGSTS.E.128 [R23+0x5000], desc[UR6][R88.64] ;  /* 0x0500000058177fae */ /* 0x000fe4000b9a1806 */
[-C--:B------:R-:W-:Y:S08]  /*1b30*/  HMMA.16816.F16 R180, R164, R84.reuse, R180 ;  /* 0x00000054a4b4723c */ /* 0x080ff000000008b4 */
[-C--:B------:R-:W-:Y:S08]  /*1b40*/  HMMA.16816.F16 R138, R128, R84.reuse, R138 ;  /* 0x00000054808a723c */ /* 0x080ff0000000088a */
[----:B------:R-:W-:Y:S01]  /*1b50*/  HMMA.16816.F16 R154, R76, R84, R154 ;  /* 0x000000544c9a723c */ /* 0x000fe2000000089a */
[----:B------:R-:W-:-:S05]  /*1b60*/  IMAD.WIDE R84, R3, 0x2, R88 ;  /* 0x0000000203547825 */ /* 0x000fca00078e0258 */
        /* <DEDUP_REMOVED lines=10> */
[----:B------:R1:W-:Y:S02]  /*1c10*/  LDGSTS.E.128 [R23+0x5630], desc[UR6][R90.64] ;  /* 0x056300005a177fae */ /* 0x0003e4000b9a1806 */
[C---:B------:R-:W-:Y:S02]  /*1c20*/  HMMA.16816.F16 R142, R128.reuse, R80, R142 ;  /* 0x00000050808e723c */ /* 0x040fe4000000088e */
[----:B------:R-:W-:Y:S04]  /*1c30*/  LDSM.16.M88.4 R112, [R197] ;  /* 0x00000000c570783b */ /* 0x000fe80000000200 */
[----:B------:R-:W2:Y:S02]  /*1c40*/  LDSM.16.MT88.4 R108, [R65] ;  /* 0x00000000416c783b */ /* 0x000ea40000004200 */
[C---:B------:R-:W-:Y:S02]  /*1c50*/  HMMA.16816.F16 R144, R128.reuse, R82, R144 ;  /* 0x000000528090723c */ /* 0x040fe40000000890 */
[----:B------:R-:W3:Y:S04]  /*1c60*/  LDSM.16.MT88.4 R100, [R67] ;  /* 0x000000004364783b */ /* 0x000ee80000004200 */
[----:B------:R-:W4:Y:S02]  /*1c70*/  LDSM.16.MT88.4 R124, [R69] ;  /* 0x00000000457c783b */ /* 0x000f240000004200 */
[C---:B------:R-:W-:Y:S02]  /*1c80*/  HMMA.16816.F16 R146, R128.reuse, R120, R146 ;  /* 0x000000788092723c */ /* 0x040fe40000000892 */
[----:B-1----:R-:W-:Y:S04]  /*1c90*/  LDSM.16.MT88.4 R88, [R37] ;  /* 0x000000002558783b */ /* 0x002fe80000004200 */
[----:B------:R-:W-:Y:S02]  /*1ca0*/  LDSM.16.MT88.4 R116, [R35] ;  /* 0x000000002374783b */ /* 0x000fe40000004200 */
[----:B------:R-:W-:Y:S02]  /*1cb0*/  HMMA.16816.F16 R130, R128, R122, R98 ;  /* 0x0000007a8082723c */ /* 0x000fe40000000862 */
[----:B------:R-:W-:Y:S04]  /*1cc0*/  LDSM.16.MT88.4 R84, [R33] ;  /* 0x000000002154783b */ /* 0x000fe80000004200 */
[----:B------:R-:W-:Y:S02]  /*1cd0*/  LDSM.16.M88.4 R184, [R201] ;  /* 0x00000000c9b8783b */ /* 0x000fe40000000200 */
[----:B------:R-:W-:Y:S02]  /*1ce0*/  HMMA.16816.F16 R128, R76, R82, R96 ;  /* 0x000000524c80723c */ /* 0x000fe40000000860 */
[----:B------:R-:W1:Y:S04]  /*1cf0*/  LDSM.16.MT88.4 R96, [R203] ;  /* 0x00000000cb60783b */ /* 0x000e680000004200 */
[----:B------:R-:W0:Y:S02]  /*1d00*/  LDGDEPBAR ;  /* 0x00000000000079af */ /* 0x000e240000000000 */
[C---:B------:R-:W-:Y:S08]  /*1d10*/  HMMA.16816.F16 R176, R164.reuse, R80, R176 ;  /* 0x00000050a4b0723c */ /* 0x040ff000000008b0 */
[C---:B------:R-:W-:Y:S08]  /*1d20*/  HMMA.16816.F16 R174, R164.reuse, R82, R174 ;  /* 0x00000052a4ae723c */ /* 0x040ff000000008ae */
[C---:B------:R-:W-:Y:S08]  /*1d30*/  HMMA.16816.F16 R170, R164.reuse, R120, R170 ;  /* 0x00000078a4aa723c */ /* 0x040ff000000008aa */
[----:B------:R-:W-:Y:S01]  /*1d40*/  HMMA.16816.F16 R164, R164, R122, R148 ;  /* 0x0000007aa4a4723c */ /* 0x000fe20000000894 */
[----:B------:R-:W-:Y:S07]  /*1d50*/  LDSM.16.M88.4 R148, [R199] ;  /* 0x00000000c794783b */ /* 0x000fee0000000200 */
[C---:B------:R-:W-:Y:S08]  /*1d60*/  HMMA.16816.F16 R104, R76.reuse, R120, R104 ;  /* 0x000000784c68723c */ /* 0x040ff00000000868 */
[C---:B------:R-:W-:Y:S01]  /*1d70*/  HMMA.16816.F16 R158, R76.reuse, R80, R158 ;  /* 0x000000504c9e723c */ /* 0x040fe2000000089e */
[----:B------:R-:W-:Y:S07]  /*1d80*/  LDSM.16.M88.4 R80, [R43] ;  /* 0x000000002b50783b */ /* 0x000fee0000000200 */
[----:B------:R-:W-:Y:S01]  /*1d90*/  HMMA.16816.F16 R122, R76, R122, R94 ;  /* 0x0000007a4c7a723c */ /* 0x000fe2000000085e */
[----:B------:R-:W-:Y:S07]  /*1da0*/  LDSM.16.M88.4 R76, [R41] ;  /* 0x00000000294c783b */ /* 0x000fee0000000200 */
[C---:B--2---:R-:W-:Y:S01]  /*1db0*/  HMMA.16816.F16 R120, R112.reuse, R108, R92 ;  /* 0x0000006c7078723c */ /* 0x044fe2000000085c */
[----:B------:R-:W2:Y:S07]  /*1dc0*/  LDSM.16.MT88.4 R92, [R39] ;  /* 0x00000000275c783b */ /* 0x000eae0000004200 */
[C---:B------:R-:W-:Y:S08]  /*1dd0*/  HMMA.16816.F16 R182, R112.reuse, R110, R182 ;  /* 0x0000006e70b6723c */ /* 0x040ff000000008b6 */
[C---:B---3--:R-:W-:Y:S08]  /*1de0*/  HMMA.16816.F16 R180, R112.reuse, R100, R180 ;  /* 0x0000006470b4723c */ /* 0x048ff000000008b4 */
[C---:B------:R-:W-:Y:S08]  /*1df0*/  HMMA.16816.F16 R178, R112.reuse, R102, R178 ;  /* 0x0000006670b2723c */ /* 0x040ff000000008b2 */
[C---:B----4-:R-:W-:Y:S08]  /*1e00*/  HMMA.16816.F16 R176, R112.reuse, R124, R176 ;  /* 0x0000007c70b0723c */ /* 0x050ff000000008b0 */
[C---:B------:R-:W-:Y:S08]  /*1e10*/  HMMA.16816.F16 R174, R112.reuse, R126, R174 ;  /* 0x0000007e70ae723c */ /* 0x040ff000000008ae */
[C---:B-1----:R-:W-:Y:S08]  /*1e20*/  HMMA.16816.F16 R170, R112.reuse, R96, R170 ;  /* 0x0000006070aa723c */ /* 0x042ff000000008aa */
[----:B------:R-:W-:Y:S01]  /*1e30*/  HMMA.16816.F16 R112, R112, R98, R164 ;  /* 0x000000627070723c */ /* 0x000fe200000008a4 */
[----:B------:R-:W1:Y:S07]  /*1e40*/  LDSM.16.M88.4 R164, [R31] ;  /* 0x000000001fa4783b */ /* 0x000e6e0000000200 */
[C---:B--2---:R-:W-:Y:S08]  /*1e50*/  HMMA.16816.F16 R114, R76.reuse, R92, R120 ;  /* 0x0000005c4c72723c */ /* 0x044ff00000000878 */
[C---:B------:R-:W-:Y:S08]  /*1e60*/  HMMA.16816.F16 R182, R76.reuse, R94, R182 ;  /* 0x0000005e4cb6723c */ /* 0x040ff000000008b6 */
[C---:B------:R-:W-:Y:S08]  /*1e70*/  HMMA.16816.F16 R180, R76.reuse, R88, R180 ;  /* 0x000000584cb4723c */ /* 0x040ff000000008b4 */
[C---:B------:R-:W-:Y:S08]  /*1e80*/  HMMA.16816.F16 R178, R76.reuse, R90, R178 ;  /* 0x0000005a4cb2723c */ /* 0x040ff000000008b2 */
[C---:B------:R-:W-:Y:S08]  /*1e90*/  HMMA.16816.F16 R176, R76.reuse, R116, R176 ;  /* 0x000000744cb0723c */ /* 0x040ff000000008b0 */
[C---:B------:R-:W-:Y:S08]  /*1ea0*/  HMMA.16816.F16 R174, R76.reuse, R118, R174 ;  /* 0x000000764cae723c */ /* 0x040ff000000008ae */
[C---:B------:R-:W-:Y:S08]  /*1eb0*/  HMMA.16816.F16 R170, R76.reuse, R84, R170 ;  /* 0x000000544caa723c */ /* 0x040ff000000008aa */
[----:B------:R-:W-:Y:S01]  /*1ec0*/  HMMA.16816.F16 R112, R76, R86, R112 ;  /* 0x000000564c70723c */ /* 0x000fe20000000870 */
[----:B------:R-:W-:-:S04]  /*1ed0*/  VIADD R77, R15, 0x3720 ;  /* 0x000037200f4d7836 */ /* 0x000fc80000000000 */
[----:B------:R-:W-:-:S03]  /*1ee0*/  IMAD.U32 R73, R190, 0x2, R77 ;  /* 0x00000002be497824 */ /* 0x000fc600078e004d */
[C---:B------:R-:W-:Y:S08]  /*1ef0*/  HMMA.16816.F16 R172, R184.reuse, R108, R172 ;  /* 0x0000006cb8ac723c */ /* 0x040ff000000008ac */
[C---:B------:R-:W-:Y:S08]  /*1f00*/  HMMA.16816.F16 R168, R184.reuse, R110, R168 ;  /* 0x0000006eb8a8723c */ /* 0x040ff000000008a8 */
[C---:B------:R-:W-:Y:S08]  /*1f10*/  HMMA.16816.F16 R134, R184.reuse, R100, R134 ;  /* 0x00000064b886723c */ /* 0x040ff00000000886 */
        /* <DEDUP_REMOVED lines=8> */
[C---:B------:R-:W-:Y:S08]  /*1fa0*/  HMMA.16816.F16 R140, R148.reuse, R102, R140 ;  /* 0x00000066948c723c */ /* 0x040ff0000000088c */
[C---:B------:R-:W-:Y:S08]  /*1fb0*/  HMMA.16816.F16 R142, R148.reuse, R124, R142 ;  /* 0x0000007c948e723c */ /* 0x040ff0000000088e */
[C---:B------:R-:W-:Y:S08]  /*1fc0*/  HMMA.16816.F16 R144, R148.reuse, R126, R144 ;  /* 0x0000007e9490723c */ /* 0x040ff00000000890 */
[----:B------:R-:W-:Y:S08]  /*1fd0*/  HMMA.16816.F16 R146, R148, R96, R146 ;  /* 0x000000609492723c */ /* 0x000ff00000000892 */
[----:B------:R-:W-:Y:S08]  /*1fe0*/  HMMA.16816.F16 R158, R80, R124, R158 ;  /* 0x0000007c509e723c */ /* 0x000ff0000000089e */
[----:B------:R-:W-:Y:S01]  /*1ff0*/  HMMA.16816.F16 R148, R148, R98, R130 ;  /* 0x000000629494723c */ /* 0x000fe20000000882 */
[----:B------:R-:W-:Y:S01]  /*2000*/  IMAD.WIDE R150, R66, 0x2, R206 ;  /* 0x0000000242967825 */ /* 0x000fe200078e02ce */
[----:B------:R-:W-:-:S03]  /*2010*/  LEA R66, R3, R66, 0xa ;  /* 0x0000004203427211 */ /* 0x000fc600078e50ff */
[----:B------:R-:W-:-:S03]  /*2020*/  IMAD.WIDE R160, R3, 0x2, R150 ;  /* 0x0000000203a07825 */ /* 0x000fc600078e0296 */
[----:B------:R-:W-:Y:S01]  /*2030*/  HMMA.16816.F16 R106, R80, R108, R106 ;  /* 0x0000006c506a723c */ /* 0x000fe2000000086a */
[----:B------:R-:W-:-:S07]  /*2040*/  IMAD.WIDE R188, R3, 0x2, R160 ;  /* 0x0000000203bc7825 */ /* 0x000fce00078e02a0 */
[----:B------:R-:W-:Y:S01]  /*2050*/  HMMA.16816.F16 R152, R80, R110, R152 ;  /* 0x0000006e5098723c */ /* 0x000fe20000000898 */
[----:B------:R-:W-:-:S07]  /*2060*/  IMAD.WIDE R190, R3, 0x2, R188 ;  /* 0x0000000203be7825 */ /* 0x000fce00078e02bc */
[C---:B------:R-:W-:Y:S08]  /*2070*/  HMMA.16816.F16 R154, R80.reuse, R100, R154 ;  /* 0x00000064509a723c */ /* 0x040ff0000000089a */
[C---:B------:R-:W-:Y:S08]  /*2080*/  HMMA.16816.F16 R156, R80.reuse, R102, R156 ;  /* 0x00000066509c723c */ /* 0x040ff0000000089c */
[C---:B------:R-:W-:Y:S01]  /*2090*/  HMMA.16816.F16 R126, R80.reuse, R126, R128 ;  /* 0x0000007e507e723c */ /* 0x040fe20000000880 */
[----:B------:R-:W2:Y:S07]  /*20a0*/  LDSM.16.M88.4 R128, [R202] ;  /* 0x00000000ca80783b */ /* 0x000eae0000000200 */
[C---:B------:R-:W-:Y:S08]  /*20b0*/  HMMA.16816.F16 R104, R80.reuse, R96, R104 ;  /* 0x000000605068723c */ /* 0x040ff00000000868 */
[----:B------:R-:W-:Y:S01]  /*20c0*/  HMMA.16816.F16 R124, R80, R98, R122 ;  /* 0x00000062507c723c */ /* 0x000fe2000000087a */
[----:B------:R-:W3:Y:S01]  /*20d0*/  LDSM.16.M88.4 R80, [R73] ;  /* 0x000000004950783b */ /* 0x000ee20000000200 */
[----:B------:R-:W-:-:S04]  /*20e0*/  DEPBAR.LE SB0, 0x0 ;  /* 0x000080000000791a */ /* 0x000fc80000000000 */
[----:B------:R-:W-:Y:S02]  /*20f0*/  BAR.SYNC.DEFER_BLOCKING 0x0 ;  /* 0x0000000000007b1d */ /* 0x000fe40000010000 */
[C---:B-1----:R-:W-:Y:S08]  /*2100*/  HMMA.16816.F16 R172, R164.reuse, R92, R172 ;  /* 0x0000005ca4ac723c */ /* 0x042ff000000008ac */
[C---:B------:R-:W-:Y:S08]  /*2110*/  HMMA.16816.F16 R168, R164.reuse, R94, R168 ;  /* 0x0000005ea4a8723c */ /* 0x040ff000000008a8 */
[C---:B------:R-:W-:Y:S01]  /*2120*/  HMMA.16816.F16 R134, R164.reuse, R88, R134 ;  /* 0x00000058a486723c */ /* 0x040fe20000000886 */
[----:B------:R-:W-:Y:S01]  /*2130*/  @!PT LDS RZ, [RZ] ;  /* 0x00000000fffff984 */ /* 0x000fe20000000800 */
[----:B------:R-:W-:Y:S01]  /*2140*/  @!PT LDS RZ, [RZ] ;  /* 0x00000000fffff984 */ /* 0x000fe20000000800 */
[----:B------:R-:W-:Y:S01]  /*2150*/  @!PT LDS RZ, [RZ] ;  /* 0x00000000fffff984 */ /* 0x000fe20000000800 */
[----:B------:R-:W-:Y:S07]  /*2160*/  LDGSTS.E.128 [R25+0x2800], desc[UR6][R210.64+-0x340] ;  /* 0x02800cc0d2197fae */ /* 0x000fee000b9a1806 */
[C---:B------:R-:W-:Y:S01]  /*2170*/  HMMA.16816.F16 R132, R164.reuse, R90, R132 ;  /* 0x0000005aa484723c */ /* 0x040fe20000000884 */
[----:B------:R-:W-:Y:S04]  /*2180*/  LDGSTS.E.128 [R25+0x2850], desc[UR6][R212.64+0xc0] ;  /* 0x028500c0d4197fae */ /* 0x000fe8000b9a1806 */
[----:B------:R-:W-:Y:S03]  /*2190*/  LDGSTS.E.128 [R23+0x9200], desc[UR6][R150.64] ;  /* 0x0920000096177fae */ /* 0x000fe6000b9a1806 */
[C---:B------:R-:W-:Y:S01]  /*21a0*/  HMMA.16816.F16 R74, R164.reuse, R116, R74 ;  /* 0x00000074a44a723c */ /* 0x040fe2000000084a */
[----:B------:R1:W-:Y:S04]  /*21b0*/  LDGSTS.E.128 [R23+0x9410], desc[UR6][R160.64] ;  /* 0x09410000a0177fae */ /* 0x0003e8000b9a1806 */
[----:B------:R-:W-:Y:S03]  /*21c0*/  LDGSTS.E.128 [R23+0x9620], desc[UR6][R188.64] ;  /* 0x09620000bc177fae */ /* 0x000fe6000b9a1806 */
[C---:B------:R-:W-:Y:S01]  /*21d0*/  HMMA.16816.F16 R192, R164.reuse, R118, R192 ;  /* 0x00000076a4c0723c */ /* 0x040fe200000008c0 */
[----:B------:R4:W-:Y:S04]  /*21e0*/  LDGSTS.E.128 [R23+0x9830], desc[UR6][R190.64] ;  /* 0x09830000be177fae */ /* 0x0009e8000b9a1806 */
[----:B------:R-:W-:Y:S03]  /*21f0*/  LDSM.16.MT88.4 R108, [R204] ;  /* 0x00000000cc6c783b */ /* 0x000fe60000004200 */
[C---:B------:R-:W-:Y:S01]  /*2200*/  HMMA.16816.F16 R194, R164.reuse, R84, R194 ;  /* 0x00000054a4c2723c */ /* 0x040fe200000008c2 */
[----:B------:R-:W-:Y:S04]  /*2210*/  LDSM.16.MT88.4 R100, [R200] ;  /* 0x00000000c864783b */ /* 0x000fe80000004200 */
[----:B------:R-:W-:Y:S03]  /*2220*/  LDSM.16.MT88.4 R120, [R71] ;  /* 0x000000004778783b */ /* 0x000fe60000004200 */
[----:B------:R-:W-:Y:S01]  /*2230*/  HMMA.16816.F16 R166, R164, R86, R186 ;  /* 0x00000056a4a6723c */ /* 0x000fe200000008ba */
[----:B------:R-:W-:Y:S04]  /*2240*/  LDSM.16.MT88.4 R96, [R55] ;  /* 0x000000003760783b */ /* 0x000fe80000004200 */
[----:B-1----:R-:W1:Y:S03]  /*2250*/  LDSM.16.M88.4 R160, [R47] ;  /* 0x000000002fa0783b */ /* 0x002e660000000200 */
[C---:B--2---:R-:W-:Y:S01]  /*2260*/  HMMA.16816.F16 R164, R128.reuse, R92, R184 ;  /* 0x0000005c80a4723c */ /* 0x044fe200000008b8 */
[----:B------:R-:W2:Y:S04]  /*2270*/  LDSM.16.M88.4 R76, [R205] ;  /* 0x00000000cd4c783b */ /* 0x000ea80000000200 */
[----:B------:R-:W0:Y:S03]  /*2280*/  LDGDEPBAR ;  /* 0x00000000000079af */ /* 0x000e260000000000 */
[C---:B------:R-:W-:Y:S01]  /*2290*/  HMMA.16816.F16 R136, R128.reuse, R94, R136 ;  /* 0x0000005e8088723c */ /* 0x040fe20000000888 */
[----:B------:R-:W-:Y:S07]  /*22a0*/  LDSM.16.M88.4 R184, [R49] ;  /* 0x0000000031b8783b */ /* 0x000fee0000000200 */
[C---:B------:R-:W-:Y:S08]  /*22b0*/  HMMA.16816.F16 R138, R128.reuse, R88, R138 ;  /* 0x00000058808a723c */ /* 0x040ff0000000088a */
[C---:B------:R-:W-:Y:S08]  /*22c0*/  HMMA.16816.F16 R140, R128.reuse, R90, R140 ;  /* 0x0000005a808c723c */ /* 0x040ff0000000088c */
[C---:B------:R-:W-:Y:S08]  /*22d0*/  HMMA.16816.F16 R142, R128.reuse, R116, R142 ;  /* 0x00000074808e723c */ /* 0x040ff0000000088e */
[C---:B------:R-:W-:Y:S08]  /*22e0*/  HMMA.16816.F16 R144, R128.reuse, R118, R144 ;  /* 0x000000768090723c */ /* 0x040ff00000000890 */
[----:B------:R-:W-:Y:S08]  /*22f0*/  HMMA.16816.F16 R146, R128, R84, R146 ;  /* 0x000000548092723c */ /* 0x000ff00000000892 */
[----:B---3--:R-:W-:Y:S08]  /*2300*/  HMMA.16816.F16 R158, R80, R116, R158 ;  /* 0x00000074509e723c */ /* 0x008ff0000000089e */
[----:B------:R-:W-:Y:S01]  /*2310*/  HMMA.16816.F16 R128, R128, R86, R148 ;  /* 0x000000568080723c */ /* 0x000fe20000000894 */
[----:B------:R-:W3:Y:S07]  /*2320*/  LDSM.16.M88.4 R148, [R45] ;  /* 0x000000002d94783b */ /* 0x000eee0000000200 */
[C---:B------:R-:W-:Y:S08]  /*2330*/  HMMA.16816.F16 R106, R80.reuse, R92, R106 ;  /* 0x0000005c506a723c */ /* 0x040ff0000000086a */
[C---:B------:R-:W-:Y:S01]  /*2340*/  HMMA.16816.F16 R152, R80.reuse, R94, R152 ;  /* 0x0000005e5098723c */ /* 0x040fe20000000898 */
[----:B------:R-:W-:Y:S07]  /*2350*/  LDSM.16.MT88.4 R92, [R59] ;  /* 0x000000003b5c783b */ /* 0x000fee0000004200 */
[C---:B------:R-:W-:Y:S08]  /*2360*/  HMMA.16816.F16 R154, R80.reuse, R88, R154 ;  /* 0x00000058509a723c */ /* 0x040ff0000000089a */
[C---:B------:R-:W-:Y:S01]  /*2370*/  HMMA.16816.F16 R156, R80.reuse, R90, R156 ;  /* 0x0000005a509c723c */ /* 0x040fe2000000089c */
[----:B------:R-:W-:Y:S07]  /*2380*/  LDSM.16.MT88.4 R88, [R57] ;  /* 0x000000003958783b */ /* 0x000fee0000004200 */
[C---:B------:R-:W-:Y:S08]  /*2390*/  HMMA.16816.F16 R118, R80.reuse, R118, R126 ;  /* 0x000000765076723c */ /* 0x040ff0000000087e */
[C---:B------:R-:W-:Y:S08]  /*23a0*/  HMMA.16816.F16 R104, R80.reuse, R84, R104 ;  /* 0x000000545068723c */ /* 0x040ff00000000868 */
[----:B------:R-:W-:Y:S01]  /*23b0*/  HMMA.16816.F16 R116, R80, R86, R124 ;  /* 0x000000565074723c */ /* 0x000fe2000000087c */
[----:B------:R-:W5:Y:S04]  /*23c0*/  LDSM.16.M88.4 R80, [R63] ;  /* 0x000000003f50783b */ /* 0x000f680000000200 */
[----:B------:R-:W4:Y:S03]  /*23d0*/  LDSM.16.MT88.4 R124, [R53] ;  /* 0x00000000357c783b */ /* 0x000f260000004200 */
[C---:B-1----:R-:W-:Y:S01]  /*23e0*/  HMMA.16816.F16 R172, R160.reuse, R108, R172 ;  /* 0x0000006ca0ac723c */ /* 0x042fe200000008ac */
[----:B------:R-:W1:Y:S07]  /*23f0*/  LDSM.16.MT88.4 R84, [R51] ;  /* 0x000000003354783b */ /* 0x000e6e0000004200 */
[C---:B------:R-:W-:Y:S08]  /*2400*/  HMMA.16816.F16 R168, R160.reuse, R110, R168 ;  /* 0x0000006ea0a8723c */ /* 0x040ff000000008a8 */
[C---:B------:R-:W-:Y:S08]  /*2410*/  HMMA.16816.F16 R134, R160.reuse, R100, R134 ;  /* 0x00000064a086723c */ /* 0x040ff00000000886 */
[C---:B------:R-:W-:Y:S08]  /*2420*/  HMMA.16816.F16 R132, R160.reuse, R102, R132 ;  /* 0x00000066a084723c */ /* 0x040ff00000000884 */
[C---:B------:R-:W-:Y:S08]  /*2430*/  HMMA.16816.F16 R74, R160.reuse, R120, R74 ;  /* 0x00000078a04a723c */ /* 0x040ff0000000084a */
[C---:B------:R-:W-:Y:S08]  /*2440*/  HMMA.16816.F16 R192, R160.reuse, R122, R192 ;  /* 0x0000007aa0c0723c */ /* 0x040ff000000008c0 */
[C---:B------:R-:W-:Y:S08]  /*2450*/  HMMA.16816.F16 R194, R160.reuse, R96, R194 ;  /* 0x00000060a0c2723c */ /* 0x040ff000000008c2 */
[----:B------:R-:W-:Y:S08]  /*2460*/  HMMA.16816.F16 R162, R160, R98, R166 ;  /* 0x00000062a0a2723c */ /* 0x000ff000000008a6 */
[C---:B--2---:R-:W-:Y:S08]  /*2470*/  HMMA.16816.F16 R176, R76.reuse, R120, R176 ;  /* 0x000000784cb0723c */ /* 0x044ff000000008b0 */
[----:B------:R-:W-:Y:S08]  /*2480*/  HMMA.16816.F16 R174, R76, R122, R174 ;  /* 0x0000007a4cae723c */ /* 0x000ff000000008ae */
[C---:B---3--:R-:W-:Y:S08]  /*2490*/  HMMA.16816.F16 R160, R148.reuse, R108, R164 ;  /* 0x0000006c94a0723c */ /* 0x048ff000000008a4 */
[C---:B------:R-:W-:Y:S08]  /*24a0*/  HMMA.16816.F16 R136, R148.reuse, R110, R136 ;  /* 0x0000006e9488723c */ /* 0x040ff00000000888 */
[C---:B------:R-:W-:Y:S08]  /*24b0*/  HMMA.16816.F16 R138, R148.reuse, R100, R138 ;  /* 0x00000064948a723c */ /* 0x040ff0000000088a */
[C---:B------:R-:W-:Y:S08]  /*24c0*/  HMMA.16816.F16 R140, R148.reuse, R102, R140 ;  /* 0x00000066948c723c */ /* 0x040ff0000000088c */
[C---:B------:R-:W-:Y:S08]  /*24d0*/  HMMA.16816.F16 R142, R148.reuse, R120, R142 ;  /* 0x00000078948e723c */ /* 0x040ff0000000088e */
[C---:B------:R-:W-:Y:S08]  /*24e0*/  HMMA.16816.F16 R144, R148.reuse, R122, R144 ;  /* 0x0000007a9490723c */ /* 0x040ff00000000890 */
[----:B------:R-:W-:Y:S08]  /*24f0*/  HMMA.16816.F16 R146, R148, R96, R146 ;  /* 0x000000609492723c */ /* 0x000ff00000000892 */
[----:B-----5:R-:W-:Y:S08]  /*2500*/  HMMA.16816.F16 R158, R80, R120, R158 ;  /* 0x00000078509e723c */ /* 0x020ff0000000089e */
[C---:B------:R-:W-:Y:S08]  /*2510*/  HMMA.16816.F16 R114, R76.reuse, R108, R114 ;  /* 0x0000006c4c72723c */ /* 0x040ff00000000872 */
[C---:B------:R-:W-:Y:S08]  /*2520*/  HMMA.16816.F16 R182, R76.reuse, R110, R182 ;  /* 0x0000006e4cb6723c */ /* 0x040ff000000008b6 */
[C---:B------:R-:W-:Y:S08]  /*2530*/  HMMA.16816.F16 R180, R76.reuse, R100, R180 ;  /* 0x000000644cb4723c */ /* 0x040ff000000008b4 */
[C---:B------:R-:W-:Y:S08]  /*2540*/  HMMA.16816.F16 R178, R76.reuse, R102, R178 ;  /* 0x000000664cb2723c */ /* 0x040ff000000008b2 */
[C---:B------:R-:W-:Y:S08]  /*2550*/  HMMA.16816.F16 R170, R76.reuse, R96, R170 ;  /* 0x000000604caa723c */ /* 0x040ff000000008aa */
[-C--:B------:R-:W-:Y:S01]  /*2560*/  HMMA.16816.F16 R112, R76, R98.reuse, R112 ;  /* 0x000000624c70723c */ /* 0x080fe20000000870 */
[----:B------:R-:W2:Y:S07]  /*2570*/  LDSM.16.M88.4 R76, [R61] ;  /* 0x000000003d4c783b */ /* 0x000eae0000000200 */
[----:B------:R-:W-:Y:S01]  /*2580*/  HMMA.16816.F16 R148, R148, R98, R128 ;  /* 0x000000629494723c */ /* 0x000fe20000000880 */
[----:B------:R-:W3:Y:S01]  /*2590*/  LDSM.16.M88.4 R128, [R29] ;  /* 0x000000001d80783b */ /* 0x000ee20000000200 */
[----:B------:R-:W-:-:S04]  /*25a0*/  IMAD.WIDE R150, R64, 0x2, R206 ;  /* 0x0000000240967825 */ /* 0x000fc800078e02ce */
[C---:B------:R-:W-:Y:S02]  /*25b0*/  IMAD R64, R3.reuse, 0x400, R64 ;  /* 0x0000040003407824 */ /* 0x040fe400078e0240 */
[----:B------:R-:W-:Y:S01]  /*25c0*/  HMMA.16816.F16 R106, R80, R108, R106 ;  /* 0x0000006c506a723c */ /* 0x000fe2000000086a */
[----:B------:R-:W-:-:S04]  /*25d0*/  IMAD.WIDE R164, R3, 0x2, R150 ;  /* 0x0000000203a47825 */ /* 0x000fc800078e0296 */
[----:B----4-:R-:W-:-:S03]  /*25e0*/  IMAD.WIDE R190, R3, 0x2, R164 ;  /* 0x0000000203be7825 */ /* 0x010fc600078e02a4 */
[----:B------:R-:W-:Y:S01]  /*25f0*/  HMMA.16816.F16 R152, R80, R110, R152 ;  /* 0x0000006e5098723c */ /* 0x000fe20000000898 */
[----:B------:R-:W-:-:S07]  /*2600*/  IMAD.WIDE R188, R3, 0x2, R190 ;  /* 0x0000000203bc7825 */ /* 0x000fce00078e02be */
[C---:B------:R-:W-:Y:S08]  /*2610*/  HMMA.16816.F16 R154, R80.reuse, R100, R154 ;  /* 0x00000064509a723c */ /* 0x040ff0000000089a */
[C---:B------:R-:W-:Y:S08]  /*2620*/  HMMA.16816.F16 R156, R80.reuse, R102, R156 ;  /* 0x00000066509c723c */ /* 0x040ff0000000089c */
[C---:B------:R-:W-:Y:S08]  /*2630*/  HMMA.16816.F16 R122, R80.reuse, R122, R118 ;  /* 0x0000007a507a723c */ /* 0x040ff00000000876 */
[C---:B------:R-:W-:Y:S08]  /*2640*/  HMMA.16816.F16 R104, R80.reuse, R96, R104 ;  /* 0x000000605068723c */ /* 0x040ff00000000868 */
[----:B------:R-:W-:Y:S01]  /*2650*/  HMMA.16816.F16 R120, R80, R98, R116 ;  /* 0x000000625078723c */ /* 0x000fe20000000874 */
[----:B------:R-:W4:Y:S01]  /*2660*/  LDSM.16.M88.4 R80, [R27] ;  /* 0x000000001b50783b */ /* 0x000f220000000200 */
[----:B------:R-:W-:-:S04]  /*2670*/  DEPBAR.LE SB0, 0x0 ;  /* 0x000080000000791a */ /* 0x000fc80000000000 */
[----:B------:R-:W-:Y:S02]  /*2680*/  BAR.SYNC.DEFER_BLOCKING 0x0 ;  /* 0x0000000000007b1d */ /* 0x000fe40000010000 */
[C---:B------:R-:W-:Y:S08]  /*2690*/  HMMA.16816.F16 R172, R184.reuse, R92, R172 ;  /* 0x0000005cb8ac723c */ /* 0x040ff000000008ac */
[C---:B------:R-:W-:Y:S08]  /*26a0*/  HMMA.16816.F16 R168, R184.reuse, R94, R168 ;  /* 0x0000005eb8a8723c */ /* 0x040ff000000008a8 */
[C---:B------:R-:W-:Y:S01]  /*26b0*/  HMMA.16816.F16 R134, R184.reuse, R88, R134 ;  /* 0x00000058b886723c */ /* 0x040fe20000000886 */
[----:B------:R-:W-:Y:S01]  /*26c0*/  @!PT LDS RZ, [RZ] ;  /* 0x00000000fffff984 */ /* 0x000fe20000000800 */
[----:B------:R-:W-:Y:S01]  /*26d0*/  @!PT LDS RZ, [RZ] ;  /* 0x00000000fffff984 */ /* 0x000fe20000000800 */
[----:B------:R-:W-:Y:S01]  /*26e0*/  @!PT LDS RZ, [RZ] ;  /* 0x00000000fffff984 */ /* 0x000fe20000000800 */
[----:B------:R-:W-:Y:S07]  /*26f0*/  LDGSTS.E.128 [R25], desc[UR6][R210.64+-0x300] ;  /* 0x00000d00d2197fae */ /* 0x000fee000b9a1806 */
[C---:B------:R-:W-:Y:S01]  /*2700*/  HMMA.16816.F16 R132, R184.reuse, R90, R132 ;  /* 0x0000005ab884723c */ /* 0x040fe20000000884 */
[----:B------:R-:W-:Y:S04]  /*2710*/  LDGSTS.E.128 [R25+0x50], desc[UR6][R212.64+0x100] ;  /* 0x00050100d4197fae */ /* 0x000fe8000b9a1806 */
[----:B------:R-:W-:Y:S03]  /*2720*/  LDGSTS.E.128 [R23+0x5000], desc[UR6][R150.64] ;  /* 0x0500000096177fae */ /* 0x000fe6000b9a1806 */
[C---:B------:R-:W-:Y:S01]  /*2730*/  HMMA.16816.F16 R74, R184.reuse, R124, R74 ;  /* 0x0000007cb84a723c */ /* 0x040fe2000000084a */
[----:B------:R5:W-:Y:S04]  /*2740*/  LDGSTS.E.128 [R23+0x5210], desc[UR6][R164.64] ;  /* 0x05210000a4177fae */ /* 0x000be8000b9a1806 */
[----:B------:R4:W-:Y:S03]  /*2750*/  LDGSTS.E.128 [R23+0x5420], desc[UR6][R190.64] ;  /* 0x05420000be177fae */ /* 0x0009e6000b9a1806 */
[C---:B------:R-:W-:Y:S01]  /*2760*/  HMMA.16816.F16 R192, R184.reuse, R126, R192 ;  /* 0x0000007eb8c0723c */ /* 0x040fe200000008c0 */
[----:B------:R4:W-:Y:S04]  /*2770*/  LDGSTS.E.128 [R23+0x5630], desc[UR6][R188.64] ;  /* 0x05630000bc177fae */ /* 0x0009e8000b9a1806 */
[----:B------:R-:W-:Y:S03]  /*2780*/  LDSM.16.MT88.4 R108, [R65] ;  /* 0x00000000416c783b */ /* 0x000fe60000004200 */
[C---:B-1----:R-:W-:Y:S01]  /*2790*/  HMMA.16816.F16 R194, R184.reuse, R84, R194 ;  /* 0x00000054b8c2723c */ /* 0x042fe200000008c2 */
[----:B------:R-:W-:Y:S04]  /*27a0*/  LDSM.16.MT88.4 R100, [R67] ;  /* 0x000000004364783b */ /* 0x000fe80000004200 */
[----:B------:R-:W-:Y:S03]  /*27b0*/  LDSM.16.MT88.4 R116, [R69] ;  /* 0x000000004574783b */ /* 0x000fe60000004200 */
[----:B------:R-:W-:Y:S01]  /*27c0*/  HMMA.16816.F16 R186, R184, R86, R162 ;  /* 0x00000056b8ba723c */ /* 0x000fe200000008a2 */
[----:B------:R-:W-:Y:S04]  /*27d0*/  LDSM.16.MT88.4 R96, [R203] ;  /* 0x00000000cb60783b */ /* 0x000fe80000004200 */
[----:B-----5:R-:W1:Y:S03]  /*27e0*/  LDSM.16.M88.4 R164, [R201] ;  /* 0x00000000c9a4783b */ /* 0x020e660000000200 */
[C---:B--2---:R-:W-:Y:S01]  /*27f0*/  HMMA.16816.F16 R176, R76.reuse, R124, R176 ;  /* 0x0000007c4cb0723c */ /* 0x044fe200000008b0 */
[----:B------:R-:W0:Y:S07]  /*2800*/  LDGDEPBAR ;  /* 0x00000000000079af */ /* 0x000e2e0000000000 */
[----:B------:R-:W-:Y:S08]  /*2810*/  HMMA.16816.F16 R174, R76, R126, R174 ;  /* 0x0000007e4cae723c */ /* 0x000ff000000008ae */
[C---:B---3--:R-:W-:Y:S01]  /*2820*/  HMMA.16816.F16 R184, R128.reuse, R92, R160 ;  /* 0x0000005c80b8723c */ /* 0x048fe200000008a0 */
[----:B------:R-:W-:Y:S07]  /*2830*/  LDSM.16.M88.4 R160, [R31] ;  /* 0x000000001fa0783b */ /* 0x000fee0000000200 */
[C---:B------:R-:W-:Y:S08]  /*2840*/  HMMA.16816.F16 R136, R128.reuse, R94, R136 ;  /* 0x0000005e8088723c */ /* 0x040ff00000000888 */
[C---:B------:R-:W-:Y:S08]  /*2850*/  HMMA.16816.F16 R138, R128.reuse, R88, R138 ;  /* 0x00000058808a723c */ /* 0x040ff0000000088a */
[C---:B------:R-:W-:Y:S08]  /*2860*/  HMMA.16816.F16 R140, R128.reuse, R90, R140 ;  /* 0x0000005a808c723c */ /* 0x040ff0000000088c */
[C---:B------:R-:W-:Y:S08]  /*2870*/  HMMA.16816.F16 R142, R128.reuse, R124, R142 ;  /* 0x0000007c808e723c */ /* 0x040ff0000000088e */
[C---:B------:R-:W-:Y:S08]  /*2880*/  HMMA.16816.F16 R144, R128.reuse, R126, R144 ;  /* 0x0000007e8090723c */ /* 0x040ff00000000890 */
[----:B------:R-:W-:Y:S08]  /*2890*/  HMMA.16816.F16 R146, R128, R84, R146 ;  /* 0x000000548092723c */ /* 0x000ff00000000892 */
[----:B----4-:R-:W-:Y:S08]  /*28a0*/  HMMA.16816.F16 R158, R80, R124, R158 ;  /* 0x0000007c509e723c */ /* 0x010ff0000000089e */
        /* <DEDUP_REMOVED lines=18> */
[----:B------:R-:W4:Y:S04]  /*29d0*/  LDSM.16.M88.4 R80, [R43] ;  /* 0x000000002b50783b */ /* 0x000f280000000200 */
[----:B------:R-:W5:Y:S03]  /*29e0*/  LDSM.16.MT88.4 R120, [R35] ;  /* 0x000000002378783b */ /* 0x000f660000004200 */
        /* <DEDUP_REMOVED lines=28> */
[----:B------:R-:W-:Y:S01]  /*2bb0*/  IMAD.WIDE R150, R62, 0x2, R206 ;  /* 0x000000023e967825 */ /* 0x000fe200078e02ce */
[----:B------:R-:W-:-:S05]  /*2bc0*/  LEA R62, R3, R62, 0xa ;  /* 0x0000003e033e7211 */ /* 0x000fca00078e50ff */
[----:B------:R-:W-:Y:S01]  /*2bd0*/  HMMA.16816.F16 R106, R80, R108, R106 ;  /* 0x0000006c506a723c */ /* 0x000fe2000000086a */
[----:B------:R-:W-:-:S04]  /*2be0*/  IMAD.WIDE R184, R3, 0x2, R150 ;  /* 0x0000000203b87825 */ /* 0x000fc800078e0296 */
[----:B------:R-:W-:-:S03]  /*2bf0*/  IMAD.WIDE R190, R3, 0x2, R184 ;  /* 0x0000000203be7825 */ /* 0x000fc600078e02b8 */
        /* <DEDUP_REMOVED lines=20> */
[C---:B-----5:R-:W-:Y:S01]  /*2d40*/  HMMA.16816.F16 R74, R160.reuse, R120, R74 ;  /* 0x00000078a04a723c */ /* 0x060fe2000000084a */
        /* <DEDUP_REMOVED lines=110> */
[C---:B------:R-:W-:Y:S08]  /*3430*/  HMMA.16816.F16 R182, R76.reuse, R94, R182 ;  /* 0x0000005e4cb6723c */ /* 0x040ff000000008b6 */
[C---:B------:R-:W-:Y:S08]  /*3440*/  HMMA.16816.F16 R180, R76.reuse, R88, R180 ;  /* 0x000000584cb4723c */ /* 0x040ff000000008b4 */
[C---:B------:R-:W-:Y:S08]  /*3450*/  HMMA.16816.F16 R178, R76.reuse, R90, R178 ;  /* 0x0000005a4cb2723c */ /* 0x040ff000000008b2 */
[C---:B------:R-:W-:Y:S08]  /*3460*/  HMMA.16816.F16 R176, R76.reuse, R116, R176 ;  /* 0x000000744cb0723c */ /* 0x040ff000000008b0 */
[C---:B------:R-:W-:Y:S08]  /*3470*/  HMMA.16816.F16 R174, R76.reuse, R118, R174 ;  /* 0x000000764cae723c */ /* 0x040ff000000008ae */
[C---:B------:R-:W-:Y:S08]  /*3480*/  HMMA.16816.F16 R170, R76.reuse, R84, R170 ;  /* 0x000000544caa723c */ /* 0x040ff000000008aa */
[----:B------:R-:W-:Y:S01]  /*3490*/  HMMA.16816.F16 R112, R76, R86, R112 ;  /* 0x000000564c70723c */ /* 0x000fe20000000870 */
[----:B------:R-:W2:Y:S07]  /*34a0*/  LDSM.16.M88.4 R76, [R197] ;  /* 0x00000000c54c783b */ /* 0x000eae0000000200 */
        /* <DEDUP_REMOVED lines=21> */
[----:B------:R-:W-:Y:S03]  /*3600*/  LDSM.16.MT88.4 R124, [R35] ;  /* 0x00000000237c783b */ /* 0x000fe60000004200 */
[C---:B-1----:R-:W-:Y:S01]  /*3610*/  HMMA.16816.F16 R172, R160.reuse, R108, R172 ;  /* 0x0000006ca0ac723c */ /* 0x042fe200000008ac */
[----:B------:R-:W-:Y:S07]  /*3620*/  LDSM.16.MT88.4 R84, [R33] ;  /* 0x000000002154783b */ /* 0x000fee0000004200 */
[C---:B------:R-:W-:Y:S08]  /*3630*/  HMMA.16816.F16 R168, R160.reuse, R110, R168 ;  /* 0x0000006ea0a8723c */ /* 0x040ff000000008a8 */
[C---:B------:R-:W-:Y:S08]  /*3640*/  HMMA.16816.F16 R134, R160.reuse, R100, R134 ;  /* 0x00000064a086723c */ /* 0x040ff00000000886 */
[C---:B------:R-:W-:Y:S08]  /*3650*/  HMMA.16816.F16 R132, R160.reuse, R102, R132 ;  /* 0x00000066a084723c */ /* 0x040ff00000000884 */
[C---:B------:R-:W-:Y:S08]  /*3660*/  HMMA.16816.F16 R74, R160.reuse, R120, R74 ;  /* 0x00000078a04a723c */ /* 0x040ff0000000084a */
[C---:B------:R-:W-:Y:S08]  /*3670*/  HMMA.16816.F16 R192, R160.reuse, R122, R192 ;  /* 0x0000007aa0c0723c */ /* 0x040ff000000008c0 */
[----:B------:R-:W-:Y:S08]  /*3680*/  HMMA.16816.F16 R194, R160, R96, R194 ;  /* 0x00000060a0c2723c */ /* 0x000ff000000008c2 */
[C---:B--2---:R-:W-:Y:S08]  /*3690*/  HMMA.16816.F16 R114, R76.reuse, R108, R114 ;  /* 0x0000006c4c72723c */ /* 0x044ff00000000872 */
[C---:B------:R-:W-:Y:S08]  /*36a0*/  HMMA.16816.F16 R182, R76.reuse, R110, R182 ;  /* 0x0000006e4cb6723c */ /* 0x040ff000000008b6 */
[C---:B------:R-:W-:Y:S08]  /*36b0*/  HMMA.16816.F16 R180, R76.reuse, R100, R180 ;  /* 0x000000644cb4723c */ /* 0x040ff000000008b4 */
[C---:B------:R-:W-:Y:S08]  /*36c0*/  HMMA.16816.F16 R178, R76.reuse, R102, R178 ;  /* 0x000000664cb2723c */ /* 0x040ff000000008b2 */
[C---:B------:R-:W-:Y:S08]  /*36d0*/  HMMA.16816.F16 R176, R76.reuse, R120, R176 ;  /* 0x000000784cb0723c */ /* 0x040ff000000008b0 */
[C---:B------:R-:W-:Y:S08]  /*36e0*/  HMMA.16816.F16 R174, R76.reuse, R122, R174 ;  /* 0x0000007a4cae723c */ /* 0x040ff000000008ae */
[C---:B------:R-:W-:Y:S08]  /*36f0*/  HMMA.16816.F16 R170, R76.reuse, R96, R170 ;  /* 0x000000604caa723c */ /* 0x040ff000000008aa */
[-C--:B------:R-:W-:Y:S01]  /*3700*/  HMMA.16816.F16 R112, R76, R98.reuse, R112 ;  /* 0x000000624c70723c */ /* 0x080fe20000000870 */
[----:B------:R-:W1:Y:S07]  /*3710*/  LDSM.16.M88.4 R76, [R41] ;  /* 0x00000000294c783b */ /* 0x000e6e0000000200 */
        /* <DEDUP_REMOVED lines=10> */
[----:B------:R-:W2:Y:S01]  /*37c0*/  LDSM.16.M88.4 R128, [R202] ;  /* 0x00000000ca80783b */ /* 0x000ea20000000200 */
        /* <DEDUP_REMOVED lines=31> */
[C---:B------:R-:W-:Y:S01]  /*39c0*/  HMMA.16816.F16 R170, R76.reuse, R84, R170 ;  /* 0x000000544caa723c */ /* 0x040fe200000008aa */
[----:B------:R-:W-:Y:S04]  /*39d0*/  LDSM.16.MT88.4 R100, [R200] ;  /* 0x00000000c864783b */ /* 0x000fe80000004200 */
[----:B------:R-:W-:Y:S03]  /*39e0*/  LDSM.16.MT88.4 R116, [R71] ;  /* 0x000000004774783b */ /* 0x000fe60000004200 */
[----:B------:R-:W-:Y:S01]  /*39f0*/  HMMA.16816.F16 R112, R76, R86, R112 ;  /* 0x000000564c70723c */ /* 0x000fe20000000870 */
[----:B------:R-:W4:Y:S04]  /*3a00*/  LDSM.16.M88.4 R76, [R205] ;  /* 0x00000000cd4c783b */ /* 0x000f280000000200 */
[----:B------:R-:W5:Y:S03]  /*3a10*/  LDSM.16.MT88.4 R96, [R55] ;  /* 0x000000003760783b */ /* 0x000f660000004200 */
[C---:B------:R-:W-:Y:S01]  /*3a20*/  HMMA.16816.F16 R172, R184.reuse, R92, R172 ;  /* 0x0000005cb8ac723c */ /* 0x040fe200000008ac */
[----:B-1----:R-:W1:Y:S04]  /*3a30*/  LDSM.16.M88.4 R164, [R47] ;  /* 0x000000002fa4783b */ /* 0x002e680000000200 */
[----:B------:R-:W0:Y:S03]  /*3a40*/  LDGDEPBAR ;  /* 0x00000000000079af */ /* 0x000e260000000000 */
[C---:B------:R-:W-:Y:S08]  /*3a50*/  HMMA.16816.F16 R168, R184.reuse, R94, R168 ;  /* 0x0000005eb8a8723c */ /* 0x040ff000000008a8 */
[C---:B------:R-:W-:Y:S08]  /*3a60*/  HMMA.16816.F16 R134, R184.reuse, R88, R134 ;  /* 0x00000058b886723c */ /* 0x040ff00000000886 */
[C---:B------:R-:W-:Y:S08]  /*3a70*/  HMMA.16816.F16 R132, R184.reuse, R90, R132 ;  /* 0x0000005ab884723c */ /* 0x040ff00000000884 */
[C---:B------:R-:W-:Y:S08]  /*3a80*/  HMMA.16816.F16 R74, R184.reuse, R124, R74 ;  /* 0x0000007cb84a723c */ /* 0x040ff0000000084a */
[C---:B------:R-:W-:Y:S08]  /*3a90*/  HMMA.16816.F16 R192, R184.reuse, R126, R192 ;  /* 0x0000007eb8c0723c */ /* 0x040ff000000008c0 */
[C---:B------:R-:W-:Y:S08]  /*3aa0*/  HMMA.16816.F16 R194, R184.reuse, R84, R194 ;  /* 0x00000054b8c2723c */ /* 0x040ff000000008c2 */
[----:B------:R-:W-:Y:S08]  /*3ab0*/  HMMA.16816.F16 R186, R184, R86, R162 ;  /* 0x00000056b8ba723c */ /* 0x000ff000000008a2 */
[C---:B--2---:R-:W-:Y:S01]  /*3ac0*/  HMMA.16816.F16 R184, R128.reuse, R92, R160 ;  /* 0x0000005c80b8723c */ /* 0x044fe200000008a0 */
[----:B------:R-:W-:Y:S07]  /*3ad0*/  LDSM.16.M88.4 R160, [R49] ;  /* 0x0000000031a0783b */ /* 0x000fee0000000200 */
[C---:B------:R-:W-:Y:S08]  /*3ae0*/  HMMA.16816.F16 R136, R128.reuse, R94, R136 ;  /* 0x0000005e8088723c */ /* 0x040ff00000000888 */
[C---:B------:R-:W-:Y:S08]  /*3af0*/  HMMA.16816.F16 R138, R128.reuse, R88, R138 ;  /* 0x00000058808a723c */ /* 0x040ff0000000088a */
[C---:B------:R-:W-:Y:S08]  /*3b00*/  HMMA.16816.F16 R140, R128.reuse, R90, R140 ;  /* 0x0000005a808c723c */ /* 0x040ff0000000088c */
[C---:B------:R-:W-:Y:S08]  /*3b10*/  HMMA.16816.F16 R142, R128.reuse, R124, R142 ;  /* 0x0000007c808e723c */ /* 0x040ff0000000088e */
[C---:B------:R-:W-:Y:S08]  /*3b20*/  HMMA.16816.F16 R144, R128.reuse, R126, R144 ;  /* 0x0000007e8090723c */ /* 0x040ff00000000890 */
[----:B------:R-:W-:Y:S08]  /*3b30*/  HMMA.16816.F16 R146, R128, R84, R146 ;  /* 0x000000548092723c */ /* 0x000ff00000000892 */
[----:B---3--:R-:W-:Y:S08]  /*3b40*/  HMMA.16816.F16 R158, R80, R124, R158 ;  /* 0x0000007c509e723c */ /* 0x008ff0000000089e */
[----:B------:R-:W-:Y:S01]  /*3b50*/  HMMA.16816.F16 R128, R128, R86, R148 ;  /* 0x000000568080723c */ /* 0x000fe20000000894 */
[----:B------:R-:W2:Y:S07]  /*3b60*/  LDSM.16.M88.4 R148, [R45] ;  /* 0x000000002d94783b */ /* 0x000eae0000000200 */
        /* <DEDUP_REMOVED lines=9> */
[----:B------:R-:W3:Y:S04]  /*3c00*/  LDSM.16.M88.4 R80, [R63] ;  /* 0x000000003f50783b */ /* 0x000ee80000000200 */
[----:B------:R-:W-:Y:S03]  /*3c10*/  LDSM.16.MT88.4 R120, [R53] ;  /* 0x000000003578783b */ /* 0x000fe60000004200 */
[C---:B----4-:R-:W-:Y:S01]  /*3c20*/  HMMA.16816.F16 R114, R76.reuse, R108, R114 ;  /* 0x0000006c4c72723c */ /* 0x050fe20000000872 */
[----:B------:R-:W-:Y:S07]  /*3c30*/  LDSM.16.MT88.4 R84, [R51] ;  /* 0x000000003354783b */ /* 0x000fee0000004200 */
[C---:B------:R-:W-:Y:S08]  /*3c40*/  HMMA.16816.F16 R182, R76.reuse, R110, R182 ;  /* 0x0000006e4cb6723c */ /* 0x040ff000000008b6 */
[C---:B------:R-:W-:Y:S08]  /*3c50*/  HMMA.16816.F16 R180, R76.reuse, R100, R180 ;  /* 0x000000644cb4723c */ /* 0x040ff000000008b4 */
[C---:B------:R-:W-:Y:S08]  /*3c60*/  HMMA.16816.F16 R178, R76.reuse, R102, R178 ;  /* 0x000000664cb2723c */ /* 0x040ff000000008b2 */
[C---:B------:R-:W-:Y:S08]  /*3c70*/  HMMA.16816.F16 R176, R76.reuse, R116, R176 ;  /* 0x000000744cb0723c */ /* 0x040ff000000008b0 */
[C---:B------:R-:W-:Y:S08]  /*3c80*/  HMMA.16816.F16 R174, R76.reuse, R118, R174 ;  /* 0x000000764cae723c */ /* 0x040ff000000008ae */
[C---:B-----5:R-:W-:Y:S08]  /*3c90*/  HMMA.16816.F16 R170, R76.reuse, R96, R170 ;  /* 0x000000604caa723c */ /* 0x060ff000000008aa */
[----:B------:R-:W-:Y:S01]  /*3ca0*/  HMMA.16816.F16 R112, R76, R98, R112 ;  /* 0x000000624c70723c */ /* 0x000fe20000000870 */
[----:B------:R-:W4:Y:S07]  /*3cb0*/  LDSM.16.M88.4 R76, [R61] ;  /* 0x000000003d4c783b */ /* 0x000f2e0000000200 */
[C---:B-1----:R-:W-:Y:S08]  /*3cc0*/  HMMA.16816.F16 R74, R164.reuse, R116, R74 ;  /* 0x00000074a44a723c */ /* 0x042ff0000000084a */
        /* <DEDUP_REMOVED lines=9> */
[C---:B------:R-:W-:Y:S08]  /*3d60*/  HMMA.16816.F16 R104, R80.reuse, R96, R104 ;  /* 0x000000605068723c */ /* 0x040ff00000000868 */
[----:B------:R-:W-:Y:S01]  /*3d70*/  HMMA.16816.F16 R116, R80, R98, R124 ;  /* 0x000000625074723c */ /* 0x000fe2000000087c */
[----:B------:R-:W1:Y:S04]  /*3d80*/  LDSM.16.M88.4 R124, [R29] ;  /* 0x000000001d7c783b */ /* 0x000e680000000200 */
[----:B------:R-:W2:Y:S01]  /*3d90*/  LDSM.16.M88.4 R80, [R27] ;  /* 0x000000001b50783b */ /* 0x000ea20000000200 */
[----:B------:R-:W-:-:S04]  /*3da0*/  DEPBAR.LE SB0, 0x0 ;  /* 0x000080000000791a */ /* 0x000fc80000000000 */
[----:B------:R-:W-:Y:S01]  /*3db0*/  BAR.SYNC.DEFER_BLOCKING 0x0 ;  /* 0x0000000000007b1d */ /* 0x000fe20000010000 */
        /* <DEDUP_REMOVED lines=8> */
[----:B------:R-:W-:Y:S07]  /*3e40*/  LDGSTS.E.128 [R25+0x50], desc[UR6][R212.64+0x200] ;  /* 0x00050200d4197fae */ /* 0x000fee000b9a1806 */
[C---:B------:R-:W-:Y:S08]  /*3e50*/  HMMA.16816.F16 R194, R164.reuse, R96, R194 ;  /* 0x00000060a4c2723c */ /* 0x040ff000000008c2 */
[----:B------:R-:W-:Y:S08]  /*3e60*/  HMMA.16816.F16 R166, R164, R98, R186 ;  /* 0x00000062a4a6723c */ /* 0x000ff000000008ba */
[C---:B------:R-:W-:Y:S08]  /*3e70*/  HMMA.16816.F16 R164, R148.reuse, R108, R184 ;  /* 0x0000006c94a4723c */ /* 0x040ff000000008b8 */
[C---:B------:R-:W-:Y:S08]  /*3e80*/  HMMA.16816.F16 R136, R148.reuse, R110, R136 ;  /* 0x0000006e9488723c */ /* 0x040ff00000000888 */
[C---:B------:R-:W-:Y:S08]  /*3e90*/  HMMA.16816.F16 R138, R148.reuse, R100, R138 ;  /* 0x00000064948a723c */ /* 0x040ff0000000088a */
[C---:B------:R-:W-:Y:S08]  /*3ea0*/  HMMA.16816.F16 R140, R148.reuse, R102, R140 ;  /* 0x00000066948c723c */ /* 0x040ff0000000088c */
[C---:B------:R-:W-:Y:S08]  /*3eb0*/  HMMA.16816.F16 R146, R148.reuse, R96, R146 ;  /* 0x000000609492723c */ /* 0x040ff00000000892 */
[----:B------:R-:W-:Y:S01]  /*3ec0*/  HMMA.16816.F16 R148, R148, R98, R128 ;  /* 0x000000629494723c */ /* 0x000fe20000000880 */
[----:B------:R-:W-:-:S04]  /*3ed0*/  IMAD.WIDE R150, R56, 0x2, R206 ;  /* 0x0000000238967825 */ /* 0x000fc800078e02ce */
[C---:B------:R-:W-:Y:S01]  /*3ee0*/  IMAD R56, R3.reuse, 0x400, R56 ;  /* 0x0000040003387824 */ /* 0x040fe200078e0238 */
[----:B------:R-:W-:Y:S01]  /*3ef0*/  LDGSTS.E.128 [R23+0x5000], desc[UR6][R150.64] ;  /* 0x0500000096177fae */ /* 0x000fe2000b9a1806 */
[C---:B------:R-:W-:Y:S01]  /*3f00*/  IMAD.WIDE R184, R3.reuse, 0x2, R150 ;  /* 0x0000000203b87825 */ /* 0x040fe200078e0296 */
[----:B----4-:R-:W-:Y:S04]  /*3f10*/  HMMA.16816.F16 R114, R76, R92, R114 ;  /* 0x0000005c4c72723c */ /* 0x010fe80000000872 */
[----:B------:R3:W-:Y:S01]  /*3f20*/  LDGSTS.E.128 [R23+0x5210], desc[UR6][R184.64] ;  /* 0x05210000b8177fae */ /* 0x0007e2000b9a1806 */
[----:B------:R-:W-:-:S03]  /*3f30*/  IMAD.WIDE R190, R3, 0x2, R184 ;  /* 0x0000000203be7825 */ /* 0x000fc600078e02b8 */
[----:B------:R-:W-:Y:S02]  /*3f40*/  HMMA.16816.F16 R182, R76, R94, R182 ;  /* 0x0000005e4cb6723c */ /* 0x000fe400000008b6 */
[----:B------:R4:W-:Y:S01]  /*3f50*/  LDGSTS.E.128 [R23+0x5420], desc[UR6][R190.64] ;  /* 0x05420000be177fae */ /* 0x0009e2000b9a1806 */
[----:B------:R-:W-:-:S05]  /*3f60*/  IMAD.WIDE R188, R3, 0x2, R190 ;  /* 0x0000000203bc7825 */ /* 0x000fca00078e02be */
[C---:B------:R-:W-:Y:S01]  /*3f70*/  HMMA.16816.F16 R180, R76.reuse, R88, R180 ;  /* 0x000000584cb4723c */ /* 0x040fe200000008b4 */
[----:B------:R5:W-:Y:S04]  /*3f80*/  LDGSTS.E.128 [R23+0x5630], desc[UR6][R188.64] ;  /* 0x05630000bc177fae */ /* 0x000be8000b9a1806 */
[----:B------:R-:W-:Y:S03]  /*3f90*/  LDSM.16.MT88.4 R108, [R65] ;  /* 0x00000000416c783b */ /* 0x000fe60000004200 */
[C---:B------:R-:W-:Y:S01]  /*3fa0*/  HMMA.16816.F16 R178, R76.reuse, R90, R178 ;  /* 0x0000005a4cb2723c */ /* 0x040fe200000008b2 */
[----:B------:R-:W-:Y:S04]  /*3fb0*/  LDSM.16.MT88.4 R100, [R67] ;  /* 0x000000004364783b */ /* 0x000fe80000004200 */
[----:B------:R-:W-:Y:S03]  /*3fc0*/  LDSM.16.MT88.4 R128, [R69] ;  /* 0x000000004580783b */ /* 0x000fe60000004200 */
[C---:B------:R-:W-:Y:S01]  /*3fd0*/  HMMA.16816.F16 R176, R76.reuse, R120, R176 ;  /* 0x000000784cb0723c */ /* 0x040fe200000008b0 */
[----:B------:R-:W-:Y:S04]  /*3fe0*/  LDSM.16.MT88.4 R96, [R203] ;  /* 0x00000000cb60783b */ /* 0x000fe80000004200 */
[----:B---3--:R-:W-:Y:S03]  /*3ff0*/  LDSM.16.M88.4 R184, [R201] ;  /* 0x00000000c9b8783b */ /* 0x008fe60000000200 */
[C---:B------:R-:W-:Y:S01]  /*4000*/  HMMA.16816.F16 R174, R76.reuse, R122, R174 ;  /* 0x0000007a4cae723c */ /* 0x040fe200000008ae */
[----:B------:R-:W0:Y:S07]  /*4010*/  LDGDEPBAR ;  /* 0x00000000000079af */ /* 0x000e2e0000000000 */
[C---:B------:R-:W-:Y:S08]  /*4020*/  HMMA.16816.F16 R170, R76.reuse, R84, R170 ;  /* 0x000000544caa723c */ /* 0x040ff000000008aa */
[----:B------:R-:W-:Y:S01]  /*4030*/  HMMA.16816.F16 R112, R76, R86, R112 ;  /* 0x000000564c70723c */ /* 0x000fe20000000870 */
[----:B------:R-:W3:Y:S07]  /*4040*/  LDSM.16.M88.4 R76, [R197] ;  /* 0x00000000c54c783b */ /* 0x000eee0000000200 */
        /* <DEDUP_REMOVED lines=8> */
[C---:B-1----:R-:W-:Y:S01]  /*40d0*/  HMMA.16816.F16 R160, R124.reuse, R92, R164 ;  /* 0x0000005c7ca0723c */ /* 0x042fe200000008a4 */
[----:B------:R-:W-:Y:S07]  /*40e0*/  LDSM.16.M88.4 R164, [R31] ;  /* 0x000000001fa4783b */ /* 0x000fee0000000200 */
[C---:B------:R-:W-:Y:S08]  /*40f0*/  HMMA.16816.F16 R136, R124.reuse, R94, R136 ;  /* 0x0000005e7c88723c */ /* 0x040ff00000000888 */
[C---:B------:R-:W-:Y:S08]  /*4100*/  HMMA.16816.F16 R138, R124.reuse, R88, R138 ;  /* 0x000000587c8a723c */ /* 0x040ff0000000088a */
[C---:B------:R-:W-:Y:S08]  /*4110*/  HMMA.16816.F16 R140, R124.reuse, R90, R140 ;  /* 0x0000005a7c8c723c */ /* 0x040ff0000000088c */
[C---:B------:R-:W-:Y:S08]  /*4120*/  HMMA.16816.F16 R142, R124.reuse, R120, R142 ;  /* 0x000000787c8e723c */ /* 0x040ff0000000088e */
[C---:B------:R-:W-:Y:S08]  /*4130*/  HMMA.16816.F16 R144, R124.reuse, R122, R144 ;  /* 0x0000007a7c90723c */ /* 0x040ff00000000890 */
[----:B------:R-:W-:Y:S08]  /*4140*/  HMMA.16816.F16 R146, R124, R84, R146 ;  /* 0x000000547c92723c */ /* 0x000ff00000000892 */
[----:B--2---:R-:W-:Y:S08]  /*4150*/  HMMA.16816.F16 R158, R80, R120, R158 ;  /* 0x00000078509e723c */ /* 0x004ff0000000089e */
[----:B------:R-:W-:Y:S01]  /*4160*/  HMMA.16816.F16 R124, R124, R86, R148 ;  /* 0x000000567c7c723c */ /* 0x000fe20000000894 */
[----:B------:R-:W1:Y:S07]  /*4170*/  LDSM.16.M88.4 R148, [R199] ;  /* 0x00000000c794783b */ /* 0x000e6e0000000200 */
        /* <DEDUP_REMOVED lines=9> */
[----:B------:R-:W2:Y:S04]  /*4210*/  LDSM.16.M88.4 R80, [R43] ;  /* 0x000000002b50783b */ /* 0x000ea80000000200 */
[----:B------:R-:W-:Y:S03]  /*4220*/  LDSM.16.MT88.4 R116, [R35] ;  /* 0x000000002374783b */ /* 0x000fe60000004200 */
[C---:B---3--:R-:W-:Y:S01]  /*4230*/  HMMA.16816.F16 R114, R76.reuse, R108, R114 ;  /* 0x0000006c4c72723c */ /* 0x048fe20000000872 */
[----:B------:R-:W-:Y:S07]  /*4240*/  LDSM.16.MT88.4 R84, [R33] ;  /* 0x000000002154783b */ /* 0x000fee0000004200 */
[C---:B------:R-:W-:Y:S08]  /*4250*/  HMMA.16816.F16 R182, R76.reuse, R110, R182 ;  /* 0x0000006e4cb6723c */ /* 0x040ff000000008b6 */
[C---:B------:R-:W-:Y:S08]  /*4260*/  HMMA.16816.F16 R180, R76.reuse, R100, R180 ;  /* 0x000000644cb4723c */ /* 0x040ff000000008b4 */
[C---:B------:R-:W-:Y:S08]  /*4270*/  HMMA.16816.F16 R178, R76.reuse, R102, R178 ;  /* 0x000000664cb2723c */ /* 0x040ff000000008b2 */
[C---:B------:R-:W-:Y:S08]  /*4280*/  HMMA.16816.F16 R176, R76.reuse, R128, R176 ;  /* 0x000000804cb0723c */ /* 0x040ff000000008b0 */
[C---:B------:R-:W-:Y:S08]  /*4290*/  HMMA.16816.F16 R174, R76.reuse, R130, R174 ;  /* 0x000000824cae723c */ /* 0x040ff000000008ae */
        /* <DEDUP_REMOVED lines=20> */
[----:B------:R-:W1:Y:S01]  /*43e0*/  LDSM.16.M88.4 R124, [R202] ;  /* 0x00000000ca7c783b */ /* 0x000e620000000200 */
[----:B------:R-:W-:Y:S01]  /*43f0*/  IMAD.WIDE R150, R54, 0x2, R206 ;  /* 0x0000000236967825 */ /* 0x000fe200078e02ce */
[----:B------:R-:W-:-:S05]  /*4400*/  LEA R54, R3, R54, 0xa ;  /* 0x0000003603367211 */ /* 0x000fca00078e50ff */
[----:B------:R-:W-:Y:S01]  /*4410*/  HMMA.16816.F16 R106, R80, R108, R106 ;  /* 0x0000006c506a723c */ /* 0x000fe2000000086a */
[----:B------:R-:W-:-:S04]  /*4420*/  IMAD.WIDE R160, R3, 0x2, R150 ;  /* 0x0000000203a07825 */ /* 0x000fc800078e0296 */
[----:B----4-:R-:W-:-:S03]  /*4430*/  IMAD.WIDE R190, R3, 0x2, R160 ;  /* 0x0000000203be7825 */ /* 0x010fc600078e02a0 */
[----:B------:R-:W-:Y:S01]  /*4440*/  HMMA.16816.F16 R152, R80, R110, R152 ;  /* 0x0000006e5098723c */ /* 0x000fe20000000898 */
[----:B-----5:R-:W-:-:S07]  /*4450*/  IMAD.WIDE R188, R3, 0x2, R190 ;  /* 0x0000000203bc7825 */ /* 0x020fce00078e02be */
[C---:B------:R-:W-:Y:S08]  /*4460*/  HMMA.16816.F16 R154, R80.reuse, R100, R154 ;  /* 0x00000064509a723c */ /* 0x040ff0000000089a */
[C---:B------:R-:W-:Y:S08]  /*4470*/  HMMA.16816.F16 R156, R80.reuse, R102, R156 ;  /* 0x00000066509c723c */ /* 0x040ff0000000089c */
[C---:B------:R-:W-:Y:S08]  /*4480*/  HMMA.16816.F16 R130, R80.reuse, R130, R122 ;  /* 0x000000825082723c */ /* 0x040ff0000000087a */
[C---:B------:R-:W-:Y:S08]  /*4490*/  HMMA.16816.F16 R104, R80.reuse, R96, R104 ;  /* 0x000000605068723c */ /* 0x040ff00000000868 */
[----:B------:R-:W-:Y:S01]  /*44a0*/  HMMA.16816.F16 R128, R80, R98, R120 ;  /* 0x000000625080723c */ /* 0x000fe20000000878 */
[----:B------:R-:W2:Y:S01]  /*44b0*/  LDSM.16.M88.4 R80, [R73] ;  /* 0x000000004950783b */ /* 0x000ea20000000200 */
[----:B------:R-:W-:-:S04]  /*44c0*/  DEPBAR.LE SB0, 0x0 ;  /* 0x000080000000791a */ /* 0x000fc80000000000 */
[----:B------:R-:W-:Y:S02]  /*44d0*/  BAR.SYNC.DEFER_BLOCKING 0x0 ;  /* 0x0000000000007b1d */ /* 0x000fe40000010000 */
[C---:B---3--:R-:W-:Y:S08]  /*44e0*/  HMMA.16816.F16 R114, R76.reuse, R92, R114 ;  /* 0x0000005c4c72723c */ /* 0x048ff00000000872 */
        /* <DEDUP_REMOVED lines=19> */
[----:B------:R-:W5:Y:S04]  /*4620*/  LDSM.16.M88.4 R76, [R205] ;  /* 0x00000000cd4c783b */ /* 0x000f680000000200 */
[----:B------:R-:W4:Y:S03]  /*4630*/  LDSM.16.MT88.4 R96, [R55] ;  /* 0x000000003760783b */ /* 0x000f260000004200 */
[C---:B------:R-:W-:Y:S01]  /*4640*/  HMMA.16816.F16 R74, R164.reuse, R116, R74 ;  /* 0x00000074a44a723c */ /* 0x040fe2000000084a */
[----:B---3--:R-:W3:Y:S04]  /*4650*/  LDSM.16.M88.4 R160, [R47] ;  /* 0x000000002fa0783b */ /* 0x008ee80000000200 */
[----:B------:R-:W0:Y:S03]  /*4660*/  LDGDEPBAR ;  /* 0x00000000000079af */ /* 0x000e260000000000 */
[----:B------:R-:W-:Y:S08]  /*4670*/  HMMA.16816.F16 R192, R164, R118, R192 ;  /* 0x00000076a4c0723c */ /* 0x000ff000000008c0 */
[C---:B-1----:R-:W-:Y:S08]  /*4680*/  HMMA.16816.F16 R142, R124.reuse, R116, R142 ;  /* 0x000000747c8e723c */ /* 0x042ff0000000088e */
        /* <DEDUP_REMOVED lines=10> */
[----:B------:R-:W2:Y:S03]  /*4730*/  LDSM.16.M88.4 R80, [R63] ;  /* 0x000000003f50783b */ /* 0x000ea60000000200 */
[C---:B------:R-:W-:Y:S08]  /*4740*/  HMMA.16816.F16 R172, R164.reuse, R92, R172 ;  /* 0x0000005ca4ac723c */ /* 0x040ff000000008ac */
[C---:B------:R-:W-:Y:S08]  /*4750*/  HMMA.16816.F16 R168, R164.reuse, R94, R168 ;  /* 0x0000005ea4a8723c */ /* 0x040ff000000008a8 */
[C---:B------:R-:W-:Y:S08]  /*4760*/  HMMA.16816.F16 R134, R164.reuse, R88, R134 ;  /* 0x00000058a486723c */ /* 0x040ff00000000886 */
[C---:B------:R-:W-:Y:S08]  /*4770*/  HMMA.16816.F16 R132, R164.reuse, R90, R132 ;  /* 0x0000005aa484723c */ /* 0x040ff00000000884 */
[C---:B------:R-:W-:Y:S08]  /*4780*/  HMMA.16816.F16 R194, R164.reuse, R84, R194 ;  /* 0x00000054a4c2723c */ /* 0x040ff000000008c2 */
[----:B------:R-:W-:Y:S08]  /*4790*/  HMMA.16816.F16 R166, R164, R86, R186 ;  /* 0x00000056a4a6723c */ /* 0x000ff000000008ba */
[C---:B------:R-:W-:Y:S01]  /*47a0*/  HMMA.16816.F16 R164, R124.reuse, R92, R184 ;  /* 0x0000005c7ca4723c */ /* 0x040fe200000008b8 */
[----:B------:R-:W-:Y:S07]  /*47b0*/  LDSM.16.M88.4 R184, [R49] ;  /* 0x0000000031b8783b */ /* 0x000fee0000000200 */
[C---:B------:R-:W-:Y:S01]  /*47c0*/  HMMA.16816.F16 R136, R124.reuse, R94, R136 ;  /* 0x0000005e7c88723c */ /* 0x040fe20000000888 */
[----:B------:R-:W-:Y:S07]  /*47d0*/  LDSM.16.MT88.4 R92, [R59] ;  /* 0x000000003b5c783b */ /* 0x000fee0000004200 */
[C---:B------:R-:W-:Y:S08]  /*47e0*/  HMMA.16816.F16 R138, R124.reuse, R88, R138 ;  /* 0x000000587c8a723c */ /* 0x040ff0000000088a */
[C---:B------:R-:W-:Y:S01]  /*47f0*/  HMMA.16816.F16 R140, R124.reuse, R90, R140 ;  /* 0x0000005a7c8c723c */ /* 0x040fe2000000088c */
[----:B------:R-:W-:Y:S07]  /*4800*/  LDSM.16.MT88.4 R88, [R57] ;  /* 0x000000003958783b */ /* 0x000fee0000004200 */
[C---:B------:R-:W-:Y:S08]  /*4810*/  HMMA.16816.F16 R146, R124.reuse, R84, R146 ;  /* 0x000000547c92723c */ /* 0x040ff00000000892 */
[----:B------:R-:W-:Y:S01]  /*4820*/  HMMA.16816.F16 R124, R124, R86, R148 ;  /* 0x000000567c7c723c */ /* 0x000fe20000000894 */
[----:B------:R-:W-:Y:S04]  /*4830*/  LDSM.16.MT88.4 R148, [R53] ;  /* 0x000000003594783b */ /* 0x000fe80000004200 */
[----:B------:R-:W-:Y:S03]  /*4840*/  LDSM.16.MT88.4 R84, [R51] ;  /* 0x000000003354783b */ /* 0x000fe60000004200 */
[C---:B-----5:R-:W-:Y:S08]  /*4850*/  HMMA.16816.F16 R114, R76.reuse, R108, R114 ;  /* 0x0000006c4c72723c */ /* 0x060ff00000000872 */
[C---:B------:R-:W-:Y:S08]  /*4860*/  HMMA.16816.F16 R182, R76.reuse, R110, R182 ;  /* 0x0000006e4cb6723c */ /* 0x040ff000000008b6 */
[C---:B------:R-:W-:Y:S08]  /*4870*/  HMMA.16816.F16 R180, R76.reuse, R100, R180 ;  /* 0x000000644cb4723c */ /* 0x040ff000000008b4 */
[C---:B------:R-:W-:Y:S08]  /*4880*/  HMMA.16816.F16 R178, R76.reuse, R102, R178 ;  /* 0x000000664cb2723c */ /* 0x040ff000000008b2 */
[C---:B------:R-:W-:Y:S08]  /*4890*/  HMMA.16816.F16 R176, R76.reuse, R120, R176 ;  /* 0x000000784cb0723c */ /* 0x040ff000000008b0 */
[C---:B------:R-:W-:Y:S08]  /*48a0*/  HMMA.16816.F16 R174, R76.reuse, R122, R174 ;  /* 0x0000007a4cae723c */ /* 0x040ff000000008ae */
[C---:B----4-:R-:W-:Y:S08]  /*48b0*/  HMMA.16816.F16 R170, R76.reuse, R96, R170 ;  /* 0x000000604caa723c */ /* 0x050ff000000008aa */
[----:B------:R-:W-:Y:S01]  /*48c0*/  HMMA.16816.F16 R112, R76, R98, R112 ;  /* 0x000000624c70723c */ /* 0x000fe20000000870 */
[----:B------:R-:W4:Y:S07]  /*48d0*/  LDSM.16.M88.4 R76, [R61] ;  /* 0x000000003d4c783b */ /* 0x000f2e0000000200 */
[C---:B---3--:R-:W-:Y:S08]  /*48e0*/  HMMA.16816.F16 R172, R160.reuse, R108, R172 ;  /* 0x0000006ca0ac723c */ /* 0x048ff000000008ac */
        /* <DEDUP_REMOVED lines=8> */
[----:B------:R-:W-:Y:S08]  /*4970*/  HMMA.16816.F16 R144, R128, R122, R144 ;  /* 0x0000007a8090723c */ /* 0x000ff00000000890 */
[----:B--2---:R-:W-:Y:S08]  /*4980*/  HMMA.16816.F16 R158, R80, R120, R158 ;  /* 0x00000078509e723c */ /* 0x004ff0000000089e */
[-C--:B------:R-:W-:Y:S01]  /*4990*/  HMMA.16816.F16 R160, R128, R108.reuse, R164 ;  /* 0x0000006c80a0723c */ /* 0x080fe200000008a4 */
[----:B------:R-:W1:Y:S07]  /*49a0*/  LDSM.16.M88.4 R164, [R29] ;  /* 0x000000001da4783b */ /* 0x000e6e0000000200 */
[C---:B------:R-:W-:Y:S08]  /*49b0*/  HMMA.16816.F16 R106, R80.reuse, R108, R106 ;  /* 0x0000006c506a723c */ /* 0x040ff0000000086a */
[C---:B------:R-:W-:Y:S08]  /*49c0*/  HMMA.16816.F16 R152, R80.reuse, R110, R152 ;  /* 0x0000006e5098723c */ /* 0x040ff00000000898 */
        /* <DEDUP_REMOVED lines=26> */
[----:B------:R-:W-:Y:S01]  /*4b70*/  LDGSTS.E.128 [R23+0x5420], desc[UR6][R188.64] ;  /* 0x05420000bc177fae */ /* 0x000fe2000b9a1806 */
        /* <DEDUP_REMOVED lines=26> */
[C---:B------:R-:W-:Y:S01]  /*4d20*/  HMMA.16816.F16 R184, R164.reuse, R92, R160 ;  /* 0x0000005ca4b8723c */ /* 0x040fe200000008a0 */
[----:B------:R-:W-:Y:S07]  /*4d30*/  LDSM.16.MT88.4 R160, [R35] ;  /* 0x0000000023a0783b */ /* 0x000fee0000004200 */
[----:B------:R-:W-:Y:S08]  /*4d40*/  HMMA.16816.F16 R136, R164, R94, R136 ;  /* 0x0000005ea488723c */ /* 0x000ff00000000888 */
[C---:B------:R-:W-:Y:S08]  /*4d50*/  HMMA.16816.F16 R106, R80.reuse, R92, R106 ;  /* 0x0000005c506a723c */ /* 0x040ff0000000086a */
[C---:B------:R-:W-:Y:S01]  /*4d60*/  HMMA.16816.F16 R152, R80.reuse, R94, R152 ;  /* 0x0000005e5098723c */ /* 0x040fe20000000898 */
[----:B------:R-:W-:Y:S07]  /*4d70*/  LDSM.16.M88.4 R92, [R43] ;  /* 0x000000002b5c783b */ /* 0x000fee0000000200 */
[C---:B------:R-:W-:Y:S08]  /*4d80*/  HMMA.16816.F16 R150, R80.reuse, R150, R122 ;  /* 0x000000965096723c */ /* 0x040ff0000000087a */
[----:B------:R-:W-:Y:S01]  /*4d90*/  HMMA.16816.F16 R148, R80, R86, R120 ;  /* 0x000000565094723c */ /* 0x000fe20000000878 */
[----:B------:R-:W1:Y:S07]  /*4da0*/  LDSM.16.M88.4 R120, [R199] ;  /* 0x00000000c778783b */ /* 0x000e6e0000000200 */
[C---:B------:R-:W-:Y:S08]  /*4db0*/  HMMA.16816.F16 R138, R164.reuse, R88, R138 ;  /* 0x00000058a48a723c */ /* 0x040ff0000000088a */
[C---:B------:R-:W-:Y:S08]  /*4dc0*/  HMMA.16816.F16 R140, R164.reuse, R90, R140 ;  /* 0x0000005aa48c723c */ /* 0x040ff0000000088c */
[C---:B------:R-:W-:Y:S08]  /*4dd0*/  HMMA.16816.F16 R146, R164.reuse, R84, R146 ;  /* 0x00000054a492723c */ /* 0x040ff00000000892 */
[----:B------:R-:W-:Y:S01]  /*4de0*/  HMMA.16816.F16 R164, R164, R86, R128 ;  /* 0x00000056a4a4723c */ /* 0x000fe20000000880 */
[----:B----4-:R-:W-:Y:S07]  /*4df0*/  LDSM.16.M88.4 R128, [R31] ;  /* 0x000000001f80783b */ /* 0x010fee0000000200 */
[C---:B------:R-:W-:Y:S08]  /*4e00*/  HMMA.16816.F16 R154, R80.reuse, R88, R154 ;  /* 0x00000058509a723c */ /* 0x040ff0000000089a */
[C---:B------:R-:W-:Y:S01]  /*4e10*/  HMMA.16816.F16 R156, R80.reuse, R90, R156 ;  /* 0x0000005a509c723c */ /* 0x040fe2000000089c */
[----:B------:R-:W-:Y:S07]  /*4e20*/  LDSM.16.M88.4 R88, [R41] ;  /* 0x000000002958783b */ /* 0x000fee0000000200 */
[----:B------:R-:W-:Y:S01]  /*4e30*/  HMMA.16816.F16 R104, R80, R84, R104 ;  /* 0x000000545068723c */ /* 0x000fe20000000868 */
[----:B------:R-:W2:Y:S04]  /*4e40*/  LDSM.16.MT88.4 R84, [R39] ;  /* 0x000000002754783b */ /* 0x000ea80000004200 */
[----:B------:R-:W4:Y:S03]  /*4e50*/  LDSM.16.MT88.4 R80, [R37] ;  /* 0x000000002550783b */ /* 0x000f260000004200 */
        /* <DEDUP_REMOVED lines=8> */
[----:B------:R-:W3:Y:S07]  /*4ee0*/  LDSM.16.MT88.4 R76, [R33] ;  /* 0x00000000214c783b */ /* 0x000eee0000004200 */
        /* <DEDUP_REMOVED lines=10> */
[----:B------:R-:W-:Y:S08]  /*4f90*/  HMMA.16816.F16 R136, R120, R110, R136 ;  /* 0x0000006e7888723c */ /* 0x000ff00000000888 */
[C---:B------:R-:W-:Y:S08]  /*4fa0*/  HMMA.16816.F16 R106, R92.reuse, R108, R106 ;  /* 0x0000006c5c6a723c */ /* 0x040ff0000000086a */
[----:B------:R-:W-:Y:S01]  /*4fb0*/  HMMA.16816.F16 R152, R92, R110, R152 ;  /* 0x0000006e5c98723c */ /* 0x000fe20000000898 */
[----:B------:R-:W1:Y:S01]  /*4fc0*/  LDSM.16.M88.4 R108, [R202] ;  /* 0x00000000ca6c783b */ /* 0x000e620000000200 */
        /* <DEDUP_REMOVED lines=10> */
[----:B------:R-:W-:Y:S07]  /*5070*/  LDGSTS.E.128 [R25+0x2850], desc[UR6][R212.64+0x2c0] ;  /* 0x028502c0d4197fae */ /* 0x000fee000b9a1806 */
[C---:B------:R-:W-:Y:S08]  /*5080*/  HMMA.16816.F16 R146, R120.reuse, R96, R146 ;  /* 0x000000607892723c */ /* 0x040ff00000000892 */
[----:B------:R-:W-:Y:S01]  /*5090*/  HMMA.16816.F16 R120, R120, R98, R164 ;  /* 0x000000627878723c */ /* 0x000fe200000008a4 */
[----:B------:R-:W-:Y:S01]  /*50a0*/  IMAD.WIDE R122, R50, 0x2, R206 ;  /* 0x00000002327a7825 */ /* 0x000fe200078e02ce */
[----:B------:R-:W-:-:S04]  /*50b0*/  LEA R50, R3, R50, 0xa ;  /* 0x0000003203327211 */ /* 0x000fc800078e50ff */
[----:B------:R-:W-:Y:S02]  /*50c0*/  LDGSTS.E.128 [R23+0x9200], desc[UR6][R122.64] ;  /* 0x092000007a177fae */ /* 0x000fe4000b9a1806 */
[C---:B------:R-:W-:Y:S08]  /*50d0*/  HMMA.16816.F16 R158, R92.reuse, R116, R158 ;  /* 0x000000745c9e723c */ /* 0x040ff0000000089e */
[----:B------:R-:W-:Y:S01]  /*50e0*/  HMMA.16816.F16 R116, R92, R98, R148 ;  /* 0x000000625c74723c */ /* 0x000fe20000000894 */
[----:B------:R-:W-:-:S05]  /*50f0*/  IMAD.WIDE R148, R3, 0x2, R122 ;  /* 0x0000000203947825 */ /* 0x000fca00078e027a */
[----:B------:R-:W-:Y:S01]  /*5100*/  LDGSTS.E.128 [R23+0x9410], desc[UR6][R148.64] ;  /* 0x0941000094177fae */ /* 0x000fe2000b9a1806 */
[C---:B------:R-:W-:Y:S01]  /*5110*/  IMAD.WIDE R214, R3.reuse, 0x2, R148 ;  /* 0x0000000203d67825 */ /* 0x040fe200078e0294 */
[----:B------:R-:W-:Y:S04]  /*5120*/  HMMA.16816.F16 R118, R92, R118, R150 ;  /* 0x000000765c76723c */ /* 0x000fe80000000896 */
[----:B------:R-:W-:Y:S01]  /*5130*/  LDGSTS.E.128 [R23+0x9620], desc[UR6][R214.64] ;  /* 0x09620000d6177fae */ /* 0x000fe2000b9a1806 */
[----:B------:R-:W-:-:S03]  /*5140*/  IMAD.WIDE R150, R3, 0x2, R214 ;  /* 0x0000000203967825 */ /* 0x000fc600078e02d6 */
[C---:B------:R-:W-:Y:S02]  /*5150*/  HMMA.16816.F16 R154, R92.reuse, R100, R154 ;  /* 0x000000645c9a723c */ /* 0x040fe4000000089a */
[----:B------:R5:W-:Y:S04]  /*5160*/  LDGSTS.E.128 [R23+0x9830], desc[UR6][R150.64] ;  /* 0x0983000096177fae */ /* 0x000be8000b9a1806 */
[----:B------:R-:W-:Y:S02]  /*5170*/  LDSM.16.M88.4 R188, [R205] ;  /* 0x00000000cdbc783b */ /* 0x000fe40000000200 */
[C---:B------:R-:W-:Y:S02]  /*5180*/  HMMA.16816.F16 R156, R92.reuse, R102, R156 ;  /* 0x000000665c9c723c */ /* 0x040fe4000000089c */
[----:B------:R-:W1:Y:S04]  /*5190*/  LDSM.16.MT88.4 R100, [R204] ;  /* 0x00000000cc64783b */ /* 0x000e680000004200 */
[----:B------:R-:W-:Y:S02]  /*51a0*/  LDSM.16.M88.4 R164, [R47] ;  /* 0x000000002fa4783b */ /* 0x000fe40000000200 */
[----:B------:R-:W-:Y:S02]  /*51b0*/  HMMA.16816.F16 R104, R92, R96, R104 ;  /* 0x000000605c68723c */ /* 0x000fe40000000868 */
[----:B------:R-:W1:Y:S04]  /*51c0*/  LDSM.16.MT88.4 R96, [R200] ;  /* 0x00000000c860783b */ /* 0x000e680000004200 */
[----:B------:R-:W1:Y:S02]  /*51d0*/  LDSM.16.MT88.4 R92, [R71] ;  /* 0x00000000475c783b */ /* 0x000e640000004200 */
[C---:B--2---:R-:W-:Y:S02]  /*51e0*/  HMMA.16816.F16 R114, R88.reuse, R84, R114 ;  /* 0x000000545872723c */ /* 0x044fe40000000872 */
[----:B-----5:R-:W-:Y:S04]  /*51f0*/  LDSM.16.M88.4 R148, [R45] ;  /* 0x000000002d94783b */ /* 0x020fe80000000200 */
[----:B------:R-:W0:Y:S02]  /*5200*/  LDGDEPBAR ;  /* 0x00000000000079af */ /* 0x000e240000000000 */
[C---:B------:R-:W-:Y:S08]  /*5210*/  HMMA.16816.F16 R182, R88.reuse, R86, R182 ;  /* 0x0000005658b6723c */ /* 0x040ff000000008b6 */
[C---:B----4-:R-:W-:Y:S08]  /*5220*/  HMMA.16816.F16 R180, R88.reuse, R80, R180 ;  /* 0x0000005058b4723c */ /* 0x050ff000000008b4 */
[C---:B------:R-:W-:Y:S08]  /*5230*/  HMMA.16816.F16 R178, R88.reuse, R82, R178 ;  /* 0x0000005258b2723c */ /* 0x040ff000000008b2 */
[C---:B------:R-:W-:Y:S08]  /*5240*/  HMMA.16816.F16 R176, R88.reuse, R160, R176 ;  /* 0x000000a058b0723c */ /* 0x040ff000000008b0 */
[C---:B------:R-:W-:Y:S08]  /*5250*/  HMMA.16816.F16 R174, R88.reuse, R162, R174 ;  /* 0x000000a258ae723c */ /* 0x040ff000000008ae */
[C---:B---3--:R-:W-:Y:S08]  /*5260*/  HMMA.16816.F16 R170, R88.reuse, R76, R170 ;  /* 0x0000004c58aa723c */ /* 0x048ff000000008aa */
[----:B------:R-:W-:Y:S01]  /*5270*/  HMMA.16816.F16 R112, R88, R78, R112 ;  /* 0x0000004e5870723c */ /* 0x000fe20000000870 */
[----:B------:R-:W2:Y:S07]  /*5280*/  LDSM.16.MT88.4 R88, [R55] ;  /* 0x000000003758783b */ /* 0x000eae0000004200 */
[-C--:B------:R-:W-:Y:S08]  /*5290*/  HMMA.16816.F16 R192, R128, R162.reuse, R192 ;  /* 0x000000a280c0723c */ /* 0x080ff000000008c0 */
[----:B-1----:R-:W-:Y:S08]  /*52a0*/  HMMA.16816.F16 R144, R108, R162, R144 ;  /* 0x000000a26c90723c */ /* 0x002ff00000000890 */
        /* <DEDUP_REMOVED lines=13> */
[-C--:B------:R-:W-:Y:S08]  /*5380*/  HMMA.16816.F16 R130, R128, R78.reuse, R126 ;  /* 0x0000004e8082723c */ /* 0x080ff0000000087e */
[----:B------:R-:W-:Y:S01]  /*5390*/  HMMA.16816.F16 R186, R184, R78, R116 ;  /* 0x0000004eb8ba723c */ /* 0x000fe20000000874 */
[----:B------:R-:W-:Y:S07]  /*53a0*/  LDSM.16.MT88.4 R116, [R53] ;  /* 0x000000003574783b */ /* 0x000fee0000004200 */
[C---:B------:R-:W-:Y:S01]  /*53b0*/  HMMA.16816.F16 R128, R108.reuse, R84, R124 ;  /* 0x000000546c80723c */ /* 0x040fe2000000087c */
[----:B------:R-:W-:Y:S07]  /*53c0*/  LDSM.16.MT88.4 R124, [R59] ;  /* 0x000000003b7c783b */ /* 0x000fee0000004200 */
[C---:B------:R-:W-:Y:S01]  /*53d0*/  HMMA.16816.F16 R136, R108.reuse, R86, R136 ;  /* 0x000000566c88723c */ /* 0x040fe20000000888 */
[----:B------:R-:W-:Y:S07]  /*53e0*/  LDSM.16.M88.4 R84, [R63] ;  /* 0x000000003f54783b */ /* 0x000fee0000000200 */
[C---:B------:R-:W-:Y:S08]  /*53f0*/  HMMA.16816.F16 R138, R108.reuse, R80, R138 ;  /* 0x000000506c8a723c */ /* 0x040ff0000000088a */
[C---:B------:R-:W-:Y:S01]  /*5400*/  HMMA.16816.F16 R140, R108.reuse, R82, R140 ;  /* 0x000000526c8c723c */ /* 0x040fe2000000088c */
[----:B------:R-:W-:Y:S07]  /*5410*/  LDSM.16.M88.4 R80, [R49] ;  /* 0x000000003150783b */ /* 0x000fee0000000200 */
        /* <DEDUP_REMOVED lines=8> */
[----:B--2---:R-:W-:Y:S08]  /*54a0*/  HMMA.16816.F16 R170, R188, R88, R170 ;  /* 0x00000058bcaa723c */ /* 0x004ff000000008aa */
[----:B------:R-:W-:Y:S01]  /*54b0*/  HMMA.16816.F16 R108, R108, R78, R120 ;  /* 0x0000004e6c6c723c */ /* 0x000fe20000000878 */
[----:B------:R-:W1:Y:S04]  /*54c0*/  LDSM.16.M88.4 R76, [R61] ;  /* 0x000000003d4c783b */ /* 0x000e680000000200 */
[----:B------:R-:W2:Y:S03]  /*54d0*/  LDSM.16.MT88.4 R120, [R57] ;  /* 0x000000003978783b */ /* 0x000ea60000004200 */
        /* <DEDUP_REMOVED lines=16> */
[-C--:B------:R-:W-:Y:S01]  /*55e0*/  HMMA.16816.F16 R164, R164, R90.reuse, R130 ;  /* 0x0000005aa4a4723c */ /* 0x080fe20000000882 */
[----:B------:R-:W-:Y:S07]  /*55f0*/  LDSM.16.M88.4 R128, [R29] ;  /* 0x000000001d80783b */ /* 0x000fee0000000200 */
[----:B------:R-:W-:Y:S01]  /*5600*/  HMMA.16816.F16 R148, R148, R90, R108 ;  /* 0x0000005a9494723c */ /* 0x000fe2000000086c */
[----:B------:R-:W4:Y:S01]  /*5610*/  LDSM.16.M88.4 R108, [R27] ;  /* 0x000000001b6c783b */ /* 0x000f220000000200 */
[----:B------:R-:W-:-:S04]  /*5620*/  DEPBAR.LE SB0, 0x0 ;  /* 0x000080000000791a */ /* 0x000fc80000000000 */
[----:B------:R-:W-:Y:S02]  /*5630*/  BAR.SYNC.DEFER_BLOCKING 0x0 ;  /* 0x0000000000007b1d */ /* 0x000fe40000010000 */
[C---:B-1----:R-:W-:Y:S08]  /*5640*/  HMMA.16816.F16 R184, R76.reuse, R124, R184 ;  /* 0x0000007c4cb8723c */ /* 0x042ff000000008b8 */
[C---:B------:R-:W-:Y:S08]  /*5650*/  HMMA.16816.F16 R182, R76.reuse, R126, R182 ;  /* 0x0000007e4cb6723c */ /* 0x040ff000000008b6 */
[C---:B--2---:R-:W-:Y:S01]  /*5660*/  HMMA.16816.F16 R180, R76.reuse, R120, R180 ;  /* 0x000000784cb4723c */ /* 0x044fe200000008b4 */
[----:B------:R-:W-:Y:S01]  /*5670*/  @!PT LDS RZ, [RZ] ;  /* 0x00000000fffff984 */ /* 0x000fe20000000800 */
[----:B------:R-:W-:Y:S01]  /*5680*/  @!PT LDS RZ, [RZ] ;  /* 0x00000000fffff984 */ /* 0x000fe20000000800 */
[----:B------:R-:W-:Y:S01]  /*5690*/  @!PT LDS RZ, [RZ] ;  /* 0x00000000fffff984 */ /* 0x000fe20000000800 */
[----:B------:R-:W-:Y:S07]  /*56a0*/  LDGSTS.E.128 [R25], desc[UR6][R210.64+-0x100] ;  /* 0x00000f00d2197fae */ /* 0x000fee000b9a1806 */
[C---:B------:R-:W-:Y:S01]  /*56b0*/  HMMA.16816.F16 R178, R76.reuse, R122, R178 ;  /* 0x0000007a4cb2723c */ /* 0x040fe200000008b2 */
[----:B------:R-:W-:Y:S07]  /*56c0*/  LDGSTS.E.128 [R25+0x50], desc[UR6][R212.64+0x300] ;  /* 0x00050300d4197fae */ /* 0x000fee000b9a1806 */
[C---:B------:R-:W-:Y:S08]  /*56d0*/  HMMA.16816.F16 R176, R76.reuse, R116, R176 ;  /* 0x000000744cb0723c */ /* 0x040ff000000008b0 */
[C---:B------:R-:W-:Y:S08]  /*56e0*/  HMMA.16816.F16 R174, R76.reuse, R118, R174 ;  /* 0x000000764cae723c */ /* 0x040ff000000008ae */
[C---:B---3--:R-:W-:Y:S08]  /*56f0*/  HMMA.16816.F16 R170, R76.reuse, R112, R170 ;  /* 0x000000704caa723c */ /* 0x048ff000000008aa */
[----:B------:R-:W-:Y:S01]  /*5700*/  HMMA.16816.F16 R188, R76, R114, R188 ;  /* 0x000000724cbc723c */ /* 0x000fe200000008bc */
[----:B------:R-:W-:-:S04]  /*5710*/  IMAD.WIDE R78, R48, 0x2, R206 ;  /* 0x00000002304e7825 */ /* 0x000fc800078e02ce */
[C---:B------:R-:W-:Y:S01]  /*5720*/  IMAD R48, R3.reuse, 0x400, R48 ;  /* 0x0000040003307824 */ /* 0x040fe200078e0230 */
[----:B------:R-:W-:Y:S02]  /*5730*/  LDGSTS.E.128 [R23+0x5000], desc[UR6][R78.64] ;  /* 0x050000004e177fae */ /* 0x000fe4000b9a1806 */
[----:B------:R-:W-:Y:S01]  /*5740*/  HMMA.16816.F16 R154, R84, R96, R154 ;  /* 0x00000060549a723c */ /* 0x000fe2000000089a */
[----:B------:R-:W-:-:S05]  /*5750*/  IMAD.WIDE R96, R3, 0x2, R78 ;  /* 0x0000000203607825 */ /* 0x000fca00078e024e */
[----:B------:R1:W-:Y:S01]  /*5760*/  LDGSTS.E.128 [R23+0x5210], desc[UR6][R96.64] ;  /* 0x0521000060177fae */ /* 0x0003e2000b9a1806 */
[C---:B------:R-:W-:Y:S01]  /*5770*/  IMAD.WIDE R214, R3.reuse, 0x2, R96 ;  /* 0x0000000203d67825 */ /* 0x040fe200078e0260 */
[----:B------:R-:W-:Y:S04]  /*5780*/  HMMA.16816.F16 R150, R84, R100, R106 ;  /* 0x000000645496723c */ /* 0x000fe8000000086a */
[----:B------:R-:W-:Y:S01]  /*5790*/  LDGSTS.E.128 [R23+0x5420], desc[UR6][R214.64] ;  /* 0x05420000d6177fae */ /* 0x000fe2000b9a1806 */
[----:B------:R-:W-:-:S03]  /*57a0*/  IMAD.WIDE R194, R3, 0x2, R214 ;  /* 0x0000000203c27825 */ /* 0x000fc600078e02d6 */
[C---:B------:R-:W-:Y:S02]  /*57b0*/  HMMA.16816.F16 R152, R84.reuse, R102, R152 ;  /* 0x000000665498723c */ /* 0x040fe40000000898 */
[----:B------:R2:W-:Y:S04]  /*57c0*/  LDGSTS.E.128 [R23+0x5630], desc[UR6][R194.64] ;  /* 0x05630000c2177fae */ /* 0x0005e8000b9a1806 */
[----:B------:R-:W-:Y:S02]  /*57d0*/  LDSM.16.MT88.4 R100, [R69] ;  /* 0x000000004564783b */ /* 0x000fe40000004200 */
[C---:B------:R-:W-:Y:S02]  /*57e0*/  HMMA.16816.F16 R156, R84.reuse, R98, R156 ;  /* 0x00000062549c723c */ /* 0x040fe4000000089c */
[----:B-1----:R-:W-:Y:S04]  /*57f0*/  LDSM.16.M88.4 R96, [R201] ;  /* 0x00000000c960783b */ /* 0x002fe80000000200 */
[----:B------:R-:W0:Y:S02]  /*5800*/  LDGDEPBAR ;  /* 0x00000000000079af */ /* 0x000e240000000000 */
[C---:B------:R-:W-:Y:S08]  /*5810*/  HMMA.16816.F16 R158, R84.reuse, R92, R158 ;  /* 0x0000005c549e723c */ /* 0x040ff0000000089e */
[C---:B------:R-:W-:Y:S01]  /*5820*/  HMMA.16816.F16 R162, R84.reuse, R94, R162 ;  /* 0x0000005e54a2723c */ /* 0x040fe200000008a2 */
[----:B------:R-:W-:Y:S07]  /*5830*/  LDSM.16.MT88.4 R92, [R203] ;  /* 0x00000000cb5c783b */ /* 0x000fee0000004200 */
[C---:B------:R-:W-:Y:S01]  /*5840*/  HMMA.16816.F16 R166, R84.reuse, R88, R104 ;  /* 0x0000005854a6723c */ /* 0x040fe20000000868 */
[----:B------:R-:W-:Y:S07]  /*5850*/  LDSM.16.M88.4 R104, [R197] ;  /* 0x00000000c568783b */ /* 0x000fee0000000200 */
[----:B------:R-:W-:Y:S01]  /*5860*/  HMMA.16816.F16 R186, R84, R90, R186 ;  /* 0x0000005a54ba723c */ /* 0x000fe200000008ba */
[----:B------:R-:W1:Y:S04]  /*5870*/  LDSM.16.MT88.4 R84, [R65] ;  /* 0x000000004154783b */ /* 0x000e680000004200 */
[----:B------:R-:W3:Y:S03]  /*5880*/  LDSM.16.MT88.4 R88, [R67] ;  /* 0x000000004358783b */ /* 0x000ee60000004200 */
[C---:B----4-:R-:W-:Y:S08]  /*5890*/  HMMA.16816.F16 R150, R108.reuse, R124, R150 ;  /* 0x0000007c6c96723c */ /* 0x050ff00000000896 */
[C---:B------:R-:W-:Y:S08]  /*58a0*/  HMMA.16816.F16 R152, R108.reuse, R126, R152 ;  /* 0x0000007e6c98723c */ /* 0x040ff00000000898 */
[C---:B------:R-:W-:Y:S08]  /*58b0*/  HMMA.16816.F16 R154, R108.reuse, R120, R154 ;  /* 0x000000786c9a723c */ /* 0x040ff0000000089a */
[C---:B------:R-:W-:Y:S08]  /*58c0*/  HMMA.16816.F16 R156, R108.reuse, R122, R156 ;  /* 0x0000007a6c9c723c */ /* 0x040ff0000000089c */
[C---:B------:R-:W-:Y:S08]  /*58d0*/  HMMA.16816.F16 R158, R108.reuse, R116, R158 ;  /* 0x000000746c9e723c */ /* 0x040ff0000000089e */
[C---:B------:R-:W-:Y:S08]  /*58e0*/  HMMA.16816.F16 R162, R108.reuse, R118, R162 ;  /* 0x000000766ca2723c */ /* 0x040ff000000008a2 */
[C---:B------:R-:W-:Y:S08]  /*58f0*/  HMMA.16816.F16 R166, R108.reuse, R112, R166 ;  /* 0x000000706ca6723c */ /* 0x040ff000000008a6 */
[----:B------:R-:W-:Y:S01]  /*5900*/  HMMA.16816.F16 R186, R108, R114, R186 ;  /* 0x000000726cba723c */ /* 0x000fe200000008ba */
[----:B------:R-:W-:Y:S07]  /*5910*/  LDSM.16.M88.4 R108, [R43] ;  /* 0x000000002b6c783b */ /* 0x000fee0000000200 */
[C---:B-1----:R-:W-:Y:S08]  /*5920*/  HMMA.16816.F16 R184, R104.reuse, R84, R184 ;  /* 0x0000005468b8723c */ /* 0x042ff000000008b8 */
[C---:B------:R-:W-:Y:S08]  /*5930*/  HMMA.16816.F16 R182, R104.reuse, R86, R182 ;  /* 0x0000005668b6723c */ /* 0x040ff000000008b6 */
[C---:B---3--:R-:W-:Y:S08]  /*5940*/  HMMA.16816.F16 R180, R104.reuse, R88, R180 ;  /* 0x0000005868b4723c */ /* 0x048ff000000008b4 */
[C---:B------:R-:W-:Y:S08]  /*5950*/  HMMA.16816.F16 R178, R104.reuse, R90, R178 ;  /* 0x0000005a68b2723c */ /* 0x040ff000000008b2 */
[C---:B------:R-:W-:Y:S08]  /*5960*/  HMMA.16816.F16 R176, R104.reuse, R100, R176 ;  /* 0x0000006468b0723c */ /* 0x040ff000000008b0 */
[C---:B------:R-:W-:Y:S08]  /*5970*/  HMMA.16816.F16 R174, R104.reuse, R102, R174 ;  /* 0x0000006668ae723c */ /* 0x040ff000000008ae */
[C---:B------:R-:W-:Y:S08]  /*5980*/  HMMA.16816.F16 R170, R104.reuse, R92, R170 ;  /* 0x0000005c68aa723c */ /* 0x040ff000000008aa */
[----:B------:R-:W-:Y:S01]  /*5990*/  HMMA.16816.F16 R188, R104, R94, R188 ;  /* 0x0000005e68bc723c */ /* 0x000fe200000008bc */
[----:B------:R-:W1:Y:S07]  /*59a0*/  LDSM.16.M88.4 R104, [R199] ;  /* 0x00000000c768783b */ /* 0x000e6e0000000200 */
        /* <DEDUP_REMOVED lines=9> */
[C---:B------:R-:W-:Y:S01]  /*5a40*/  HMMA.16816.F16 R136, R128.reuse, R126, R136 ;  /* 0x0000007e8088723c */ /* 0x040fe20000000888 */
[----:B------:R-:W-:Y:S07]  /*5a50*/  LDSM.16.MT88.4 R124, [R35] ;  /* 0x00000000237c783b */ /* 0x000fee0000004200 */
[C---:B------:R-:W-:Y:S08]  /*5a60*/  HMMA.16816.F16 R138, R128.reuse, R120, R138 ;  /* 0x00000078808a723c */ /* 0x040ff0000000088a */
[C---:B------:R-:W-:Y:S01]  /*5a70*/  HMMA.16816.F16 R140, R128.reuse, R122, R140 ;  /* 0x0000007a808c723c */ /* 0x040fe2000000088c */
[----:B------:R-:W-:Y:S07]  /*5a80*/  LDSM.16.MT88.4 R120, [R37] ;  /* 0x000000002578783b */ /* 0x000fee0000004200 */
[C---:B------:R-:W-:Y:S08]  /*5a90*/  HMMA.16816.F16 R142, R128.reuse, R116, R142 ;  /* 0x00000074808e723c */ /* 0x040ff0000000088e */
[C---:B------:R-:W-:Y:S01]  /*5aa0*/  HMMA.16816.F16 R144, R128.reuse, R118, R144 ;  /* 0x000000768090723c */ /* 0x040fe20000000890 */
[----:B------:R-:W-:Y:S07]  /*5ab0*/  LDSM.16.MT88.4 R116, [R39] ;  /* 0x000000002774783b */ /* 0x000fee0000004200 */
[C---:B------:R-:W-:Y:S08]  /*5ac0*/  HMMA.16816.F16 R146, R128.reuse, R112, R146 ;  /* 0x000000708092723c */ /* 0x040ff00000000892 */
[----:B------:R-:W-:Y:S01]  /*5ad0*/  HMMA.16816.F16 R148, R128, R114, R148 ;  /* 0x000000728094723c */ /* 0x000fe20000000894 */
[----:B------:R-:W3:Y:S04]  /*5ae0*/  LDSM.16.M88.4 R112, [R41] ;  /* 0x000000002970783b */ /* 0x000ee80000000200 */
[----:B------:R-:W4:Y:S03]  /*5af0*/  LDSM.16.MT88.4 R128, [R33] ;  /* 0x000000002180783b */ /* 0x000f260000004200 */
[C---:B------:R-:W-:Y:S08]  /*5b00*/  HMMA.16816.F16 R164, R96.reuse, R88, R134 ;  /* 0x0000005860a4723c */ /* 0x040ff00000000886 */
[C---:B------:R-:W-:Y:S01]  /*5b10*/  HMMA.16816.F16 R160, R96.reuse, R90, R132 ;  /* 0x0000005a60a0723c */ /* 0x040fe20000000884 */
[----:B------:R-:W5:Y:S07]  /*5b20*/  LDSM.16.M88.4 R132, [R31] ;  /* 0x000000001f84783b */ /* 0x000f6e0000000200 */
        /* <DEDUP_REMOVED lines=8> */
[C---:B------:R-:W-:Y:S08]  /*5bb0*/  HMMA.16816.F16 R146, R104.reuse, R92, R146 ;  /* 0x0000005c6892723c */ /* 0x040ff00000000892 */
[----:B------:R-:W-:Y:S01]  /*5bc0*/  HMMA.16816.F16 R148, R104, R94, R148 ;  /* 0x0000005e6894723c */ /* 0x000fe20000000894 */
[----:B------:R-:W1:Y:S07]  /*5bd0*/  LDSM.16.M88.4 R104, [R202] ;  /* 0x00000000ca68783b */ /* 0x000e6e0000000200 */
[C---:B------:R-:W-:Y:S08]  /*5be0*/  HMMA.16816.F16 R158, R108.reuse, R100, R158 ;  /* 0x000000646c9e723c */ /* 0x040ff0000000089e */
[----:B------:R-:W-:Y:S01]  /*5bf0*/  HMMA.16816.F16 R162, R108, R102, R162 ;  /* 0x000000666ca2723c */ /* 0x000fe200000008a2 */
[----:B------:R-:W1:Y:S01]  /*5c00*/  LDSM.16.M88.4 R100, [R73] ;  /* 0x000000004964783b */ /* 0x000e620000000200 */
        /* <DEDUP_REMOVED lines=12> */
[C---:B------:R-:W-:Y:S08]  /*5cd0*/  HMMA.16816.F16 R174, R112.reuse, R126, R174 ;  /* 0x0000007e70ae723c */ /* 0x040ff000000008ae */
[C---:B----4-:R-:W-:Y:S08]  /*5ce0*/  HMMA.16816.F16 R170, R112.reuse, R128, R170 ;  /* 0x0000008070aa723c */ /* 0x050ff000000008aa */
[----:B------:R-:W-:Y:S01]  /*5cf0*/  HMMA.16816.F16 R188, R112, R130, R188 ;  /* 0x0000008270bc723c */ /* 0x000fe200000008bc */
[----:B------:R-:W-:Y:S01]  /*5d00*/  IMAD.WIDE R114, R46, 0x2, R206 ;  /* 0x000000022e727825 */ /* 0x000fe200078e02ce */
[----:B------:R-:W-:-:S04]  /*5d10*/  LEA R46, R3, R46, 0xa ;  /* 0x0000002e032e7211 */ /* 0x000fc800078e50ff */
[----:B------:R3:W-:Y:S01]  /*5d20*/  LDGSTS.E.128 [R23+0x9200], desc[UR6][R114.64] ;  /* 0x0920000072177fae */ /* 0x0007e2000b9a1806 */
[C---:B------:R-:W-:Y:S01]  /*5d30*/  IMAD.WIDE R190, R3.reuse, 0x2, R114 ;  /* 0x0000000203be7825 */ /* 0x040fe200078e0272 */
[----:B------:R-:W-:Y:S04]  /*5d40*/  HMMA.16816.F16 R172, R96, R84, R172 ;  /* 0x0000005460ac723c */ /* 0x000fe800000008ac */
[----:B------:R4:W-:Y:S01]  /*5d50*/  LDGSTS.E.128 [R23+0x9410], desc[UR6][R190.64] ;  /* 0x09410000be177fae */ /* 0x0009e2000b9a1806 */
[----:B--2---:R-:W-:-:S03]  /*5d60*/  IMAD.WIDE R194, R3, 0x2, R190 ;  /* 0x0000000203c27825 */ /* 0x004fc600078e02be */
[----:B------:R-:W-:Y:S02]  /*5d70*/  HMMA.16816.F16 R168, R96, R86, R168 ;  /* 0x0000005660a8723c */ /* 0x000fe400000008a8 */
[----:B------:R2:W-:Y:S01]  /*5d80*/  LDGSTS.E.128 [R23+0x9620], desc[UR6][R194.64] ;  /* 0x09620000c2177fae */ /* 0x0005e2000b9a1806 */
[----:B------:R-:W-:-:S05]  /*5d90*/  IMAD.WIDE R192, R3, 0x2, R194 ;  /* 0x0000000203c07825 */ /* 0x000fca00078e02c2 */
[C---:B------:R-:W-:Y:S01]  /*5da0*/  HMMA.16816.F16 R78, R96.reuse, R92, R78 ;  /* 0x0000005c604e723c */ /* 0x040fe2000000084e */
[----:B------:R2:W-:Y:S04]  /*5db0*/  LDGSTS.E.128 [R23+0x9830], desc[UR6][R192.64] ;  /* 0x09830000c0177fae */ /* 0x0005e8000b9a1806 */
[----:B------:R-:W0:Y:S03]  /*5dc0*/  LDGDEPBAR ;  /* 0x00000000000079af */ /* 0x000e260000000000 */
[----:B------:R-:W-:Y:S01]  /*5dd0*/  HMMA.16816.F16 R80, R96, R94, R80 ;  /* 0x0000005e6050723c */ /* 0x000fe20000000850 */
[----:B------:R-:W-:Y:S07]  /*5de0*/  LDSM.16.M88.4 R96, [R205] ;  /* 0x00000000cd60783b */ /* 0x000fee0000000200 */
[C---:B------:R-:W-:Y:S08]  /*5df0*/  HMMA.16816.F16 R150, R108.reuse, R84, R150 ;  /* 0x000000546c96723c */ /* 0x040ff00000000896 */
[C---:B------:R-:W-:Y:S01]  /*5e00*/  HMMA.16816.F16 R152, R108.reuse, R86, R152 ;  /* 0x000000566c98723c */ /* 0x040fe20000000898 */
[----:B------:R-:W-:Y:S07]  /*5e10*/  LDSM.16.MT88.4 R84, [R71] ;  /* 0x000000004754783b */ /* 0x000fee0000004200 */
[C---:B------:R-:W-:Y:S08]  /*5e20*/  HMMA.16816.F16 R154, R108.reuse, R88, R154 ;  /* 0x000000586c9a723c */ /* 0x040ff0000000089a */
[C---:B------:R-:W-:Y:S01]  /*5e30*/  HMMA.16816.F16 R156, R108.reuse, R90, R156 ;  /* 0x0000005a6c9c723c */ /* 0x040fe2000000089c */
[----:B------:R-:W4:Y:S07]  /*5e40*/  LDSM.16.MT88.4 R88, [R204] ;  /* 0x00000000cc58783b */ /* 0x000f2e0000004200 */
[C---:B------:R-:W-:Y:S08]  /*5e50*/  HMMA.16816.F16 R166, R108.reuse, R92, R166 ;  /* 0x0000005c6ca6723c */ /* 0x040ff000000008a6 */
[----:B------:R-:W-:Y:S01]  /*5e60*/  HMMA.16816.F16 R186, R108, R94, R186 ;  /* 0x0000005e6cba723c */ /* 0x000fe200000008ba */
[----:B------:R-:W2:Y:S04]  /*5e70*/  LDSM.16.MT88.4 R92, [R200] ;  /* 0x00000000c85c783b */ /* 0x000ea80000004200 */
[----:B------:R-:W2:Y:S03]  /*5e80*/  LDSM.16.MT88.4 R108, [R55] ;  /* 0x00000000376c783b */ /* 0x000ea60000004200 */
[C---:B-----5:R-:W-:Y:S08]  /*5e90*/  HMMA.16816.F16 R172, R132.reuse, R116, R172 ;  /* 0x0000007484ac723c */ /* 0x060ff000000008ac */
[C---:B------:R-:W-:Y:S08]  /*5ea0*/  HMMA.16816.F16 R168, R132.reuse, R118, R168 ;  /* 0x0000007684a8723c */ /* 0x040ff000000008a8 */
[C---:B------:R-:W-:Y:S08]  /*5eb0*/  HMMA.16816.F16 R164, R132.reuse, R120, R164 ;  /* 0x0000007884a4723c */ /* 0x040ff000000008a4 */
[C---:B------:R-:W-:Y:S08]  /*5ec0*/  HMMA.16816.F16 R160, R132.reuse, R122, R160 ;  /* 0x0000007a84a0723c */ /* 0x040ff000000008a0 */
[C---:B------:R-:W-:Y:S08]  /*5ed0*/  HMMA.16816.F16 R74, R132.reuse, R124, R74 ;  /* 0x0000007c844a723c */ /* 0x040ff0000000084a */
[C---:B------:R-:W-:Y:S08]  /*5ee0*/  HMMA.16816.F16 R112, R132.reuse, R126, R76 ;  /* 0x0000007e8470723c */ /* 0x040ff0000000084c */
[C---:B---3--:R-:W-:Y:S01]  /*5ef0*/  HMMA.16816.F16 R114, R132.reuse, R128, R78 ;  /* 0x000000808472723c */ /* 0x048fe2000000084e */
[----:B------:R-:W3:Y:S07]  /*5f00*/  LDSM.16.M88.4 R76, [R47] ;  /* 0x000000002f4c783b */ /* 0x000eee0000000200 */
[----:B------:R-:W-:Y:S01]  /*5f10*/  HMMA.16816.F16 R80, R132, R130, R80 ;  /* 0x000000828450723c */ /* 0x000fe20000000850 */
[----:B------:R-:W-:Y:S07]  /*5f20*/  LDSM.16.M88.4 R132, [R49] ;  /* 0x000000003184783b */ /* 0x000fee0000000200 */
        /* <DEDUP_REMOVED lines=8> */
[----:B------:R-:W-:Y:S07]  /*5fb0*/  LDSM.16.MT88.4 R104, [R53] ;  /* 0x000000003568783b */ /* 0x000fee0000004200 */
[C---:B------:R-:W-:Y:S08]  /*5fc0*/  HMMA.16816.F16 R150, R100.reuse, R116, R150 ;  /* 0x000000746496723c */ /* 0x040ff00000000896 */
[C---:B------:R-:W-:Y:S01]  /*5fd0*/  HMMA.16816.F16 R152, R100.reuse, R118, R152 ;  /* 0x000000766498723c */ /* 0x040fe20000000898 */
[----:B------:R-:W-:Y:S07]  /*5fe0*/  LDSM.16.M88.4 R116, [R61] ;  /* 0x000000003d74783b */ /* 0x000fee0000000200 */
[C---:B------:R-:W-:Y:S08]  /*5ff0*/  HMMA.16816.F16 R154, R100.reuse, R120, R154 ;  /* 0x00000078649a723c */ /* 0x040ff0000000089a */
[C---:B------:R-:W-:Y:S01]  /*6000*/  HMMA.16816.F16 R156, R100.reuse, R122, R156 ;  /* 0x0000007a649c723c */ /* 0x040fe2000000089c */
[----:B------:R-:W-:Y:S07]  /*6010*/  LDSM.16.M88.4 R120, [R63] ;  /* 0x000000003f78783b */ /* 0x000fee0000000200 */
[C---:B------:R-:W-:Y:S08]  /*6020*/  HMMA.16816.F16 R158, R100.reuse, R124, R158 ;  /* 0x0000007c649e723c */ /* 0x040ff0000000089e */
[C---:B------:R-:W-:Y:S01]  /*6030*/  HMMA.16816.F16 R162, R100.reuse, R126, R162 ;  /* 0x0000007e64a2723c */ /* 0x040fe200000008a2 */
[----:B------:R-:W1:Y:S07]  /*6040*/  LDSM.16.M88.4 R124, [R45] ;  /* 0x000000002d7c783b */ /* 0x000e6e0000000200 */
[C---:B------:R-:W-:Y:S08]  /*6050*/  HMMA.16816.F16 R166, R100.reuse, R128, R166 ;  /* 0x0000008064a6723c */ /* 0x040ff000000008a6 */
[----:B------:R-:W-:Y:S01]  /*6060*/  HMMA.16816.F16 R186, R100, R130, R186 ;  /* 0x0000008264ba723c */ /* 0x000fe200000008ba */
[----:B------:R-:W-:Y:S04]  /*6070*/  LDSM.16.MT88.4 R100, [R57] ;  /* 0x000000003964783b */ /* 0x000fe80000004200 */
[----:B------:R-:W-:Y:S03]  /*6080*/  LDSM.16.MT88.4 R128, [R51] ;  /* 0x000000003380783b */ /* 0x000fe60000004200 */
[C---:B----4-:R-:W-:Y:S08]  /*6090*/  HMMA.16816.F16 R184, R96.reuse, R88, R184 ;  /* 0x0000005860b8723c */ /* 0x050ff000000008b8 */
[C---:B------:R-:W-:Y:S08]  /*60a0*/  HMMA.16816.F16 R182, R96.reuse, R90, R182 ;  /* 0x0000005a60b6723c */ /* 0x040ff000000008b6 */
[C---:B--2---:R-:W-:Y:S08]  /*60b0*/  HMMA.16816.F16 R180, R96.reuse, R92, R180 ;  /* 0x0000005c60b4723c */ /* 0x044ff000000008b4 */
[C---:B------:R-:W-:Y:S08]  /*60c0*/  HMMA.16816.F16 R178, R96.reuse, R94, R178 ;  /* 0x0000005e60b2723c */ /* 0x040ff000000008b2 */
[C---:B------:R-:W-:Y:S08]  /*60d0*/  HMMA.16816.F16 R176, R96.reuse, R84, R176 ;  /* 0x0000005460b0723c */ /* 0x040ff000000008b0 */
[C---:B------:R-:W-:Y:S08]  /*60e0*/  HMMA.16816.F16 R174, R96.reuse, R86, R174 ;  /* 0x0000005660ae723c */ /* 0x040ff000000008ae */
[C---:B------:R-:W-:Y:S08]  /*60f0*/  HMMA.16816.F16 R170, R96.reuse, R108, R170 ;  /* 0x0000006c60aa723c */ /* 0x040ff000000008aa */
[----:B------:R-:W-:Y:S01]  /*6100*/  HMMA.16816.F16 R188, R96, R110, R188 ;  /* 0x0000006e60bc723c */ /* 0x000fe200000008bc */
[----:B------:R-:W2:Y:S07]  /*6110*/  LDSM.16.MT88.4 R96, [R59] ;  /* 0x000000003b60783b */ /* 0x000eae0000004200 */
[C---:B---3--:R-:W-:Y:S08]  /*6120*/  HMMA.16816.F16 R114, R76.reuse, R108, R114 ;  /* 0x0000006c4c72723c */ /* 0x048ff00000000872 */
[----:B------:R-:W-:Y:S08]  /*6130*/  HMMA.16816.F16 R80, R76, R110, R80 ;  /* 0x0000006e4c50723c */ /* 0x000ff00000000850 */
[C---:B-1----:R-:W-:Y:S08]  /*6140*/  HMMA.16816.F16 R146, R124.reuse, R108, R146 ;  /* 0x0000006c7c92723c */ /* 0x042ff00000000892 */
[----:B------:R-:W-:Y:S08]  /*6150*/  HMMA.16816.F16 R148, R124, R110, R148 ;  /* 0x0000006e7c94723c */ /* 0x000ff00000000894 */
[C---:B------:R-:W-:Y:S08]  /*6160*/  HMMA.16816.F16 R166, R120.reuse, R108, R166 ;  /* 0x0000006c78a6723c */ /* 0x040ff000000008a6 */
        /* <DEDUP_REMOVED lines=23> */
[----:B------:R-:W-:Y:S01]  /*62e0*/  HMMA.16816.F16 R144, R124, R86, R144 ;  /* 0x000000567c90723c */ /* 0x000fe20000000890 */
[----:B------:R-:W-:-:S04]  /*62f0*/  IMAD.WIDE R126, R44, 0x2, R206 ;  /* 0x000000022c7e7825 */ /* 0x000fc800078e02ce */
[C---:B------:R-:W-:Y:S01]  /*6300*/  IMAD R44, R3.reuse, 0x400, R44 ;  /* 0x00000400032c7824 */ /* 0x040fe200078e022c */
[----:B------:R3:W-:Y:S01]  /*6310*/  LDGSTS.E.128 [R23+0x5000], desc[UR6][R126.64] ;  /* 0x050000007e177fae */ /* 0x0007e2000b9a1806 */
[C---:B------:R-:W-:Y:S01]  /*6320*/  IMAD.WIDE R190, R3.reuse, 0x2, R126 ;  /* 0x0000000203be7825 */ /* 0x040fe200078e027e */
[----:B------:R-:W-:Y:S04]  /*6330*/  HMMA.16816.F16 R112, R76, R86, R112 ;  /* 0x000000564c70723c */ /* 0x000fe80000000870 */
[----:B------:R-:W-:Y:S01]  /*6340*/  LDGSTS.E.128 [R23+0x5210], desc[UR6][R190.64] ;  /* 0x05210000be177fae */ /* 0x000fe2000b9a1806 */
[----:B------:R-:W-:-:S03]  /*6350*/  IMAD.WIDE R194, R3, 0x2, R190 ;  /* 0x0000000203c27825 */ /* 0x000fc600078e02be */
[----:B------:R-:W-:Y:S02]  /*6360*/  HMMA.16816.F16 R150, R120, R88, R150 ;  /* 0x000000587896723c */ /* 0x000fe40000000896 */
[----:B------:R-:W-:Y:S01]  /*6370*/  LDGSTS.E.128 [R23+0x5420], desc[UR6][R194.64] ;  /* 0x05420000c2177fae */ /* 0x000fe2000b9a1806 */
[----:B------:R-:W-:-:S05]  /*6380*/  IMAD.WIDE R192, R3, 0x2, R194 ;  /* 0x0000000203c07825 */ /* 0x000fca00078e02c2 */
[C---:B------:R-:W-:Y:S01]  /*6390*/  HMMA.16816.F16 R152, R120.reuse, R90, R152 ;  /* 0x0000005a7898723c */ /* 0x040fe20000000898 */
[----:B------:R4:W-:Y:S04]  /*63a0*/  LDGSTS.E.128 [R23+0x5630], desc[UR6][R192.64] ;  /* 0x05630000c0177fae */ /* 0x0009e8000b9a1806 */
[----:B------:R-:W0:Y:S03]  /*63b0*/  LDGDEPBAR ;  /* 0x00000000000079af */ /* 0x000e260000000000 */
[C---:B------:R-:W-:Y:S08]  /*63c0*/  HMMA.16816.F16 R154, R120.reuse, R92, R154 ;  /* 0x0000005c789a723c */ /* 0x040ff0000000089a */
[C---:B------:R-:W-:Y:S08]  /*63d0*/  HMMA.16816.F16 R156, R120.reuse, R94, R156 ;  /* 0x0000005e789c723c */ /* 0x040ff0000000089c */
[C---:B------:R-:W-:Y:S08]  /*63e0*/  HMMA.16816.F16 R158, R120.reuse, R84, R158 ;  /* 0x00000054789e723c */ /* 0x040ff0000000089e */
[----:B------:R-:W-:Y:S01]  /*63f0*/  HMMA.16816.F16 R162, R120, R86, R162 ;  /* 0x0000005678a2723c */ /* 0x000fe200000008a2 */
[----:B------:R-:W-:Y:S07]  /*6400*/  LDSM.16.MT88.4 R120, [R203] ;  /* 0x00000000cb78783b */ /* 0x000fee0000004200 */
[C---:B------:R-:W-:Y:S08]  /*6410*/  HMMA.16816.F16 R172, R76.reuse, R88, R172 ;  /* 0x000000584cac723c */ /* 0x040ff000000008ac */
[C---:B------:R-:W-:Y:S01]  /*6420*/  HMMA.16816.F16 R168, R76.reuse, R90, R168 ;  /* 0x0000005a4ca8723c */ /* 0x040fe200000008a8 */
[----:B------:R-:W-:Y:S07]  /*6430*/  LDSM.16.MT88.4 R88, [R65] ;  /* 0x000000004158783b */ /* 0x000fee0000004200 */
[C---:B------:R-:W-:Y:S08]  /*6440*/  HMMA.16816.F16 R164, R76.reuse, R92, R164 ;  /* 0x0000005c4ca4723c */ /* 0x040ff000000008a4 */
[C---:B------:R-:W-:Y:S01]  /*6450*/  HMMA.16816.F16 R160, R76.reuse, R94, R160 ;  /* 0x0000005e4ca0723c */ /* 0x040fe200000008a0 */
[----:B------:R-:W5:Y:S07]  /*6460*/  LDSM.16.M88.4 R92, [R197] ;  /* 0x00000000c55c783b */ /* 0x000f6e0000000200 */
[----:B------:R-:W-:Y:S01]  /*6470*/  HMMA.16816.F16 R74, R76, R84, R74 ;  /* 0x000000544c4a723c */ /* 0x000fe2000000084a */
[----:B------:R-:W4:Y:S04]  /*6480*/  LDSM.16.MT88.4 R84, [R67] ;  /* 0x000000004354783b */ /* 0x000f280000004200 */
[----:B------:R-:W4:Y:S03]  /*6490*/  LDSM.16.MT88.4 R76, [R69] ;  /* 0x00000000454c783b */ /* 0x000f260000004200 */
[C---:B------:R-:W-:Y:S08]  /*64a0*/  HMMA.16816.F16 R124, R132.reuse, R106, R112 ;  /* 0x0000006a847c723c */ /* 0x040ff00000000870 */
[----:B---3--:R-:W-:Y:S01]  /*64b0*/  HMMA.16816.F16 R126, R132, R128, R114 ;  /* 0x00000080847e723c */ /* 0x008fe20000000872 */
[----:B------:R-:W3:Y:S07]  /*64c0*/  LDSM.16.M88.4 R112, [R201] ;  /* 0x00000000c970783b */ /* 0x000eee0000000200 */
        /* <DEDUP_REMOVED lines=24> */
[C---:B------:R-:W-:Y:S01]  /*6650*/  HMMA.16816.F16 R74, R132.reuse, R104, R74 ;  /* 0x00000068844a723c */ /* 0x040fe2000000084a */
[----:B------:R-:W2:Y:S07]  /*6660*/  LDSM.16.M88.4 R104, [R41] ;  /* 0x000000002968783b */ /* 0x000eae0000000200 */
[----:B------:R-:W-:Y:S01]  /*6670*/  HMMA.16816.F16 R80, R132, R130, R80 ;  /* 0x000000828450723c */ /* 0x000fe20000000850 */
[----:B------:R-:W-:Y:S04]  /*6680*/  LDSM.16.MT88.4 R128, [R33] ;  /* 0x000000002180783b */ /* 0x000fe80000004200 */
[----:B------:R-:W-:Y:S03]  /*6690*/  LDSM.16.M88.4 R132, [R31] ;  /* 0x000000001f84783b */ /* 0x000fe60000000200 */
[C---:B-----5:R-:W-:Y:S08]  /*66a0*/  HMMA.16816.F16 R184, R92.reuse, R88, R184 ;  /* 0x000000585cb8723c */ /* 0x060ff000000008b8 */
[C---:B------:R-:W-:Y:S08]  /*66b0*/  HMMA.16816.F16 R182, R92.reuse, R90, R182 ;  /* 0x0000005a5cb6723c */ /* 0x040ff000000008b6 */
[C---:B----4-:R-:W-:Y:S08]  /*66c0*/  HMMA.16816.F16 R180, R92.reuse, R84, R180 ;  /* 0x000000545cb4723c */ /* 0x050ff000000008b4 */
[C---:B------:R-:W-:Y:S08]  /*66d0*/  HMMA.16816.F16 R178, R92.reuse, R86, R178 ;  /* 0x000000565cb2723c */ /* 0x040ff000000008b2 */
[C---:B------:R-:W-:Y:S08]  /*66e0*/  HMMA.16816.F16 R176, R92.reuse, R76, R176 ;  /* 0x0000004c5cb0723c */ /* 0x040ff000000008b0 */
[C---:B------:R-:W-:Y:S08]  /*66f0*/  HMMA.16816.F16 R174, R92.reuse, R78, R174 ;  /* 0x0000004e5cae723c */ /* 0x040ff000000008ae */
[C---:B------:R-:W-:Y:S08]  /*6700*/  HMMA.16816.F16 R170, R92.reuse, R120, R170 ;  /* 0x000000785caa723c */ /* 0x040ff000000008aa */
[----:B------:R-:W-:Y:S01]  /*6710*/  HMMA.16816.F16 R188, R92, R122, R188 ;  /* 0x0000007a5cbc723c */ /* 0x000fe200000008bc */
[----:B------:R-:W4:Y:S07]  /*6720*/  LDSM.16.MT88.4 R92, [R35] ;  /* 0x00000000235c783b */ /* 0x000f2e0000004200 */
        /* <DEDUP_REMOVED lines=17> */
[----:B------:R-:W1:Y:S01]  /*6840*/  LDSM.16.M88.4 R108, [R73] ;  /* 0x00000000496c783b */ /* 0x000e620000000200 */
[----:B------:R-:W-:-:S04]  /*6850*/  DEPBAR.LE SB0, 0x0 ;  /* 0x000080000000791a */ /* 0x000fc80000000000 */
[----:B------:R-:W-:Y:S02]  /*6860*/  BAR.SYNC.DEFER_BLOCKING 0x0 ;  /* 0x0000000000007b1d */ /* 0x000fe40000010000 */
[----:B--2---:R-:W-:Y:S01]  /*6870*/  HMMA.16816.F16 R146, R116, R120, R146 ;  /* 0x000000787492723c */ /* 0x004fe20000000892 */
[----:B------:R-:W-:Y:S01]  /*6880*/  IMAD.WIDE R120, R42, 0x2, R206 ;  /* 0x000000022a787825 */ /* 0x000fe200078e02ce */
[----:B------:R-:W-:-:S06]  /*6890*/  LEA R42, R3, R42, 0xa ;  /* 0x0000002a032a7211 */ /* 0x000fcc00078e50ff */
[----:B------:R-:W-:Y:S01]  /*68a0*/  HMMA.16816.F16 R148, R116, R122, R148 ;  /* 0x0000007a7494723c */ /* 0x000fe20000000894 */
[----:B------:R-:W-:-:S04]  /*68b0*/  IMAD.WIDE R122, R3, 0x2, R120 ;  /* 0x00000002037a7825 */ /* 0x000fc800078e0278 */
[----:B------:R-:W-:-:S03]  /*68c0*/  IMAD.WIDE R192, R3, 0x2, R122 ;  /* 0x0000000203c07825 */ /* 0x000fc600078e027a */
[C---:B------:R-:W-:Y:S01]  /*68d0*/  HMMA.16816.F16 R82, R116.reuse, R88, R82 ;  /* 0x000000587452723c */ /* 0x040fe20000000852 */
[----:B------:R-:W-:Y:S01]  /*68e0*/  IMAD.WIDE R190, R3, 0x2, R192 ;  /* 0x0000000203be7825 */ /* 0x000fe200078e02c0 */
[----:B------:R-:W-:Y:S01]  /*68f0*/  @!PT LDS RZ, [RZ] ;  /* 0x00000000fffff984 */ /* 0x000fe20000000800 */
[----:B------:R-:W-:Y:S01]  /*6900*/  @!PT LDS RZ, [RZ] ;  /* 0x00000000fffff984 */ /* 0x000fe20000000800 */
[----:B------:R-:W-:Y:S01]  /*6910*/  @!PT LDS RZ, [RZ] ;  /* 0x00000000fffff984 */ /* 0x000fe20000000800 */
[----:B------:R-:W-:Y:S06]  /*6920*/  LDGSTS.E.128 [R25+0x2800], desc[UR6][R210.64+-0x40] ;  /* 0x02800fc0d2197fae */ /* 0x000fec000b9a1806 */
        /* <DEDUP_REMOVED lines=11> */
[----:B--2---:R-:W-:Y:S03]  /*69e0*/  LDSM.16.M88.4 R120, [R47] ;  /* 0x000000002f78783b */ /* 0x004fe60000000200 */
[----:B------:R-:W-:Y:S01]  /*69f0*/  HMMA.16816.F16 R144, R116, R78, R144 ;  /* 0x0000004e7490723c */ /* 0x000fe20000000890 */
[----:B------:R-:W-:Y:S04]  /*6a00*/  LDSM.16.MT88.4 R76, [R200] ;  /* 0x00000000c84c783b */ /* 0x000fe80000004200 */
[----:B------:R-:W-:Y:S03]  /*6a10*/  LDSM.16.MT88.4 R116, [R55] ;  /* 0x000000003774783b */ /* 0x000fe60000004200 */
[C---:B------:R-:W-:Y:S01]  /*6a20*/  HMMA.16816.F16 R184, R104.reuse, R96, R184 ;  /* 0x0000006068b8723c */ /* 0x040fe200000008b8 */
[----:B------:R-:W0:Y:S07]  /*6a30*/  LDGDEPBAR ;  /* 0x00000000000079af */ /* 0x000e2e0000000000 */
[C---:B------:R-:W-:Y:S08]  /*6a40*/  HMMA.16816.F16 R182, R104.reuse, R98, R182 ;  /* 0x0000006268b6723c */ /* 0x040ff000000008b6 */
[C---:B------:R-:W-:Y:S08]  /*6a50*/  HMMA.16816.F16 R180, R104.reuse, R100, R180 ;  /* 0x0000006468b4723c */ /* 0x040ff000000008b4 */
[C---:B------:R-:W-:Y:S08]  /*6a60*/  HMMA.16816.F16 R178, R104.reuse, R102, R178 ;  /* 0x0000006668b2723c */ /* 0x040ff000000008b2 */
[C---:B----4-:R-:W-:Y:S08]  /*6a70*/  HMMA.16816.F16 R176, R104.reuse, R92, R176 ;  /* 0x0000005c68b0723c */ /* 0x050ff000000008b0 */
[C---:B------:R-:W-:Y:S08]  /*6a80*/  HMMA.16816.F16 R174, R104.reuse, R94, R174 ;  /* 0x0000005e68ae723c */ /* 0x040ff000000008ae */
[C---:B------:R-:W-:Y:S08]  /*6a90*/  HMMA.16816.F16 R170, R104.reuse, R128, R170 ;  /* 0x0000008068aa723c */ /* 0x040ff000000008aa */
[----:B------:R-:W-:Y:S01]  /*6aa0*/  HMMA.16816.F16 R188, R104, R130, R188 ;  /* 0x0000008268bc723c */ /* 0x000fe200000008bc */
[----:B------:R-:W2:Y:S07]  /*6ab0*/  LDSM.16.M88.4 R104, [R205] ;  /* 0x00000000cd68783b */ /* 0x000eae0000000200 */
        /* <DEDUP_REMOVED lines=30> */
[----:B------:R-:W-:Y:S03]  /*6ca0*/  LDSM.16.M88.4 R132, [R49] ;  /* 0x000000003184783b */ /* 0x000fe60000000200 */
        /* <DEDUP_REMOVED lines=46> */
[----:B--2---:R-:W-:Y:S04]  /*6f90*/  HMMA.16816.F16 R184, R104, R100, R184 ;  /* 0x0000006468b8723c */ /* 0x004fe800000008b8 */
[----:B------:R2:W-:Y:S01]  /*6fa0*/  LDGSTS.E.128 [R23+0x5210], desc[UR6][R122.64] ;  /* 0x052100007a177fae */ /* 0x0005e2000b9a1806 */
[----:B-----5:R-:W-:-:S03]  /*6fb0*/  IMAD.WIDE R192, R3, 0x2, R122 ;  /* 0x0000000203c07825 */ /* 0x020fc600078e027a */
        /* <DEDUP_REMOVED lines=11> */
[----:B--2---:R-:W-:Y:S03]  /*7070*/  LDSM.16.M88.4 R120, [R201] ;  /* 0x00000000c978783b */ /* 0x004fe60000000200 */
[C---:B------:R-:W-:Y:S01]  /*7080*/  HMMA.16816.F16 R174, R104.reuse, R98, R174 ;  /* 0x0000006268ae723c */ /* 0x040fe200000008ae */
[----:B------:R-:W0:Y:S07]  /*7090*/  LDGDEPBAR ;  /* 0x00000000000079af */ /* 0x000e2e0000000000 */
        /* <DEDUP_REMOVED lines=74> */
[C---:B------:R-:W-:Y:S08]  /*7540*/  HMMA.16816.F16 R126, R120.reuse, R116, R126 ;  /* 0x00000074787e723c */ /* 0x040ff0000000087e */
[----:B------:R-:W-:Y:S01]  /*7550*/  HMMA.16816.F16 R80, R120, R118, R80 ;  /* 0x000000767850723c */ /* 0x000fe20000000850 */
[----:B------:R-:W-:Y:S01]  /*7560*/  IMAD.WIDE R120, R38, 0x2, R206 ;  /* 0x0000000226787825 */ /* 0x000fe200078e02ce */
[----:B------:R-:W-:-:S04]  /*7570*/  LEA R38, R3, R38, 0xa ;  /* 0x0000002603267211 */ /* 0x000fc800078e50ff */
[----:B------:R-:W-:Y:S01]  /*7580*/  LDGSTS.E.128 [R23+0x9200], desc[UR6][R120.64] ;  /* 0x0920000078177fae */ /* 0x000fe2000b9a1806 */
[C---:B------:R-:W-:Y:S01]  /*7590*/  IMAD.WIDE R122, R3.reuse, 0x2, R120 ;  /* 0x00000002037a7825 */ /* 0x040fe200078e0278 */
[----:B--2---:R-:W-:Y:S04]  /*75a0*/  HMMA.16816.F16 R184, R104, R92, R184 ;  /* 0x0000005c68b8723c */ /* 0x004fe800000008b8 */
[----:B------:R2:W-:Y:S01]  /*75b0*/  LDGSTS.E.128 [R23+0x9410], desc[UR6][R122.64] ;  /* 0x094100007a177fae */ /* 0x0005e2000b9a1806 */
[----:B----4-:R-:W-:-:S03]  /*75c0*/  IMAD.WIDE R192, R3, 0x2, R122 ;  /* 0x0000000203c07825 */ /* 0x010fc600078e027a */
[----:B------:R-:W-:Y:S02]  /*75d0*/  HMMA.16816.F16 R182, R104, R94, R182 ;  /* 0x0000005e68b6723c */ /* 0x000fe400000008b6 */
[----:B------:R4:W-:Y:S01]  /*75e0*/  LDGSTS.E.128 [R23+0x9620], desc[UR6][R192.64] ;  /* 0x09620000c0177fae */ /* 0x0009e2000b9a1806 */
[----:B-----5:R-:W-:-:S05]  /*75f0*/  IMAD.WIDE R190, R3, 0x2, R192 ;  /* 0x0000000203be7825 */ /* 0x020fca00078e02c0 */
        /* <DEDUP_REMOVED lines=1259> */
[----:B------:R-:W-:Y:S01]  /*c4b0*/  LDGSTS.E.128 [R23+0x5420], desc[UR6][R192.64] ;  /* 0x05420000c0177fae */ /* 0x000fe2000b9a1806 */
[----:B-----5:R-:W-:-:S05]  /*c4c0*/  IMAD.WIDE R190, R3, 0x2, R192 ;  /* 0x0000000203be7825 */ /* 0x020fca00078e02c0 */
[C---:B------:R-:W-:Y:S01]  /*c4d0*/  HMMA.16816.F16 R180, R104.reuse, R92, R180 ;  /* 0x0000005c68b4723c */ /* 0x040fe200000008b4 */
[----:B------:R-:W-:Y:S04]  /*c4e0*/  LDGSTS.E.128 [R23+0x5630], desc[UR6][R190.64] ;  /* 0x05630000be177fae */ /* 0x000fe8000b9a1806 */
        /* <DEDUP_REMOVED lines=12> */
[C---:B------:R-:W-:Y:S08]  /*c5b0*/  HMMA.16816.F16 R164, R132.reuse, R92, R164 ;  /* 0x0000005c84a4723c */ /* 0x040ff000000008a4 */
[C---:B------:R-:W-:Y:S08]  /*c5c0*/  HMMA.16816.F16 R160, R132.reuse, R94, R160 ;  /* 0x0000005e84a0723c */ /* 0x040ff000000008a0 */
[C---:B------:R-:W-:Y:S08]  /*c5d0*/  HMMA.16816.F16 R74, R132.reuse, R96, R74 ;  /* 0x00000060844a723c */ /* 0x040ff0000000084a */
[----:B------:R-:W-:Y:S08]  /*c5e0*/  HMMA.16816.F16 R124, R132, R98, R124 ;  /* 0x00000062847c723c */ /* 0x000ff0000000087c */
[C---:B---3--:R-:W-:Y:S08]  /*c5f0*/  HMMA.16816.F16 R138, R112.reuse, R92, R138 ;  /* 0x0000005c708a723c */ /* 0x048ff0000000088a */
[C---:B------:R-:W-:Y:S08]  /*c600*/  HMMA.16816.F16 R140, R112.reuse, R94, R140 ;  /* 0x0000005e708c723c */ /* 0x040ff0000000088c */
[C---:B------:R-:W-:Y:S08]  /*c610*/  HMMA.16816.F16 R142, R112.reuse, R96, R142 ;  /* 0x00000060708e723c */ /* 0x040ff0000000088e */
[----:B------:R-:W-:Y:S08]  /*c620*/  HMMA.16816.F16 R144, R112, R98, R144 ;  /* 0x000000627090723c */ /* 0x000ff00000000890 */
[C---:B-1----:R-:W-:Y:S08]  /*c630*/  HMMA.16816.F16 R154, R108.reuse, R92, R154 ;  /* 0x0000005c6c9a723c */ /* 0x042ff0000000089a */
[C---:B------:R-:W-:Y:S01]  /*c640*/  HMMA.16816.F16 R156, R108.reuse, R94, R156 ;  /* 0x0000005e6c9c723c */ /* 0x040fe2000000089c */
[----:B------:R-:W1:Y:S07]  /*c650*/  LDSM.16.M88.4 R92, [R199] ;  /* 0x00000000c75c783b */ /* 0x000e6e0000000200 */
[C---:B------:R-:W-:Y:S08]  /*c660*/  HMMA.16816.F16 R158, R108.reuse, R96, R158 ;  /* 0x000000606c9e723c */ /* 0x040ff0000000089e */
[----:B------:R-:W-:Y:S01]  /*c670*/  HMMA.16816.F16 R162, R108, R98, R162 ;  /* 0x000000626ca2723c */ /* 0x000fe200000008a2 */
[----:B------:R-:W3:Y:S07]  /*c680*/  LDSM.16.M88.4 R96, [R43] ;  /* 0x000000002b60783b */ /* 0x000eee0000000200 */
[C---:B------:R-:W-:Y:S08]  /*c690*/  HMMA.16816.F16 R172, R132.reuse, R100, R172 ;  /* 0x0000006484ac723c */ /* 0x040ff000000008ac */
[C---:B------:R-:W-:Y:S08]  /*c6a0*/  HMMA.16816.F16 R168, R132.reuse, R102, R168 ;  /* 0x0000006684a8723c */ /* 0x040ff000000008a8 */
[C---:B------:R-:W-:Y:S08]  /*c6b0*/  HMMA.16816.F16 R126, R132.reuse, R128, R126 ;  /* 0x00000080847e723c */ /* 0x040ff0000000087e */
[----:B------:R-:W-:Y:S01]  /*c6c0*/  HMMA.16816.F16 R80, R132, R130, R80 ;  /* 0x000000828450723c */ /* 0x000fe20000000850 */
[----:B------:R-:W-:Y:S07]  /*c6d0*/  LDSM.16.M88.4 R132, [R31] ;  /* 0x000000001f84783b */ /* 0x000fee0000000200 */
        /* <DEDUP_REMOVED lines=9> */
[----:B------:R-:W-:Y:S01]  /*c770*/  HMMA.16816.F16 R186, R108, R130, R186 ;  /* 0x000000826cba723c */ /* 0x000fe200000008ba */
[----:B------:R-:W4:Y:S04]  /*c780*/  LDSM.16.M88.4 R108, [R41] ;  /* 0x00000000296c783b */ /* 0x000f280000000200 */
[----:B------:R-:W-:Y:S03]  /*c790*/  LDSM.16.MT88.4 R128, [R33] ;  /* 0x000000002180783b */ /* 0x000fe60000004200 */
        /* <DEDUP_REMOVED lines=8> */
[----:B------:R-:W2:Y:S07]  /*c820*/  LDSM.16.MT88.4 R104, [R37] ;  /* 0x000000002568783b */ /* 0x000eae0000004200 */
[C---:B------:R-:W-:Y:S08]  /*c830*/  HMMA.16816.F16 R172, R120.reuse, R76, R172 ;  /* 0x0000004c78ac723c */ /* 0x040ff000000008ac */
[----:B------:R-:W-:Y:S08]  /*c840*/  HMMA.16816.F16 R168, R120, R78, R168 ;  /* 0x0000004e78a8723c */ /* 0x000ff000000008a8 */
[C---:B-1----:R-:W-:Y:S08]  /*c850*/  HMMA.16816.F16 R82, R92.reuse, R76, R82 ;  /* 0x0000004c5c52723c */ /* 0x042ff00000000852 */
[----:B------:R-:W-:Y:S08]  /*c860*/  HMMA.16816.F16 R136, R92, R78, R136 ;  /* 0x0000004e5c88723c */ /* 0x000ff00000000888 */
[C---:B---3--:R-:W-:Y:S08]  /*c870*/  HMMA.16816.F16 R150, R96.reuse, R76, R150 ;  /* 0x0000004c6096723c */ /* 0x048ff00000000896 */
[----:B------:R-:W-:Y:S01]  /*c880*/  HMMA.16816.F16 R152, R96, R78, R152 ;  /* 0x0000004e6098723c */ /* 0x000fe20000000898 */
[----:B------:R-:W1:Y:S07]  /*c890*/  LDSM.16.M88.4 R76, [R202] ;  /* 0x00000000ca4c783b */ /* 0x000e6e0000000200 */
[C---:B------:R-:W-:Y:S08]  /*c8a0*/  HMMA.16816.F16 R74, R120.reuse, R84, R74 ;  /* 0x00000054784a723c */ /* 0x040ff0000000084a */
[----:B------:R-:W-:Y:S08]  /*c8b0*/  HMMA.16816.F16 R124, R120, R86, R124 ;  /* 0x00000056787c723c */ /* 0x000ff0000000087c */
[C---:B------:R-:W-:Y:S08]  /*c8c0*/  HMMA.16816.F16 R142, R92.reuse, R84, R142 ;  /* 0x000000545c8e723c */ /* 0x040ff0000000088e */
[----:B------:R-:W-:Y:S08]  /*c8d0*/  HMMA.16816.F16 R144, R92, R86, R144 ;  /* 0x000000565c90723c */ /* 0x000ff00000000890 */
[C---:B------:R-:W-:Y:S08]  /*c8e0*/  HMMA.16816.F16 R158, R96.reuse, R84, R158 ;  /* 0x00000054609e723c */ /* 0x040ff0000000089e */
[----:B------:R-:W-:Y:S01]  /*c8f0*/  HMMA.16816.F16 R162, R96, R86, R162 ;  /* 0x0000005660a2723c */ /* 0x000fe200000008a2 */
[----:B------:R-:W3:Y:S01]  /*c900*/  LDSM.16.M88.4 R84, [R73] ;  /* 0x000000004954783b */ /* 0x000ee20000000200 */
[----:B------:R-:W-:-:S04]  /*c910*/  DEPBAR.LE SB0, 0x0 ;  /* 0x000080000000791a */ /* 0x000fc80000000000 */
[----:B------:R-:W-:Y:S02]  /*c920*/  BAR.SYNC.DEFER_BLOCKING 0x0 ;  /* 0x0000000000007b1d */ /* 0x000fe40000010000 */
[C---:B------:R-:W-:Y:S08]  /*c930*/  HMMA.16816.F16 R126, R120.reuse, R116, R126 ;  /* 0x00000074787e723c */ /* 0x040ff0000000087e */
[----:B------:R-:W-:Y:S08]  /*c940*/  HMMA.16816.F16 R80, R120, R118, R80 ;  /* 0x000000767850723c */ /* 0x000ff00000000850 */
[C---:B------:R-:W-:Y:S01]  /*c950*/  HMMA.16816.F16 R146, R92.reuse, R116, R146 ;  /* 0x000000745c92723c */ /* 0x040fe20000000892 */
[----:B------:R-:W-:Y:S01]  /*c960*/  @!PT LDS RZ, [RZ] ;  /* 0x00000000fffff984 */ /* 0x000fe20000000800 */
[----:B------:R-:W-:Y:S01]  /*c970*/  @!PT LDS RZ, [RZ] ;  /* 0x00000000fffff984 */ /* 0x000fe20000000800 */
[----:B------:R-:W-:Y:S01]  /*c980*/  @!PT LDS RZ, [RZ] ;  /* 0x00000000fffff984 */ /* 0x000fe20000000800 */
[----:B------:R-:W-:Y:S07]  /*c990*/  LDGSTS.E.128 [R25+0x2800], desc[UR6][R210.64+0x3c0] ;  /* 0x028003c0d2197fae */ /* 0x000fee000b9a1806 */
[----:B------:R-:W-:Y:S01]  /*c9a0*/  HMMA.16816.F16 R148, R92, R118, R148 ;  /* 0x000000765c94723c */ /* 0x000fe20000000894 */
[----:B------:R-:W-:Y:S07]  /*c9b0*/  LDGSTS.E.128 [R25+0x2850], desc[UR6][R212.64+0x7c0] ;  /* 0x028507c0d4197fae */ /* 0x000fee000b9a1806 */
[C---:B------:R-:W-:Y:S08]  /*c9c0*/  HMMA.16816.F16 R166, R96.reuse, R116, R166 ;  /* 0x0000007460a6723c */ /* 0x040ff000000008a6 */
[----:B------:R-:W-:Y:S08]  /*c9d0*/  HMMA.16816.F16 R186, R96, R118, R186 ;  /* 0x0000007660ba723c */ /* 0x000ff000000008ba */
        /* <DEDUP_REMOVED lines=12> */
[C---:B------:R-:W-:Y:S04]  /*caa0*/  HMMA.16816.F16 R164, R120.reuse, R88, R164 ;  /* 0x0000005878a4723c */ /* 0x040fe800000008a4 */
[----:B------:R2:W-:Y:S04]  /*cab0*/  LDGSTS.E.128 [R23+0x9410], desc[UR6][R110.64] ;  /* 0x094100006e177fae */ /* 0x0005e8000b9a1806 */
[----:B------:R-:W-:Y:S01]  /*cac0*/  HMMA.16816.F16 R160, R120, R90, R160 ;  /* 0x0000005a78a0723c */ /* 0x000fe200000008a0 */
[----:B------:R-:W-:-:S05]  /*cad0*/  IMAD.WIDE R120, R3, 0x2, R110 ;  /* 0x0000000203787825 */ /* 0x000fca00078e026e */
[----:B------:R-:W-:Y:S01]  /*cae0*/  LDGSTS.E.128 [R23+0x9620], desc[UR6][R120.64] ;  /* 0x0962000078177fae */ /* 0x000fe2000b9a1806 */
[----:B------:R-:W-:Y:S01]  /*caf0*/  IMAD.WIDE R122, R3, 0x2, R120 ;  /* 0x00000002037a7825 */ /* 0x000fe200078e0278 */
[C---:B------:R-:W-:Y:S04]  /*cb00*/  HMMA.16816.F16 R138, R92.reuse, R88, R138 ;  /* 0x000000585c8a723c */ /* 0x040fe8000000088a */
[----:B------:R4:W-:Y:S04]  /*cb10*/  LDGSTS.E.128 [R23+0x9830], desc[UR6][R122.64] ;  /* 0x098300007a177fae */ /* 0x0009e8000b9a1806 */
[----:B------:R-:W-:Y:S01]  /*cb20*/  HMMA.16816.F16 R140, R92, R90, R140 ;  /* 0x0000005a5c8c723c */ /* 0x000fe2000000088c */
[----:B------:R-:W-:Y:S04]  /*cb30*/  LDSM.16.MT88.4 R92, [R200] ;  /* 0x00000000c85c783b */ /* 0x000fe80000004200 */
[----:B--2---:R-:W-:Y:S03]  /*cb40*/  LDSM.16.M88.4 R108, [R61] ;  /* 0x000000003d6c783b */ /* 0x004fe60000000200 */
[C---:B------:R-:W-:Y:S01]  /*cb50*/  HMMA.16816.F16 R172, R132.reuse, R100, R172 ;  /* 0x0000006484ac723c */ /* 0x040fe200000008ac */
[----:B----4-:R-:W-:Y:S04]  /*cb60*/  LDSM.16.MT88.4 R120, [R53] ;  /* 0x000000003578783b */ /* 0x010fe80000004200 */
[----:B------:R-:W0:Y:S03]  /*cb70*/  LDGDEPBAR ;  /* 0x00000000000079af */ /* 0x000e260000000000 */
[C---:B------:R-:W-:Y:S08]  /*cb80*/  HMMA.16816.F16 R168, R132.reuse, R102, R168 ;  /* 0x0000006684a8723c */ /* 0x040ff000000008a8 */
[C---:B------:R-:W-:Y:S08]  /*cb90*/  HMMA.16816.F16 R164, R132.reuse, R104, R164 ;  /* 0x0000006884a4723c */ /* 0x040ff000000008a4 */
[C---:B------:R-:W-:Y:S08]  /*cba0*/  HMMA.16816.F16 R160, R132.reuse, R106, R160 ;  /* 0x0000006a84a0723c */ /* 0x040ff000000008a0 */
[C---:B------:R-:W-:Y:S08]  /*cbb0*/  HMMA.16816.F16 R74, R132.reuse, R112, R74 ;  /* 0x00000070844a723c */ /* 0x040ff0000000084a */
[C---:B------:R-:W-:Y:S08]  /*cbc0*/  HMMA.16816.F16 R170, R132.reuse, R114, R124 ;  /* 0x0000007284aa723c */ /* 0x040ff0000000087c */
[C---:B------:R-:W-:Y:S01]  /*cbd0*/  HMMA.16816.F16 R174, R132.reuse, R128, R126 ;  /* 0x0000008084ae723c */ /* 0x040fe2000000087e */
[----:B------:R-:W-:Y:S07]  /*cbe0*/  LDSM.16.MT88.4 R124, [R51] ;  /* 0x00000000337c783b */ /* 0x000fee0000004200 */
[----:B------:R-:W-:Y:S08]  /*cbf0*/  HMMA.16816.F16 R132, R132, R130, R80 ;  /* 0x000000828484723c */ /* 0x000ff00000000850 */
[C---:B------:R-:W-:Y:S08]  /*cc00*/  HMMA.16816.F16 R154, R96.reuse, R88, R154 ;  /* 0x00000058609a723c */ /* 0x040ff0000000089a */
[----:B------:R-:W-:Y:S01]  /*cc10*/  HMMA.16816.F16 R156, R96, R90, R156 ;  /* 0x0000005a609c723c */ /* 0x000fe2000000089c */
[----:B------:R-:W-:Y:S04]  /*cc20*/  LDSM.16.M88.4 R88, [R205] ;  /* 0x00000000cd58783b */ /* 0x000fe80000000200 */
[----:B------:R-:W2:Y:S03]  /*cc30*/  LDSM.16.MT88.4 R96, [R71] ;  /* 0x000000004760783b */ /* 0x000ea60000004200 */
[C---:B-1----:R-:W-:Y:S01]  /*cc40*/  HMMA.16816.F16 R134, R76.reuse, R100, R82 ;  /* 0x000000644c86723c */ /* 0x042fe20000000852 */
        /* <DEDUP_REMOVED lines=8> */
[----:B------:R-:W1:Y:S07]  /*ccd0*/  LDSM.16.MT88.4 R76, [R55] ;  /* 0x00000000374c783b */ /* 0x000e6e0000004200 */
[C---:B---3--:R-:W-:Y:S08]  /*cce0*/  HMMA.16816.F16 R150, R84.reuse, R100, R150 ;  /* 0x000000645496723c */ /* 0x048ff00000000896 */
[C---:B------:R-:W-:Y:S01]  /*ccf0*/  HMMA.16816.F16 R152, R84.reuse, R102, R152 ;  /* 0x000000665498723c */ /* 0x040fe20000000898 */
[----:B------:R-:W3:Y:S07]  /*cd00*/  LDSM.16.M88.4 R100, [R45] ;  /* 0x000000002d64783b */ /* 0x000eee0000000200 */
[C---:B------:R-:W-:Y:S08]  /*cd10*/  HMMA.16816.F16 R154, R84.reuse, R104, R154 ;  /* 0x00000068549a723c */ /* 0x040ff0000000089a */
[C---:B------:R-:W-:Y:S01]  /*cd20*/  HMMA.16816.F16 R156, R84.reuse, R106, R156 ;  /* 0x0000006a549c723c */ /* 0x040fe2000000089c */
[----:B------:R-:W4:Y:S07]  /*cd30*/  LDSM.16.M88.4 R104, [R63] ;  /* 0x000000003f68783b */ /* 0x000f2e0000000200 */
[C---:B------:R-:W-:Y:S08]  /*cd40*/  HMMA.16816.F16 R166, R84.reuse, R128, R166 ;  /* 0x0000008054a6723c */ /* 0x040ff000000008a6 */
[C---:B------:R-:W-:Y:S08]  /*cd50*/  HMMA.16816.F16 R186, R84.reuse, R130, R186 ;  /* 0x0000008254ba723c */ /* 0x040ff000000008ba */
[C---:B------:R-:W-:Y:S08]  /*cd60*/  HMMA.16816.F16 R158, R84.reuse, R112, R158 ;  /* 0x00000070549e723c */ /* 0x040ff0000000089e */
[----:B------:R-:W-:Y:S01]  /*cd70*/  HMMA.16816.F16 R162, R84, R114, R162 ;  /* 0x0000007254a2723c */ /* 0x000fe200000008a2 */
[----:B------:R-:W5:Y:S04]  /*cd80*/  LDSM.16.MT88.4 R112, [R59] ;  /* 0x000000003b70783b */ /* 0x000f680000004200 */
[----:B------:R-:W-:Y:S03]  /*cd90*/  LDSM.16.M88.4 R84, [R47] ;  /* 0x000000002f54783b */ /* 0x000fe60000000200 */
[C---:B--2---:R-:W-:Y:S08]  /*cda0*/  HMMA.16816.F16 R128, R88.reuse, R98, R118 ;  /* 0x000000625880723c */ /* 0x044ff00000000876 */
[C---:B-1----:R-:W-:Y:S01]  /*cdb0*/  HMMA.16816.F16 R130, R88.reuse, R76, R116 ;  /* 0x0000004c5882723c */ /* 0x042fe20000000874 */
[----:B------:R-:W1:Y:S07]  /*cdc0*/  LDSM.16.MT88.4 R116, [R57] ;  /* 0x000000003974783b */ /* 0x000e6e0000004200 */
        /* <DEDUP_REMOVED lines=27> */
[C---:B-----5:R-:W-:Y:S08]  /*cf80*/  HMMA.16816.F16 R184, R108.reuse, R112, R184 ;  /* 0x000000706cb8723c */ /* 0x060ff000000008b8 */
[C---:B------:R-:W-:Y:S08]  /*cf90*/  HMMA.16816.F16 R182, R108.reuse, R114, R182 ;  /* 0x000000726cb6723c */ /* 0x040ff000000008b6 */
[C---:B-1----:R-:W-:Y:S01]  /*cfa0*/  HMMA.16816.F16 R180, R108.reuse, R116, R180 ;  /* 0x000000746cb4723c */ /* 0x042fe200000008b4 */
[----:B------:R-:W-:Y:S01]  /*cfb0*/  @!PT LDS RZ, [RZ] ;  /* 0x00000000fffff984 */ /* 0x000fe20000000800 */
[----:B------:R-:W-:Y:S01]  /*cfc0*/  @!PT LDS RZ, [RZ] ;  /* 0x00000000fffff984 */ /* 0x000fe20000000800 */
[----:B------:R-:W-:Y:S01]  /*cfd0*/  @!PT LDS RZ, [RZ] ;  /* 0x00000000fffff984 */ /* 0x000fe20000000800 */
[----:B------:R1:W-:Y:S07]  /*cfe0*/  LDGSTS.E.128 [R25], desc[UR6][R210.64+0x400] ;  /* 0x00000400d2197fae */ /* 0x0003ee000b9a1806 */
[C---:B------:R-:W-:Y:S08]  /*cff0*/  HMMA.16816.F16 R178, R108.reuse, R118, R178 ;  /* 0x000000766cb2723c */ /* 0x040ff000000008b2 */
[C---:B------:R-:W-:Y:S08]  /*d000*/  HMMA.16816.F16 R176, R108.reuse, R120, R176 ;  /* 0x000000786cb0723c */ /* 0x040ff000000008b0 */
[C---:B------:R-:W-:Y:S08]  /*d010*/  HMMA.16816.F16 R128, R108.reuse, R122, R128 ;  /* 0x0000007a6c80723c */ /* 0x040ff00000000880 */
[C---:B------:R-:W-:Y:S08]  /*d020*/  HMMA.16816.F16 R130, R108.reuse, R124, R130 ;  /* 0x0000007c6c82723c */ /* 0x040ff00000000882 */
[----:B------:R-:W-:Y:S01]  /*d030*/  HMMA.16816.F16 R188, R108, R126, R188 ;  /* 0x0000007e6cbc723c */ /* 0x000fe200000008bc */
[----:B------:R-:W-:Y:S01]  /*d040*/  IMAD.WIDE R108, R10, 0x2, R206 ;  /* 0x000000020a6c7825 */ /* 0x000fe200078e02ce */
[----:B------:R-:W-:-:S02]  /*d050*/  IADD3 R110, P0, PT, R212, 0x1000, RZ ;  /* 0x00001000d46e7810 */ /* 0x000fc40007f1e0ff */
[C---:B------:R-:W-:Y:S02]  /*d060*/  LEA R10, R3.reuse, R10, 0xa ;  /* 0x0000000a030a7211 */ /* 0x040fe400078e50ff */
[----:B------:R-:W-:Y:S01]  /*d070*/  IADD3.X R111, PT, PT, RZ, R213, RZ, P0, !PT ;  /* 0x000000d5ff6f7210 */ /* 0x000fe200007fe4ff */
[C---:B------:R-:W-:Y:S01]  /*d080*/  IMAD.WIDE R190, R3.reuse, 0x2, R108 ;  /* 0x0000000203be7825 */ /* 0x040fe200078e026c */
[----:B------:R-:W-:Y:S01]  /*d090*/  HMMA.16816.F16 R172, R84, R80, R172 ;  /* 0x0000005054ac723c */ /* 0x000fe200000008ac */
[----:B-1----:R-:W-:Y:S02]  /*d0a0*/  IADD3 R210, P0, PT, R210, 0x800, RZ ;  /* 0x00000800d2d27810 */ /* 0x002fe40007f1e0ff */
[----:B------:R-:W-:Y:S01]  /*d0b0*/  LDGSTS.E.128 [R25+0x50], desc[UR6][R110.64+-0x800] ;  /* 0x000508006e197fae */ /* 0x000fe2000b9a1806 */
[----:B------:R-:W-:-:S03]  /*d0c0*/  IMAD.WIDE R192, R3, 0x2, R190 ;  /* 0x0000000203c07825 */ /* 0x000fc600078e02be */
[----:B------:R1:W-:Y:S01]  /*d0d0*/  LDGSTS.E.128 [R23+0x5000], desc[UR6][R108.64] ;  /* 0x050000006c177fae */ /* 0x0003e2000b9a1806 */
[C---:B------:R-:W-:Y:S01]  /*d0e0*/  HMMA.16816.F16 R168, R84.reuse, R82, R168 ;  /* 0x0000005254a8723c */ /* 0x040fe200000008a8 */
[----:B------:R-:W-:Y:S01]  /*d0f0*/  IMAD.X R211, RZ, RZ, R211, P0 ;  /* 0x000000ffffd37224 */ /* 0x000fe200000e06d3 */
[----:B------:R-:W-:Y:S01]  /*d100*/  ISETP.NE.AND P0, PT, R7, RZ, PT ;  /* 0x000000ff0700720c */ /* 0x000fe20003f05270 */
[----:B------:R-:W-:Y:S01]  /*d110*/  IMAD.WIDE R194, R3, 0x2, R192 ;  /* 0x0000000203c27825 */ /* 0x000fe200078e02c0 */
[----:B------:R4:W-:Y:S04]  /*d120*/  LDGSTS.E.128 [R23+0x5210], desc[UR6][R190.64] ;  /* 0x05210000be177fae */ /* 0x0009e8000b9a1806 */
[C---:B------:R-:W-:Y:S01]  /*d130*/  HMMA.16816.F16 R164, R84.reuse, R92, R164 ;  /* 0x0000005c54a4723c */ /* 0x040fe200000008a4 */
[----:B------:R5:W-:Y:S04]  /*d140*/  LDGSTS.E.128 [R23+0x5420], desc[UR6][R192.64] ;  /* 0x05420000c0177fae */ /* 0x000be8000b9a1806 */
[----:B------:R5:W-:Y:S03]  /*d150*/  LDGSTS.E.128 [R23+0x5630], desc[UR6][R194.64] ;  /* 0x05630000c2177fae */ /* 0x000be6000b9a1806 */
[C---:B------:R-:W-:Y:S01]  /*d160*/  HMMA.16816.F16 R160, R84.reuse, R94, R160 ;  /* 0x0000005e54a0723c */ /* 0x040fe200000008a0 */
[----:B------:R-:W-:Y:S04]  /*d170*/  LDSM.16.MT88.4 R80, [R67] ;  /* 0x000000004350783b */ /* 0x000fe80000004200 */
[----:B------:R-:W-:Y:S03]  /*d180*/  LDSM.16.MT88.4 R92, [R203] ;  /* 0x00000000cb5c783b */ /* 0x000fe60000004200 */
[C---:B------:R-:W-:Y:S01]  /*d190*/  HMMA.16816.F16 R74, R84.reuse, R96, R74 ;  /* 0x00000060544a723c */ /* 0x040fe2000000084a */
[----:B-1----:R-:W-:Y:S04]  /*d1a0*/  LDSM.16.M88.4 R108, [R201] ;  /* 0x00000000c96c783b */ /* 0x002fe80000000200 */
[----:B------:R-:W0:Y:S03]  /*d1b0*/  LDGDEPBAR ;  /* 0x00000000000079af */ /* 0x000e260000000000 */
[C---:B------:R-:W-:Y:S01]  /*d1c0*/  HMMA.16816.F16 R170, R84.reuse, R98, R170 ;  /* 0x0000006254aa723c */ /* 0x040fe200000008aa */
[----:B------:R-:W-:Y:S07]  /*d1d0*/  LDSM.16.M88.4 R96, [R197] ;  /* 0x00000000c560783b */ /* 0x000fee0000000200 */
[C---:B------:R-:W-:Y:S08]  /*d1e0*/  HMMA.16816.F16 R174, R84.reuse, R76, R174 ;  /* 0x0000004c54ae723c */ /* 0x040ff000000008ae */
[----:B------:R-:W-:Y:S01]  /*d1f0*/  HMMA.16816.F16 R132, R84, R78, R132 ;  /* 0x0000004e5484723c */ /* 0x000fe20000000884 */
[----:B------:R-:W1:Y:S04]  /*d200*/  LDSM.16.MT88.4 R76, [R65] ;  /* 0x00000000414c783b */ /* 0x000e680000004200 */
[----:B------:R-:W4:Y:S03]  /*d210*/  LDSM.16.MT88.4 R84, [R69] ;  /* 0x000000004554783b */ /* 0x000f260000004200 */
        /* <DEDUP_REMOVED lines=18> */
[C---:B------:R-:W-:Y:S08]  /*d340*/  HMMA.16816.F16 R150, R100.reuse, R112, R150 ;  /* 0x000000706496723c */ /* 0x040ff00000000896 */
[C---:B------:R-:W-:Y:S01]  /*d350*/  HMMA.16816.F16 R152, R100.reuse, R114, R152 ;  /* 0x000000726498723c */ /* 0x040fe20000000898 */
[----:B------:R-:W3:Y:S07]  /*d360*/  LDSM.16.M88.4 R112, [R43] ;  /* 0x000000002b70783b */ /* 0x000eee0000000200 */
[C---:B------:R-:W-:Y:S08]  /*d370*/  HMMA.16816.F16 R158, R100.reuse, R120, R158 ;  /* 0x00000078649e723c */ /* 0x040ff0000000089e */
[C---:B------:R-:W-:Y:S08]  /*d380*/  HMMA.16816.F16 R162, R100.reuse, R122, R162 ;  /* 0x0000007a64a2723c */ /* 0x040ff000000008a2 */
[C---:B------:R-:W-:Y:S08]  /*d390*/  HMMA.16816.F16 R154, R100.reuse, R116, R154 ;  /* 0x00000074649a723c */ /* 0x040ff0000000089a */
[C---:B------:R-:W-:Y:S01]  /*d3a0*/  HMMA.16816.F16 R156, R100.reuse, R118, R156 ;  /* 0x00000076649c723c */ /* 0x040fe2000000089c */
[----:B------:R-:W-:Y:S07]  /*d3b0*/  LDSM.16.M88.4 R116, [R31] ;  /* 0x000000001f74783b */ /* 0x000fee0000000200 */
[C---:B------:R-:W-:Y:S08]  /*d3c0*/  HMMA.16816.F16 R166, R100.reuse, R124, R166 ;  /* 0x0000007c64a6723c */ /* 0x040ff000000008a6 */
[----:B------:R-:W-:Y:S01]  /*d3d0*/  HMMA.16816.F16 R126, R100, R126, R186 ;  /* 0x0000007e647e723c */ /* 0x000fe200000008ba */
[----:B------:R-:W-:Y:S07]  /*d3e0*/  LDSM.16.MT88.4 R100, [R37] ;  /* 0x000000002564783b */ /* 0x000fee0000004200 */
[C---:B-1----:R-:W-:Y:S01]  /*d3f0*/  HMMA.16816.F16 R120, R96.reuse, R76, R184 ;  /* 0x0000004c6078723c */ /* 0x042fe200000008b8 */
[----:B------:R-:W-:Y:S07]  /*d400*/  LDSM.16.MT88.4 R184, [R35] ;  /* 0x0000000023b8783b */ /* 0x000fee0000004200 */
[C---:B------:R-:W-:Y:S08]  /*d410*/  HMMA.16816.F16 R182, R96.reuse, R78, R182 ;  /* 0x0000004e60b6723c */ /* 0x040ff000000008b6 */
[C---:B------:R-:W-:Y:S08]  /*d420*/  HMMA.16816.F16 R180, R96.reuse, R80, R180 ;  /* 0x0000005060b4723c */ /* 0x040ff000000008b4 */
[C---:B------:R-:W-:Y:S08]  /*d430*/  HMMA.16816.F16 R178, R96.reuse, R82, R178 ;  /* 0x0000005260b2723c */ /* 0x040ff000000008b2 */
[C---:B----4-:R-:W-:Y:S08]  /*d440*/  HMMA.16816.F16 R176, R96.reuse, R84, R176 ;  /* 0x0000005460b0723c */ /* 0x050ff000000008b0 */
[C---:B------:R-:W-:Y:S08]  /*d450*/  HMMA.16816.F16 R128, R96.reuse, R86, R128 ;  /* 0x000000566080723c */ /* 0x040ff00000000880 */
[C---:B------:R-:W-:Y:S08]  /*d460*/  HMMA.16816.F16 R130, R96.reuse, R92, R130 ;  /* 0x0000005c6082723c */ /* 0x040ff00000000882 */
[----:B------:R-:W-:Y:S01]  /*d470*/  HMMA.16816.F16 R122, R96, R94, R188 ;  /* 0x0000005e607a723c */ /* 0x000fe200000008bc */
[----:B------:R-:W-:Y:S04]  /*d480*/  LDSM.16.MT88.4 R96, [R33] ;  /* 0x000000002160783b */ /* 0x000fe80000004200 */
[----:B------:R-:W-:Y:S03]  /*d490*/  LDSM.16.M88.4 R188, [R202] ;  /* 0x00000000cabc783b */ /* 0x000fe60000000200 */
[C---:B------:R-:W-:Y:S08]  /*d4a0*/  HMMA.16816.F16 R172, R108.reuse, R76, R172 ;  /* 0x0000004c6cac723c */ /* 0x040ff000000008ac */
        /* <DEDUP_REMOVED lines=17> */
[----:B------:R-:W-:-:S06]  /*d5c0*/  DEPBAR.LE SB0, 0x0 ;  /* 0x000080000000791a */ /* 0x000fcc0000000000 */
        /* <DEDUP_REMOVED lines=17> */
[----:B-----5:R-:W-:Y:S08]  /*d6e0*/  HMMA.16816.F16 R192, R116, R186, R170 ;  /* 0x000000ba74c0723c */ /* 0x020ff000000008aa */
[C---:B------:R-:W-:Y:S08]  /*d6f0*/  HMMA.16816.F16 R80, R188.reuse, R108, R134 ;  /* 0x0000006cbc50723c */ /* 0x040ff00000000886 */
[C---:B------:R-:W-:Y:S08]  /*d700*/  HMMA.16816.F16 R136, R188.reuse, R110, R136 ;  /* 0x0000006ebc88723c */ /* 0x040ff00000000888 */
[C---:B------:R-:W-:Y:S08]  /*d710*/  HMMA.16816.F16 R138, R188.reuse, R100, R138 ;  /* 0x00000064bc8a723c */ /* 0x040ff0000000088a */
[C---:B------:R-:W-:Y:S08]  /*d720*/  HMMA.16816.F16 R140, R188.reuse, R102, R140 ;  /* 0x00000066bc8c723c */ /* 0x040ff0000000088c */
[C---:B------:R-:W-:Y:S08]  /*d730*/  HMMA.16816.F16 R142, R188.reuse, R184, R142 ;  /* 0x000000b8bc8e723c */ /* 0x040ff0000000088e */
[C---:B------:R-:W-:Y:S08]  /*d740*/  HMMA.16816.F16 R144, R188.reuse, R186, R144 ;  /* 0x000000babc90723c */ /* 0x040ff00000000890 */
[----:B------:R-:W-:Y:S08]  /*d750*/  HMMA.16816.F16 R146, R188, R96, R146 ;  /* 0x00000060bc92723c */ /* 0x000ff00000000892 */
[----:B--2---:R-:W-:Y:S08]  /*d760*/  HMMA.16816.F16 R158, R88, R184, R158 ;  /* 0x000000b8589e723c */ /* 0x004ff0000000089e */
[C---:B------:R-:W-:Y:S08]  /*d770*/  HMMA.16816.F16 R172, R116.reuse, R108, R172 ;  /* 0x0000006c74ac723c */ /* 0x040ff000000008ac */
[C---:B------:R-:W-:Y:S08]  /*d780*/  HMMA.16816.F16 R168, R116.reuse, R110, R168 ;  /* 0x0000006e74a8723c */ /* 0x040ff000000008a8 */
[C---:B------:R-:W-:Y:S08]  /*d790*/  HMMA.16816.F16 R164, R116.reuse, R100, R164 ;  /* 0x0000006474a4723c */ /* 0x040ff000000008a4 */
[C---:B------:R-:W-:Y:S08]  /*d7a0*/  HMMA.16816.F16 R160, R116.reuse, R102, R160 ;  /* 0x0000006674a0723c */ /* 0x040ff000000008a0 */
[C---:B------:R-:W-:Y:S08]  /*d7b0*/  HMMA.16816.F16 R194, R116.reuse, R96, R174 ;  /* 0x0000006074c2723c */ /* 0x040ff000000008ae */
[-C--:B------:R-:W-:Y:S08]  /*d7c0*/  HMMA.16816.F16 R82, R116, R98.reuse, R132 ;  /* 0x000000627452723c */ /* 0x080ff00000000884 */
[----:B------:R-:W-:Y:S08]  /*d7d0*/  HMMA.16816.F16 R188, R188, R98, R148 ;  /* 0x00000062bcbc723c */ /* 0x000ff00000000894 */
[C---:B------:R-:W-:Y:S08]  /*d7e0*/  HMMA.16816.F16 R106, R88.reuse, R108, R150 ;  /* 0x0000006c586a723c */ /* 0x040ff00000000896 */
[C---:B------:R-:W-:Y:S08]  /*d7f0*/  HMMA.16816.F16 R152, R88.reuse, R110, R152 ;  /* 0x0000006e5898723c */ /* 0x040ff00000000898 */
[C---:B------:R-:W-:Y:S08]  /*d800*/  HMMA.16816.F16 R154, R88.reuse, R100, R154 ;  /* 0x00000064589a723c */ /* 0x040ff0000000089a */
[C---:B------:R-:W-:Y:S08]  /*d810*/  HMMA.16816.F16 R156, R88.reuse, R102, R156 ;  /* 0x00000066589c723c */ /* 0x040ff0000000089c */
[C---:B------:R-:W-:Y:S08]  /*d820*/  HMMA.16816.F16 R186, R88.reuse, R186, R162 ;  /* 0x000000ba58ba723c */ /* 0x040ff000000008a2 */
[C---:B------:R-:W-:Y:S08]  /*d830*/  HMMA.16816.F16 R104, R88.reuse, R96, R166 ;  /* 0x000000605868723c */ /* 0x040ff000000008a6 */
[----:B------:R-:W-:Y:S01]  /*d840*/  HMMA.16816.F16 R184, R88, R98, R126 ;  /* 0x0000006258b8723c */ /* 0x000fe2000000087e */
[----:B------:R-:W-:Y:S06]  /*d850*/  BAR.SYNC.DEFER_BLOCKING 0x0 ;  /* 0x0000000000007b1d */ /* 0x000fec0000010000 */
[----:B------:R-:W-:-:S13]  /*d860*/  @P0 BRA `(.L_x_2) ;  /* 0xffffff3800340947 */ /* 0x000fda000383ffff */
[----:B------:R-:W-:-:S07]  /*d870*/  VIADD R5, R5, 0x1 ;  /* 0x0000000105057836 */ /* 0x000fce0000000000 */
.L_x_1:
[----:B------:R-:W-:-:S13]  /*d880*/  ISETP.NE.AND P0, PT, R9, RZ, PT ;  /* 0x000000ff0900720c */ /* 0x000fda0003f05270 */
[----:B------:R-:W-:Y:S05]  /*d890*/  @!P0 BRA `(.L_x_0) ;  /* 0x00000008007c8947 */ /* 0x000fea0003800000 */
[----:B------:R-:W1:Y:S01]  /*d8a0*/  S2R R7, SR_LANEID ;  /* 0x0000000000077919 */ /* 0x000e620000000000 */
[----:B------:R-:W2:Y:S01]  /*d8b0*/  LDCU.64 UR4, c[0x0][0x380] ;  /* 0x00007000ff0477ac */ /* 0x000ea20008000a00 */
[C---:B------:R-:W-:Y:S01]  /*d8c0*/  LEA R61, R3.reuse, R72, 0x5 ;  /* 0x00000048033d7211 */ /* 0x040fe200078e28ff */
[----:B------:R-:W-:Y:S02]  /*d8d0*/  IMAD.MOV R20, RZ, RZ, -R9 ;  /* 0x000000ffff147224 */ /* 0x000fe400078e0a09 */
[----:B------:R-:W-:-:S04]  /*d8e0*/  IMAD.WIDE R26, R3, 0x2, R206 ;  /* 0x00000002031a7825 */ /* 0x000fc800078e02ce */
[----:B------:R-:W-:-:S04]  /*d8f0*/  IMAD.WIDE R56, R3, 0x4, R206 ;  /* 0x0000000403387825 */ /* 0x000fc800078e02ce */
[----:B------:R-:W-:Y:S01]  /*d900*/  IMAD.WIDE R58, R3, 0x6, R206 ;  /* 0x00000006033a7825 */ /* 0x000fe200078e02ce */
[----:B--2---:R-:W-:-:S04]  /*d910*/  UIADD3 UR4, UP0, UPT, UR4, 0x40, URZ ;  /* 0x0000004004047890 */ /* 0x004fc8000ff1e0ff */
[----:B------:R-:W-:Y:S02]  /*d920*/  UIADD3.X UR5, UPT, UPT, URZ, UR5, URZ, UP0, !UPT ;  /* 0x00000005ff057290 */ /* 0x000fe400087fe4ff */
[----:B------:R-:W-:-:S04]  /*d930*/  IMAD.U32 R10, RZ, RZ, UR4 ;  /* 0x00000004ff0a7e24 */ /* 0x000fc8000f8e00ff */
[----:B------:R-:W-:Y:S02]  /*d940*/  MOV R11, UR5 ;  /* 0x00000005000b7c02 */ /* 0x000fe40008000f00 */
[----:B-1----:R-:W-:Y:S02]  /*d950*/  SHF.R.U32.HI R8, RZ, 0x3, R7 ;  /* 0x00000003ff087819 */ /* 0x002fe40000011607 */
[----:B------:R-:W-:Y:S01]  /*d960*/  LOP3.LUT R12, R7, 0x7, RZ, 0xc0, !PT ;  /* 0x00000007070c7812 */ /* 0x000fe200078ec0ff */
[----:B------:R-:W-:Y:S01]  /*d970*/  IMAD.WIDE.U32 R10, R17, 0x2, R10 ;  /* 0x00000002110a7825 */ /* 0x000fe200078e000a */
[----:B------:R-:W-:Y:S02]  /*d980*/  SHF.R.U32.HI R7, RZ, 0x4, R7 ;  /* 0x00000004ff077819 */ /* 0x000fe40000011607 */
[----:B------:R-:W-:Y:S01]  /*d990*/  SHF.L.U32 R13, R8, 0x3, RZ ;  /* 0x00000003080d7819 */ /* 0x000fe200000006ff */
[----:B------:R-:W-:Y:S01]  /*d9a0*/  IMAD.MOV.U32 R16, RZ, RZ, R10 ;  /* 0x000000ffff107224 */ /* 0x000fe200078e000a */
[----:B------:R-:W-:-:S02]  /*d9b0*/  SHF.L.U32 R7, R7, 0x3, RZ ;  /* 0x0000000307077819 */ /* 0x000fc400000006ff */
[----:B------:R-:W-:-:S05]  /*d9c0*/  LOP3.LUT R12, R13, 0x8, R12, 0xe2, !PT ;  /* 0x000000080d0c7812 */ /* 0x000fca00078ee20c */
[C-C-:B------:R-:W-:Y:S02]  /*d9d0*/  IMAD R18, R12.reuse, 0x28, R7.reuse ;  /* 0x000000280c127824 */ /* 0x140fe400078e0207 */
[----:B------:R-:W-:Y:S01]  /*d9e0*/  IMAD R22, R12, 0x108, R7 ;  /* 0x000001080c167824 */ /* 0x000fe200078e0207 */
[----:B------:R-:W-:Y:S02]  /*d9f0*/  MOV R7, R11 ;  /* 0x0000000b00077202 */ /* 0x000fe40000000f00 */
[----:B------:R-:W-:Y:S02]  /*da00*/  SHF.L.U32 R18, R18, 0x1, RZ ;  /* 0x0000000112127819 */ /* 0x000fe400000006ff */
[----:B------:R-:W-:-:S07]  /*da10*/  SHF.L.U32 R22, R22, 0x1, RZ ;  /* 0x0000000116167819 */ /* 0x000fce00000006ff */
.L_x_3:
[----:B------:R-:W-:Y:S01]  /*da20*/  IADD3 R9, P0, PT, R17, R4, RZ ;  /* 0x0000000411097210 */ /* 0x000fe20007f1e0ff */
[----:B------:R-:W-:Y:S01]  /*da30*/  IMAD.MOV.U32 R28, RZ, RZ, R16 ;  /* 0x000000ffff1c7224 */ /* 0x000fe200078e0010 */
[----:B------:R-:W-:Y:S01]  /*da40*/  LOP3.LUT R10, R5, 0x1, RZ, 0xc, !PT ;  /* 0x00000001050a7812 */ /* 0x000fe200078e0cff */
[----:B------:R-:W-:Y:S01]  /*da50*/  IMAD.WIDE R14, R61, 0x2, R206 ;  /* 0x000000023d0e7825 */ /* 0x000fe200078e02ce */
[----:B------:R-:W-:Y:S02]  /*da60*/  LOP3.LUT R8, R5, 0x1, RZ, 0xc0, !PT ;  /* 0x0000000105087812 */ /* 0x000fe400078ec0ff */
[----:B------:R-:W-:Y:S01]  /*da70*/  LEA.HI.X.SX32 R12, R17, RZ, 0x1, P0 ;  /* 0x000000ff110c7211 */ /* 0x000fe200000f0eff */
[----:B------:R-:W-:Y:S01]  /*da80*/  IMAD R37, R10, 0x2100, R19 ;  /* 0x000021000a257824 */ /* 0x000fe200078e0213 */
[----:B------:R-:W-:Y:S01]  /*da90*/  LEA R30, P0, R9, UR4, 0x1 ;  /* 0x00000004091e7c11 */ /* 0x000fe2000f8008ff */
[----:B------:R-:W-:Y:S01]  /*daa0*/  IMAD R33, R8, 0x2800, R25 ;  /* 0x0000280008217824 */ /* 0x000fe200078e0219 */
[----:B------:R-:W-:Y:S01]  /*dab0*/  LEA R35, R10, R21, 0x1 ;  /* 0x000000150a237211 */ /* 0x000fe200078e08ff */
[----:B------:R-:W-:Y:S01]  /*dac0*/  IMAD R41, R8, 0x4200, R23 ;  /* 0x0000420008297824 */ /* 0x000fe200078e0217 */
[----:B------:R-:W-:Y:S01]  /*dad0*/  MOV R29, R7 ;  /* 0x00000007001d7202 */ /* 0x000fe20000000f00 */
[----:B------:R-:W-:Y:S01]  /*dae0*/  IMAD.WIDE R10, R61, 0x2, R56 ;  /* 0x000000023d0a7825 */ /* 0x000fe200078e0238 */
[----:B------:R-:W-:-:S02]  /*daf0*/  LEA.HI.X R31, R9, UR5, R12, 0x1, P0 ;  /* 0x00000005091f7c11 */ /* 0x000fc400080f0c0c */
[----:B------:R-:W-:Y:S01]  /*db00*/  LEA R65, R37, R198, 0x1 ;  /* 0x000000c625417211 */ /* 0x000fe200078e08ff */
[----:B------:R-:W-:Y:S01]  /*db10*/  IMAD R35, R35, 0xa00, RZ ;  /* 0x00000a0023237824 */ /* 0x000fe200078e02ff */
[----:B------:R-:W-:Y:S01]  /*db20*/  @!PT LDS RZ, [RZ] ;  /* 0x00000000fffff984 */ /* 0x000fe20000000800 */
[----:B------:R-:W-:Y:S01]  /*db30*/  @!PT LDS RZ, [RZ] ;  /* 0x00000000fffff984 */ /* 0x000fe20000000800 */
[----:B------:R-:W-:Y:S01]  /*db40*/  @!PT LDS RZ, [RZ] ;  /* 0x00000000fffff984 */ /* 0x000fe20000000800 */
[----:B------:R1:W-:Y:S01]  /*db50*/  LDGSTS.E.128 [R33], desc[UR6][R28.64] ;  /* 0x000000001c217fae */ /* 0x0003e2000b9a1806 */
[C---:B------:R-:W-:Y:S01]  /*db60*/  IMAD.WIDE R8, R61.reuse, 0x2, R26 ;  /* 0x000000023d087825 */ /* 0x040fe200078e021a */
[C---:B------:R-:W-:Y:S02]  /*db70*/  IADD3 R36, PT, PT, R22.reuse, 0x5000, R65 ;  /* 0x0000500016247810 */ /* 0x040fe40007ffe041 */
[----:B------:R2:W-:Y:S01]  /*db80*/  LDGSTS.E.128 [R33+0x50], desc[UR6][R30.64] ;  /* 0x000500001e217fae */ /* 0x0005e2000b9a1806 */
[----:B------:R-:W-:Y:S01]  /*db90*/  IMAD.WIDE R12, R61, 0x2, R58 ;  /* 0x000000023d0c7825 */ /* 0x000fe200078e023a */
[C-C-:B------:R-:W-:Y:S02]  /*dba0*/  IADD3 R32, PT, PT, R22.reuse, 0x5020, R65.reuse ;  /* 0x0000502016207810 */ /* 0x140fe40007ffe041 */
[----:B------:R-:W-:Y:S01]  /*dbb0*/  LDGSTS.E.128 [R41+0x5000], desc[UR6][R14.64] ;  /* 0x050000000e297fae */ /* 0x000fe2000b9a1806 */
[----:B------:R-:W-:Y:S01]  /*dbc0*/  IMAD R63, R35, 0x2, R198 ;  /* 0x00000002233f7824 */ /* 0x000fe200078e02c6 */
[--C-:B------:R-:W-:Y:S01]  /*dbd0*/  IADD3 R24, PT, PT, R22, 0x5060, R65.reuse ;  /* 0x0000506016187810 */ /* 0x100fe20007ffe041 */
[----:B------:R-:W-:Y:S01]  /*dbe0*/  VIADD R20, R20, 0x1 ;  /* 0x0000000114147836 */ /* 0x000fe20000000000 */
[----:B------:R-:W-:Y:S01]  /*dbf0*/  LDGSTS.E.128 [R41+0x5210], desc[UR6][R8.64] ;  /* 0x0521000008297fae */ /* 0x000fe2000b9a1806 */
[----:B-1----:R-:W-:Y:S01]  /*dc00*/  IADD3 R28, PT, PT, R22, 0x5040, R65 ;  /* 0x00005040161c7810 */ /* 0x002fe20007ffe041 */
[----:B------:R-:W-:Y:S01]  /*dc10*/  VIADD R17, R17, 0x20 ;  /* 0x0000002011117836 */ /* 0x000fe20000000000 */
[----:B------:R-:W-:Y:S01]  /*dc20*/  IADD3 R48, PT, PT, R63, R18, RZ ;  /* 0x000000123f307210 */ /* 0x000fe20007ffe0ff */
[----:B------:R-:W-:Y:S01]  /*dc30*/  LDGSTS.E.128 [R41+0x5420], desc[UR6][R10.64] ;  /* 0x054200000a297fae */ /* 0x000fe2000b9a1806 */
[----:B------:R-:W-:-:S02]  /*dc40*/  IADD3 R44, PT, PT, R18, 0x500, R63 ;  /* 0x00000500122c7810 */ /* 0x000fc40007ffe03f */
[C-C-:B------:R-:W-:Y:S01]  /*dc50*/  IADD3 R40, PT, PT, R18.reuse, 0xa00, R63.reuse ;  /* 0x00000a0012287810 */ /* 0x140fe20007ffe03f */
[----:B------:R1:W-:Y:S01]  /*dc60*/  LDGSTS.E.128 [R41+0x5630], desc[UR6][R12.64] ;  /* 0x056300000c297fae */ /* 0x0003e2000b9a1806 */
[----:B------:R-:W-:Y:S02]  /*dc70*/  IADD3 R52, PT, PT, R18, 0x20, R63 ;  /* 0x0000002012347810 */ /* 0x000fe40007ffe03f */
[----:B------:R-:W-:Y:S01]  /*dc80*/  ISETP.NE.AND P0, PT, R20, RZ, PT ;  /* 0x000000ff1400720c */ /* 0x000fe20003f05270 */
[----:B------:R-:W-:Y:S01]  /*dc90*/  LDSM.16.M88.4 R48, [R48] ;  /* 0x000000003030783b */ /* 0x000fe20000000200 */
[----:B------:R-:W-:Y:S02]  /*dca0*/  IADD3 R16, P1, PT, R16, 0x40, RZ ;  /* 0x0000004010107810 */ /* 0x000fe40007f3e0ff */
[----:B------:R-:W-:Y:S01]  /*dcb0*/  LEA R61, R3, R61, 0x5 ;  /* 0x0000003d033d7211 */ /* 0x000fe200078e28ff */
[----:B------:R-:W3:Y:S01]  /*dcc0*/  LDSM.16.MT88.4 R36, [R36] ;  /* 0x000000002424783b */ /* 0x000ee20000004200 */
[----:B------:R-:W-:-:S02]  /*dcd0*/  IADD3 R5, PT, PT, R5, 0x1, RZ ;  /* 0x0000000105057810 */ /* 0x000fc40007ffe0ff */
[----:B------:R-:W-:Y:S01]  /*dce0*/  IADD3.X R7, PT, PT, RZ, R7, RZ, P1, !PT ;  /* 0x00000007ff077210 */ /* 0x000fe20000ffe4ff */
[----:B--2---:R-:W2:Y:S01]  /*dcf0*/  LDSM.16.MT88.4 R32, [R32] ;  /* 0x000000002020783b */ /* 0x004ea20000004200 */
[----:B-1----:R-:W-:-:S03]  /*dd00*/  IADD3 R12, PT, PT, R18, 0xf00, R63 ;  /* 0x00000f00120c7810 */ /* 0x002fc60007ffe03f */
[----:B------:R-:W1:Y:S04]  /*dd10*/  LDSM.16.MT88.4 R28, [R28] ;  /* 0x000000001c1c783b */ /* 0x000e680000004200 */
[----:B------:R-:W4:Y:S04]  /*dd20*/  LDSM.16.MT88.4 R8, [R24] ;  /* 0x000000001808783b */ /* 0x000f280000004200 */
[----:B------:R-:W5:Y:S04]  /*dd30*/  LDSM.16.M88.4 R44, [R44] ;  /* 0x000000002c2c783b */ /* 0x000f680000000200 */
[----:B------:R-:W5:Y:S04]  /*dd40*/  LDSM.16.M88.4 R40, [R40] ;  /* 0x000000002828783b */ /* 0x000f680000000200 */
[----:B------:R-:W5:Y:S04]  /*dd50*/  LDSM.16.M88.4 R12, [R12] ;  /* 0x000000000c0c783b */ /* 0x000f680000000200 */
[----:B------:R-:W-:Y:S04]  /*dd60*/  LDSM.16.M88.4 R52, [R52] ;  /* 0x000000003434783b */ /* 0x000fe80000000200 */
[----:B------:R-:W0:Y:S01]  /*dd70*/  LDGDEPBAR ;  /* 0x00000000000079af */ /* 0x000e220000000000 */
[C---:B---3--:R-:W-:Y:S08]  /*dd80*/  HMMA.16816.F16 R120, R48.reuse, R36, R120 ;  /* 0x000000243078723c */ /* 0x048ff00000000878 */
[C---:B------:R-:W-:Y:S08]  /*dd90*/  HMMA.16816.F16 R182, R48.reuse, R38, R182 ;  /* 0x0000002630b6723c */ /* 0x040ff000000008b6 */
[C---:B--2---:R-:W-:Y:S08]  /*dda0*/  HMMA.16816.F16 R180, R48.reuse, R32, R180 ;  /* 0x0000002030b4723c */ /* 0x044ff000000008b4 */
[C---:B------:R-:W-:Y:S08]  /*ddb0*/  HMMA.16816.F16 R178, R48.reuse, R34, R178 ;  /* 0x0000002230b2723c */ /* 0x040ff000000008b2 */
[C---:B-1----:R-:W-:Y:S08]  /*ddc0*/  HMMA.16816.F16 R176, R48.reuse, R28, R176 ;  /* 0x0000001c30b0723c */ /* 0x042ff000000008b0 */
[C---:B------:R-:W-:Y:S08]  /*ddd0*/  HMMA.16816.F16 R128, R48.reuse, R30, R128 ;  /* 0x0000001e3080723c */ /* 0x040ff00000000880 */
[C---:B----4-:R-:W-:Y:S08]  /*dde0*/  HMMA.16816.F16 R130, R48.reuse, R8, R130 ;  /* 0x000000083082723c */ /* 0x050ff00000000882 */
[----:B------:R-:W-:Y:S01]  /*ddf0*/  HMMA.16816.F16 R122, R48, R10, R122 ;  /* 0x0000000a307a723c */ /* 0x000fe2000000087a */
[----:B------:R-:W-:-:S06]  /*de00*/  IADD3 R48, PT, PT, R22, 0x7100, R65 ;  /* 0x0000710016307810 */ /* 0x000fcc0007ffe041 */
[----:B------:R-:W-:Y:S01]  /*de10*/  LDSM.16.MT88.4 R48, [R48] ;  /* 0x000000003030783b */ /* 0x000fe20000004200 */
[C---:B-----5:R-:W-:Y:S08]  /*de20*/  HMMA.16816.F16 R172, R44.reuse, R36, R172 ;  /* 0x000000242cac723c */ /* 0x060ff000000008ac */
[C---:B------:R-:W-:Y:S08]  /*de30*/  HMMA.16816.F16 R168, R44.reuse, R38, R168 ;  /* 0x000000262ca8723c */ /* 0x040ff000000008a8 */
[C---:B------:R-:W-:Y:S08]  /*de40*/  HMMA.16816.F16 R164, R44.reuse, R32, R164 ;  /* 0x000000202ca4723c */ /* 0x040ff000000008a4 */
[C---:B------:R-:W-:Y:S08]  /*de50*/  HMMA.16816.F16 R160, R44.reuse, R34, R160 ;  /* 0x000000222ca0723c */ /* 0x040ff000000008a0 */
[C---:B------:R-:W-:Y:S08]  /*de60*/  HMMA.16816.F16 R74, R44.reuse, R28, R74 ;  /* 0x0000001c2c4a723c */ /* 0x040ff0000000084a */
[C---:B------:R-:W-:Y:S08]  /*de70*/  HMMA.16816.F16 R192, R44.reuse, R30, R192 ;  /* 0x0000001e2cc0723c */ /* 0x040ff000000008c0 */
[C---:B------:R-:W-:Y:S08]  /*de80*/  HMMA.16816.F16 R194, R44.reuse, R8, R194 ;  /* 0x000000082cc2723c */ /* 0x040ff000000008c2 */
[----:B------:R-:W-:Y:S01]  /*de90*/  HMMA.16816.F16 R66, R44, R10, R82 ;  /* 0x0000000a2c42723c */ /* 0x000fe20000000852 */
[----:B------:R-:W-:-:S06]  /*dea0*/  IADD3 R44, PT, PT, R22, 0x7160, R65 ;  /* 0x00007160162c7810 */ /* 0x000fcc0007ffe041 */
[----:B------:R-:W-:Y:S01]  /*deb0*/  LDSM.16.MT88.4 R44, [R44] ;  /* 0x000000002c2c783b */ /* 0x000fe20000004200 */
[----:B------:R-:W-:Y:S01]  /*dec0*/  HMMA.16816.F16 R68, R40, R36, R80 ;  /* 0x000000242844723c */ /* 0x000fe20000000850 */
[----:B------:R-:W-:-:S06]  /*ded0*/  IADD3 R80, PT, PT, R18, 0x520, R63 ;  /* 0x0000052012507810 */ /* 0x000fcc0007ffe03f */
[----:B------:R-:W1:Y:S01]  /*dee0*/  LDSM.16.M88.4 R80, [R80] ;  /* 0x000000005050783b */ /* 0x000e620000000200 */
[C---:B------:R-:W-:Y:S08]  /*def0*/  HMMA.16816.F16 R136, R40.reuse, R38, R136 ;  /* 0x000000262888723c */ /* 0x040ff00000000888 */
[C---:B------:R-:W-:Y:S08]  /*df00*/  HMMA.16816.F16 R138, R40.reuse, R32, R138 ;  /* 0x00000020288a723c */ /* 0x040ff0000000088a */
[C---:B------:R-:W-:Y:S08]  /*df10*/  HMMA.16816.F16 R140, R40.reuse, R34, R140 ;  /* 0x00000022288c723c */ /* 0x040ff0000000088c */
[C---:B------:R-:W-:Y:S08]  /*df20*/  HMMA.16816.F16 R142, R40.reuse, R28, R142 ;  /* 0x0000001c288e723c */ /* 0x040ff0000000088e */
[C---:B------:R-:W-:Y:S08]  /*df30*/  HMMA.16816.F16 R144, R40.reuse, R30, R144 ;  /* 0x0000001e2890723c */ /* 0x040ff00000000890 */
[C---:B------:R-:W-:Y:S08]  /*df40*/  HMMA.16816.F16 R146, R40.reuse, R8, R146 ;  /* 0x000000082892723c */ /* 0x040ff00000000892 */
[----:B------:R-:W-:Y:S01]  /*df50*/  HMMA.16816.F16 R70, R40, R10, R188 ;  /* 0x0000000a2846723c */ /* 0x000fe200000008bc */
[----:B------:R-:W-:-:S02]  /*df60*/  IADD3 R40, PT, PT, R22, 0x7140, R65 ;  /* 0x0000714016287810 */ /* 0x000fc40007ffe041 */
[----:B------:R-:W-:-:S04]  /*df70*/  IADD3 R188, PT, PT, R18, 0xa20, R63 ;  /* 0x00000a2012bc7810 */ /* 0x000fc80007ffe03f */
[----:B------:R-:W-:Y:S01]  /*df80*/  LDSM.16.MT88.4 R40, [R40] ;  /* 0x000000002828783b */ /* 0x000fe20000004200 */
[C---:B------:R-:W-:Y:S01]  /*df90*/  HMMA.16816.F16 R106, R12.reuse, R36, R106 ;  /* 0x000000240c6a723c */ /* 0x040fe2000000086a */
[----:B------:R-:W-:Y:S02]  /*dfa0*/  IADD3 R36, PT, PT, R22, 0x7120, R65 ;  /* 0x0000712016247810 */ /* 0x000fe40007ffe041 */
[----:B------:R-:W-:Y:S05]  /*dfb0*/  LDSM.16.M88.4 R188, [R188] ;  /* 0x00000000bcbc783b */ /* 0x000fea0000000200 */
[----:B------:R-:W-:Y:S01]  /*dfc0*/  HMMA.16816.F16 R158, R12, R28, R158 ;  /* 0x0000001c0c9e723c */ /* 0x000fe2000000089e */
[----:B------:R-:W-:-:S07]  /*dfd0*/  IADD3 R28, PT, PT, R18, 0xf20, R63 ;  /* 0x00000f20121c7810 */ /* 0x000fce0007ffe03f */
[C---:B------:R-:W-:Y:S01]  /*dfe0*/  HMMA.16816.F16 R152, R12.reuse, R38, R152 ;  /* 0x000000260c98723c */ /* 0x040fe20000000898 */
[----:B------:R-:W2:Y:S07]  /*dff0*/  LDSM.16.MT88.4 R36, [R36] ;  /* 0x000000002424783b */ /* 0x000eae0000004200 */
[----:B------:R-:W-:Y:S01]  /*e000*/  HMMA.16816.F16 R186, R12, R30, R186 ;  /* 0x0000001e0cba723c */ /* 0x000fe200000008ba */
[----:B------:R-:W3:Y:S01]  /*e010*/  LDSM.16.M88.4 R28, [R28] ;  /* 0x000000001c1c783b */ /* 0x000ee20000000200 */
[----:B------:R-:W-:-:S06]  /*e020*/  DEPBAR.LE SB0, 0x0 ;  /* 0x000080000000791a */ /* 0x000fcc0000000000 */
[C---:B------:R-:W-:Y:S08]  /*e030*/  HMMA.16816.F16 R154, R12.reuse, R32, R154 ;  /* 0x000000200c9a723c */ /* 0x040ff0000000089a */
[C---:B------:R-:W-:Y:S08]  /*e040*/  HMMA.16816.F16 R156, R12.reuse, R34, R156 ;  /* 0x000000220c9c723c */ /* 0x040ff0000000089c */
[C---:B------:R-:W-:Y:S08]  /*e050*/  HMMA.16816.F16 R104, R12.reuse, R8, R104 ;  /* 0x000000080c68723c */ /* 0x040ff00000000868 */
[----:B------:R-:W-:Y:S08]  /*e060*/  HMMA.16816.F16 R184, R12, R10, R184 ;  /* 0x0000000a0cb8723c */ /* 0x000ff000000008b8 */
[C---:B-1----:R-:W-:Y:S08]  /*e070*/  HMMA.16816.F16 R172, R80.reuse, R48, R172 ;  /* 0x0000003050ac723c */ /* 0x042ff000000008ac */
[C---:B------:R-:W-:Y:S08]  /*e080*/  HMMA.16816.F16 R168, R80.reuse, R50, R168 ;  /* 0x0000003250a8723c */ /* 0x040ff000000008a8 */
[C---:B--2---:R-:W-:Y:S08]  /*e090*/  HMMA.16816.F16 R164, R80.reuse, R36, R164 ;  /* 0x0000002450a4723c */ /* 0x044ff000000008a4 */
        /* <DEDUP_REMOVED lines=18> */
[C---:B------:R-:W-:Y:S08]  /*e1c0*/  HMMA.16816.F16 R130, R52.reuse, R44, R130 ;  /* 0x0000002c3482723c */ /* 0x040ff00000000882 */
[-C--:B------:R-:W-:Y:S08]  /*e1d0*/  HMMA.16816.F16 R122, R52, R46.reuse, R122 ;  /* 0x0000002e347a723c */ /* 0x080ff0000000087a */
        /* <DEDUP_REMOVED lines=11> */
.L_x_0:
[----:B------:R-:W1:Y:S01]  /*e290*/  S2R R16, SR_LANEID ;  /* 0x0000000000107919 */ /* 0x000e620000000000 */
[----:B------:R-:W-:Y:S02]  /*e2a0*/  LOP3.LUT R6, R6, 0x1, RZ, 0xc, !PT ;  /* 0x0000000106067812 */ /* 0x000fe400078e0cff */
[----:B------:R-:W-:-:S03]  /*e2b0*/  SHF.L.U32 R2, R2, 0x1, RZ ;  /* 0x0000000102027819 */ /* 0x000fc600000006ff */
[----:B------:R-:W-:-:S04]  /*e2c0*/  IMAD R5, R6, 0x2, R21 ;  /* 0x0000000206057824 */ /* 0x000fc800078e0215 */
[----:B------:R-:W-:Y:S01]  /*e2d0*/  IMAD R5, R5, 0xa00, RZ ;  /* 0x00000a0005057824 */ /* 0x000fe200078e02ff */
[--C-:B-1----:R-:W-:Y:S02]  /*e2e0*/  SHF.R.U32.HI R4, RZ, 0x3, R16.reuse ;  /* 0x00000003ff047819 */ /* 0x102fe40000011610 */
[----:B------:R-:W-:Y:S02]  /*e2f0*/  LOP3.LUT R7, R16, 0x7, RZ, 0xc0, !PT ;  /* 0x0000000710077812 */ /* 0x000fe400078ec0ff */
[----:B------:R-:W-:Y:S02]  /*e300*/  SHF.L.U32 R8, R4, 0x3, RZ ;  /* 0x0000000304087819 */ /* 0x000fe400000006ff */
[----:B------:R-:W-:Y:S02]  /*e310*/  SHF.R.U32.HI R4, RZ, 0x4, R16 ;  /* 0x00000004ff047819 */ /* 0x000fe40000011610 */
[----:B------:R-:W-:Y:S01]  /*e320*/  LOP3.LUT R9, R8, 0x8, R7, 0xe2, !PT ;  /* 0x0000000808097812 */ /* 0x000fe200078ee207 */
[--C-:B------:R-:W-:Y:S01]  /*e330*/  IMAD R7, R6, 0x2100, R19.reuse ;  /* 0x0000210006077824 */ /* 0x100fe200078e0213 */
[----:B------:R-:W-:Y:S01]  /*e340*/  SHF.L.U32 R4, R4, 0x3, RZ ;  /* 0x0000000304047819 */ /* 0x000fe200000006ff */
[----:B------:R-:W-:-:S03]  /*e350*/  IMAD.IADD R19, R196, 0x1, R19 ;  /* 0x00000001c4137824 */ /* 0x000fc600078e0213 */
[----:B------:R-:W-:Y:S01]  /*e360*/  LEA R18, R7, R198, 0x1 ;  /* 0x000000c607127211 */ /* 0x000fe200078e08ff */
[----:B------:R-:W-:Y:S02]  /*e370*/  IMAD R198, R5, 0x2, R198 ;  /* 0x0000000205c67824 */ /* 0x000fe400078e02c6 */
[C-C-:B------:R-:W-:Y:S01]  /*e380*/  IMAD R60, R9.reuse, 0x28, R4.reuse ;  /* 0x00000028093c7824 */ /* 0x140fe200078e0204 */
[C---:B------:R-:W-:Y:S01]  /*e390*/  IADD3 R5, PT, PT, R18.reuse, 0x5020, RZ ;  /* 0x0000502012057810 */ /* 0x040fe20007ffe0ff */
[----:B------:R-:W-:Y:S01]  /*e3a0*/  IMAD R37, R9, 0x108, R4 ;  /* 0x0000010809257824 */ /* 0x000fe200078e0204 */
[C---:B------:R-:W-:Y:S01]  /*e3b0*/  IADD3 R4, PT, PT, R18.reuse, 0x5000, RZ ;  /* 0x0000500012047810 */ /* 0x040fe20007ffe0ff */
[C---:B------:R-:W-:Y:S01]  /*e3c0*/  VIADD R6, R18.reuse, 0x5040 ;  /* 0x0000504012067836 */ /* 0x040fe20000000000 */
[----:B------:R-:W-:Y:S01]  /*e3d0*/  IADD3 R8, PT, PT, R18, 0x5060, RZ ;  /* 0x0000506012087810 */ /* 0x000fe20007ffe0ff */
[C---:B------:R-:W-:Y:S01]  /*e3e0*/  VIADD R17, R198.reuse, 0xa00 ;  /* 0x00000a00c6117836 */ /* 0x040fe20000000000 */
[----:B------:R-:W-:Y:S01]  /*e3f0*/  IADD3 R12, PT, PT, R198, 0x500, RZ ;  /* 0x00000500c60c7810 */ /* 0x000fe20007ffe0ff */
[C---:B------:R-:W-:Y:S01]  /*e400*/  IMAD.U32 R4, R37.reuse, 0x2, R4 ;  /* 0x0000000225047824 */ /* 0x040fe200078e0004 */
[C---:B------:R-:W-:Y:S01]  /*e410*/  LEA R9, R37.reuse, R5, 0x1 ;  /* 0x0000000525097211 */ /* 0x040fe200078e08ff */
[C---:B------:R-:W-:Y:S01]  /*e420*/  IMAD.U32 R13, R37.reuse, 0x2, R6 ;  /* 0x00000002250d7824 */ /* 0x040fe200078e0006 */
[----:B------:R-:W-:-:S02]  /*e430*/  LEA R20, R37, R8, 0x1 ;  /* 0x0000000825147211 */ /* 0x000fc400078e08ff */
[C---:B------:R-:W-:Y:S01]  /*e440*/  LEA R28, R60.reuse, R12, 0x1 ;  /* 0x0000000c3c1c7211 */ /* 0x040fe200078e08ff */
[----:B------:R-:W-:Y:S01]  /*e450*/  LDSM.16.MT88.4 R4, [R4] ;  /* 0x000000000404783b */ /* 0x000fe20000004200 */
[C---:B------:R-:W-:Y:S02]  /*e460*/  LEA R17, R60.reuse, R17, 0x1 ;  /* 0x000000113c117211 */ /* 0x040fe400078e08ff */
[----:B------:R-:W-:Y:S01]  /*e470*/  LEA R32, R60, R198, 0x1 ;  /* 0x000000c63c207211 */ /* 0x000fe200078e08ff */
[----:B------:R-:W-:Y:S04]  /*e480*/  LDSM.16.MT88.4 R8, [R9] ;  /* 0x000000000908783b */ /* 0x000fe80000004200 */
[----:B------:R-:W-:Y:S04]  /*e490*/  LDSM.16.MT88.4 R12, [R13] ;  /* 0x000000000d0c783b */ /* 0x000fe80000004200 */
[----:B------:R-:W-:Y:S04]  /*e4a0*/  LDSM.16.MT88.4 R20, [R20] ;  /* 0x000000001414783b */ /* 0x000fe80000004200 */
[----:B------:R-:W1:Y:S04]  /*e4b0*/  LDSM.16.M88.4 R28, [R28] ;  /* 0x000000001c1c783b */ /* 0x000e680000000200 */
[----:B------:R2:W3:Y:S04]  /*e4c0*/  LDSM.16.M88.4 R24, [R17] ;  /* 0x000000001118783b */ /* 0x0004e80000000200 */
[----:B------:R-:W4:Y:S01]  /*e4d0*/  LDSM.16.M88.4 R32, [R32] ;  /* 0x000000002020783b */ /* 0x000f220000000200 */
[----:B--2---:R-:W-:-:S04]  /*e4e0*/  IADD3 R17, PT, PT, R198, 0xf00, RZ ;  /* 0x00000f00c6117810 */ /* 0x004fc80007ffe0ff */
[----:B------:R-:W-:Y:S02]  /*e4f0*/  LEA R56, R60, R17, 0x1 ;  /* 0x000000113c387211 */ /* 0x000fe400078e08ff */
[----:B------:R-:W-:-:S04]  /*e500*/  IADD3 R17, PT, PT, R198, 0x20, RZ ;  /* 0x00000020c6117810 */ /* 0x000fc80007ffe0ff */
[----:B------:R-:W2:Y:S01]  /*e510*/  LDSM.16.M88.4 R56, [R56] ;  /* 0x000000003838783b */ /* 0x000ea20000000200 */
[----:B------:R-:W-:Y:S01]  /*e520*/  IMAD.U32 R52, R60, 0x2, R17 ;  /* 0x000000023c347824 */ /* 0x000fe200078e0011 */
[----:B------:R-:W-:-:S05]  /*e530*/  IADD3 R17, PT, PT, R198, 0x520, RZ ;  /* 0x00000520c6117810 */ /* 0x000fca0007ffe0ff */
[----:B------:R-:W-:Y:S01]  /*e540*/  IMAD.U32 R44, R60, 0x2, R17 ;  /* 0x000000023c2c7824 */ /* 0x000fe200078e0011 */
[C---:B------:R-:W-:Y:S01]  /*e550*/  IADD3 R17, PT, PT, R198.reuse, 0xa20, RZ ;  /* 0x00000a20c6117810 */ /* 0x040fe20007ffe0ff */
[----:B------:R-:W-:Y:S01]  /*e560*/  VIADD R198, R198, 0xf20 ;  /* 0x00000f20c6c67836 */ /* 0x000fe20000000000 */
[----:B------:R-:W-:Y:S02]  /*e570*/  LDSM.16.M88.4 R52, [R52] ;  /* 0x000000003434783b */ /* 0x000fe40000000200 */
[C---:B------:R-:W-:Y:S02]  /*e580*/  LEA R17, R60.reuse, R17, 0x1 ;  /* 0x000000113c117211 */ /* 0x040fe400078e08ff */
[----:B------:R-:W-:Y:S01]  /*e590*/  LEA R198, R60, R198, 0x1 ;  /* 0x000000c63cc67211 */ /* 0x000fe200078e08ff */
[----:B------:R-:W-:Y:S01]  /*e5a0*/  LDSM.16.M88.4 R44, [R44] ;  /* 0x000000002c2c783b */ /* 0x000fe20000000200 */
[C---:B-1----:R-:W-:Y:S03]  /*e5b0*/  HMMA.16816.F16 R172, R28.reuse, R4, R172 ;  /* 0x000000041cac723c */ /* 0x042fe600000008ac */
[----:B------:R1:W-:Y:S05]  /*e5c0*/  LDSM.16.M88.4 R48, [R17] ;  /* 0x000000001130783b */ /* 0x0003ea0000000200 */
[----:B------:R-:W-:Y:S01]  /*e5d0*/  HMMA.16816.F16 R168, R28, R6, R168 ;  /* 0x000000061ca8723c */ /* 0x000fe200000008a8 */
[----:B-1----:R-:W-:-:S07]  /*e5e0*/  SHF.R.U32.HI R17, RZ, 0x1, R3 ;  /* 0x00000001ff117819 */ /* 0x002fce0000011603 */
[C---:B------:R-:W-:Y:S08]  /*e5f0*/  HMMA.16816.F16 R164, R28.reuse, R8, R164 ;  /* 0x000000081ca4723c */ /* 0x040ff000000008a4 */
[C---:B------:R-:W-:Y:S08]  /*e600*/  HMMA.16816.F16 R160, R28.reuse, R10, R160 ;  /* 0x0000000a1ca0723c */ /* 0x040ff000000008a0 */
[C---:B------:R-:W-:Y:S08]  /*e610*/  HMMA.16816.F16 R74, R28.reuse, R12, R74 ;  /* 0x0000000c1c4a723c */ /* 0x040ff0000000084a */
[C---:B------:R-:W-:Y:S08]  /*e620*/  HMMA.16816.F16 R192, R28.reuse, R14, R192 ;  /* 0x0000000e1cc0723c */ /* 0x040ff000000008c0 */
[C---:B------:R-:W-:Y:S08]  /*e630*/  HMMA.16816.F16 R194, R28.reuse, R20, R194 ;  /* 0x000000141cc2723c */ /* 0x040ff000000008c2 */
[----:B------:R-:W-:Y:S01]  /*e640*/  HMMA.16816.F16 R82, R28, R22, R82 ;  /* 0x000000161c52723c */ /* 0x000fe20000000852 */
[C---:B------:R-:W-:Y:S01]  /*e650*/  VIADD R28, R18.reuse, 0x7100 ;  /* 0x00007100121c7836 */ /* 0x040fe20000000000 */
[C---:B------:R-:W-:Y:S01]  /*e660*/  IADD3 R29, PT, PT, R18.reuse, 0x7120, RZ ;  /* 0x00007120121d7810 */ /* 0x040fe20007ffe0ff */
[C---:B------:R-:W-:Y:S01]  /*e670*/  VIADD R30, R18.reuse, 0x7140 ;  /* 0x00007140121e7836 */ /* 0x040fe20000000000 */
[----:B------:R-:W-:-:S02]  /*e680*/  IADD3 R18, PT, PT, R18, 0x7160, RZ ;  /* 0x0000716012127810 */ /* 0x000fc40007ffe0ff */
[C---:B------:R-:W-:Y:S01]  /*e690*/  LEA R40, R37.reuse, R28, 0x1 ;  /* 0x0000001c25287211 */ /* 0x040fe200078e08ff */
[C---:B------:R-:W-:Y:S01]  /*e6a0*/  IMAD.U32 R36, R37.reuse, 0x2, R29 ;  /* 0x0000000225247824 */ /* 0x040fe200078e001d */
[----:B---3--:R-:W-:Y:S01]  /*e6b0*/  HMMA.16816.F16 R80, R24, R4, R80 ;  /* 0x000000041850723c */ /* 0x008fe20000000850 */
[----:B------:R-:W-:-:S03]  /*e6c0*/  LEA R18, R37, R18, 0x1 ;  /* 0x0000001225127211 */ /* 0x000fc600078e08ff */
[----:B------:R-:W1:Y:S04]  /*e6d0*/  LDSM.16.MT88.4 R40, [R40] ;  /* 0x000000002828783b */ /* 0x000e680000004200 */
        /* <DEDUP_REMOVED lines=16> */
[----:B------:R-:W-:-:S02]  /*e7e0*/  LEA R32, R37, R30, 0x1 ;  /* 0x0000001e25207211 */ /* 0x000fc400078e08ff */
[----:B------:R-:W4:Y:S04]  /*e7f0*/  LDSM.16.MT88.4 R36, [R36] ;  /* 0x000000002424783b */ /* 0x000f280000004200 */
[----:B------:R-:W5:Y:S01]  /*e800*/  LDSM.16.MT88.4 R32, [R32] ;  /* 0x000000002020783b */ /* 0x000f620000004200 */
[C---:B--2---:R-:W-:Y:S03]  /*e810*/  HMMA.16816.F16 R4, R56.reuse, R4, R106 ;  /* 0x000000043804723c */ /* 0x044fe6000000086a */
[----:B------:R-:W2:Y:S05]  /*e820*/  LDSM.16.MT88.4 R28, [R18] ;  /* 0x00000000121c783b */ /* 0x000eaa0000004200 */
[C---:B------:R-:W-:Y:S08]  /*e830*/  HMMA.16816.F16 R6, R56.reuse, R6, R152 ;  /* 0x000000063806723c */ /* 0x040ff00000000898 */
[C---:B------:R-:W-:Y:S01]  /*e840*/  HMMA.16816.F16 R158, R56.reuse, R12, R158 ;  /* 0x0000000c389e723c */ /* 0x040fe2000000089e */
[----:B------:R-:W5:Y:S07]  /*e850*/  LDC.64 R12, c[0x0][0x390] ;  /* 0x0000e400ff0c7b82 */ /* 0x000f6e0000000a00 */
[----:B------:R-:W-:Y:S08]  /*e860*/  HMMA.16816.F16 R10, R56, R10, R156 ;  /* 0x0000000a380a723c */ /* 0x000ff0000000089c */
[-C--:B-1----:R-:W-:Y:S08]  /*e870*/  HMMA.16816.F16 R120, R52, R40.reuse, R120 ;  /* 0x000000283478723c */ /* 0x082ff00000000878 */
[-C--:B------:R-:W-:Y:S08]  /*e880*/  HMMA.16816.F16 R172, R44, R40.reuse, R172 ;  /* 0x000000282cac723c */ /* 0x080ff000000008ac */
[-C--:B------:R-:W-:Y:S08]  /*e890*/  HMMA.16816.F16 R80, R48, R40.reuse, R80 ;  /* 0x000000283050723c */ /* 0x080ff00000000850 */
[----:B---3--:R-:W-:Y:S01]  /*e8a0*/  HMMA.16816.F16 R40, R24, R40, R4 ;  /* 0x000000281828723c */ /* 0x008fe20000000804 */
[----:B------:R-:W-:-:S02]  /*e8b0*/  LOP3.LUT R5, R2, 0x40, RZ, 0xc0, !PT ;  /* 0x0000004002057812 */ /* 0x000fc400078ec0ff */
[----:B------:R-:W-:Y:S02]  /*e8c0*/  LOP3.LUT R4, R16, 0x3, RZ, 0xc0, !PT ;  /* 0x0000000310047812 */ /* 0x000fe400078ec0ff */
[----:B------:R-:W-:Y:S02]  /*e8d0*/  LEA R0, R0, R5, 0x7 ;  /* 0x0000000500007211 */ /* 0x000fe400078e38ff */
[----:B------:R-:W-:Y:S01]  /*e8e0*/  MOV R5, RZ ;  /* 0x000000ff00057202 */ /* 0x000fe20000000f00 */
[----:B------:R-:W-:Y:S02]  /*e8f0*/  HMMA.16816.F16 R8, R56, R8, R154 ;  /* 0x000000083808723c */ /* 0x000fe4000000089a */
[----:B------:R-:W-:-:S06]  /*e900*/  IMAD R0, R0, R3, R19 ;  /* 0x0000000300007224 */ /* 0x000fcc00078e0213 */
[-C--:B------:R-:W-:Y:S08]  /*e910*/  HMMA.16816.F16 R182, R52, R42.reuse, R182 ;  /* 0x0000002a34b6723c */ /* 0x080ff000000008b6 */
[-C--:B------:R-:W-:Y:S08]  /*e920*/  HMMA.16816.F16 R168, R44, R42.reuse, R168 ;  /* 0x0000002a2ca8723c */ /* 0x080ff000000008a8 */
[-C--:B------:R-:W-:Y:S08]  /*e930*/  HMMA.16816.F16 R136, R48, R42.reuse, R136 ;  /* 0x0000002a3088723c */ /* 0x080ff00000000888 */
[----:B------:R-:W-:Y:S01]  /*e940*/  HMMA.16816.F16 R42, R24, R42, R6 ;  /* 0x0000002a182a723c */ /* 0x000fe20000000806 */
[----:B------:R-:W-:-:S05]  /*e950*/  SHF.R.U32.HI R7, RZ, 0x2, R16 ;  /* 0x00000002ff077819 */ /* 0x000fca0000011610 */
[----:B------:R-:W-:Y:S02]  /*e960*/  IMAD.WIDE.U32 R6, R7, R17, R4 ;  /* 0x0000001107067225 */ /* 0x000fe400078e0004 */
[----:B----4-:R-:W-:Y:S02]  /*e970*/  HMMA.16816.F16 R178, R52, R38, R178 ;  /* 0x0000002634b2723c */ /* 0x010fe400000008b2 */
[----:B-----5:R-:W-:-:S03]  /*e980*/  IMAD.WIDE R4, R0, 0x2, R12 ;  /* 0x0000000200047825 */ /* 0x020fc600078e020c */
[----:B------:R-:W-:-:S03]  /*e990*/  LEA R2, P0, R6, R4, 0x2 ;  /* 0x0000000406027211 */ /* 0x000fc600078010ff */
[-C--:B------:R-:W-:Y:S08]  /*e9a0*/  HMMA.16816.F16 R160, R44, R38.reuse, R160 ;  /* 0x000000262ca0723c */ /* 0x080ff000000008a0 */
[-C--:B------:R-:W-:Y:S08]  /*e9b0*/  HMMA.16816.F16 R140, R48, R38.reuse, R140 ;  /* 0x00000026308c723c */ /* 0x080ff0000000088c */
[----:B------:R-:W-:Y:S01]  /*e9c0*/  HMMA.16816.F16 R38, R24, R38, R10 ;  /* 0x000000261826723c */ /* 0x000fe2000000080a */
[----:B------:R-:W-:-:S05]  /*e9d0*/  IMAD R10, R3, 0x20, R0 ;  /* 0x00000020030a7824 */ /* 0x000fca00078e0200 */
[----:B------:R-:W-:Y:S01]  /*e9e0*/  LEA R19, R3, R10, 0x4 ;  /* 0x0000000a03137211 */ /* 0x000fe200078e20ff */
[----:B------:R-:W-:Y:S01]  /*e9f0*/  IMAD.WIDE R10, R10, 0x2, R12 ;  /* 0x000000020a0a7825 */ /* 0x000fe200078e020c */
[----:B------:R-:W-:Y:S02]  /*ea00*/  HMMA.16816.F16 R180, R52, R36, R180 ;  /* 0x0000002434b4723c */ /* 0x000fe400000008b4 */
[----:B------:R-:W-:-:S06]  /*ea10*/  LEA R10, P1, R6, R10, 0x2 ;  /* 0x0000000a060a7211 */ /* 0x000fcc00078210ff */
[----:B------:R-:W-:Y:S01]  /*ea20*/  HMMA.16816.F16 R164, R44, R36, R164 ;  /* 0x000000242ca4723c */ /* 0x000fe200000008a4 */
[----:B------:R-:W-:-:S07]  /*ea30*/  LEA.HI.X R11, R6, R11, R7, 0x2, P1 ;  /* 0x0000000b060b7211 */ /* 0x000fce00008f1407 */
[----:B------:R-:W-:Y:S08]  /*ea40*/  HMMA.16816.F16 R138, R48, R36, R138 ;  /* 0x00000024308a723c */ /* 0x000ff0000000088a */
[----:B------:R-:W-:Y:S08]  /*ea50*/  HMMA.16816.F16 R176, R52, R32, R176 ;  /* 0x0000002034b0723c */ /* 0x000ff000000008b0 */
[----:B------:R-:W-:Y:S01]  /*ea60*/  HMMA.16816.F16 R36, R24, R36, R8 ;  /* 0x000000241824723c */ /* 0x000fe20000000808 */
[----:B------:R-:W-:-:S02]  /*ea70*/  LEA R9, R3, R0, 0x4 ;  /* 0x0000000003097211 */ /* 0x000fc400078e20ff */
[----:B------:R-:W-:-:S03]  /*ea80*/  LEA.HI.X R3, R6, R5, R7, 0x2, P0 ;  /* 0x0000000506037211 */ /* 0x000fc600000f1407 */
[----:B------:R-:W-:Y:S02]  /*ea90*/  IMAD.WIDE R8, R9, 0x2, R12 ;  /* 0x0000000209087825 */ /* 0x000fe400078e020c */
[----:B------:R-:W-:Y:S01]  /*eaa0*/  HMMA.16816.F16 R128, R52, R34, R128 ;  /* 0x000000223480723c */ /* 0x000fe20000000880 */
[----:B------:R-:W-:Y:S01]  /*eab0*/  STG.E desc[UR6][R2.64], R120 ;  /* 0x0000007802007986 */ /* 0x000fe2000c101906 */
[----:B------:R-:W-:Y:S01]  /*eac0*/  IMAD.WIDE.U32 R4, R17, 0x20, R2 ;  /* 0x0000002011047825 */ /* 0x000fe200078e0002 */
[----:B------:R-:W-:-:S03]  /*ead0*/  LEA R8, P0, R6, R8, 0x2 ;  /* 0x0000000806087211 */ /* 0x000fc600078010ff */
[----:B------:R-:W-:Y:S01]  /*eae0*/  IMAD.WIDE R12, R19, 0x2, R12 ;  /* 0x00000002130c7825 */ /* 0x000fe200078e020c */
[----:B------:R-:W-:Y:S01]  /*eaf0*/  STG.E desc[UR6][R4.64], R121 ;  /* 0x0000007904007986 */ /* 0x000fe2000c101906 */
[----:B--2---:R-:W-:Y:S01]  /*eb00*/  HMMA.16816.F16 R130, R52, R28, R130 ;  /* 0x0000001c3482723c */ /* 0x004fe20000000882 */
[C---:B------:R-:W-:Y:S02]  /*eb10*/  LEA.HI.X R9, R6.reuse, R9, R7, 0x2, P0 ;  /* 0x0000000906097211 */ /* 0x040fe400000f1407 */
[----:B------:R-:W-:Y:S01]  /*eb20*/  STG.E desc[UR6][R2.64+0x10], R182 ;  /* 0x000010b602007986 */ /* 0x000fe2000c101906 */
[----:B------:R-:W-:-:S03]  /*eb30*/  LEA R12, P2, R6, R12, 0x2 ;  /* 0x0000000c060c7211 */ /* 0x000fc600078410ff */
[----:B------:R-:W-:Y:S01]  /*eb40*/  STG.E desc[UR6][R4.64+0x10], R183 ;  /* 0x000010b704007986 */ /* 0x000fe2000c101906 */
[----:B------:R-:W-:Y:S01]  /*eb50*/  HMMA.16816.F16 R122, R52, R30, R122 ;  /* 0x0000001e347a723c */ /* 0x000fe2000000087a */
[----:B------:R-:W-:Y:S01]  /*eb60*/  LEA.HI.X R13, R6, R13, R7, 0x2, P2 ;  /* 0x0000000d060d7211 */ /* 0x000fe200010f1407 */
[C---:B------:R-:W-:Y:S01]  /*eb70*/  IMAD.WIDE.U32 R6, R17.reuse, 0x20, R8 ;  /* 0x0000002011067825 */ /* 0x040fe200078e0008 */
[----:B------:R-:W-:Y:S04]  /*eb80*/  STG.E desc[UR6][R2.64+0x20], R180 ;  /* 0x000020b402007986 */ /* 0x000fe8000c101906 */
[----:B------:R-:W-:Y:S01]  /*eb90*/  STG.E desc[UR6][R4.64+0x20], R181 ;  /* 0x000020b504007986 */ /* 0x000fe2000c101906 */
[C---:B------:R-:W-:Y:S03]  /*eba0*/  HMMA.16816.F16 R74, R44.reuse, R32, R74 ;  /* 0x000000202c4a723c */ /* 0x040fe6000000084a */
        /* <DEDUP_REMOVED lines=8> */
[----:B------:R-:W-:Y:S03]  /*ec30*/  HMMA.16816.F16 R82, R44, R30, R82 ;  /* 0x0000001e2c52723c */ /* 0x000fe60000000852 */
[----:B------:R-:W-:Y:S04]  /*ec40*/  STG.E desc[UR6][R2.64+0x60], R130 ;  /* 0x0000608202007986 */ /* 0x000fe8000c101906 */
[----:B------:R-:W-:Y:S01]  /*ec50*/  STG.E desc[UR6][R4.64+0x60], R131 ;  /* 0x0000608304007986 */ /* 0x000fe2000c101906 */
[C---:B------:R-:W-:Y:S03]  /*ec60*/  HMMA.16816.F16 R14, R56.reuse, R14, R186 ;  /* 0x0000000e380e723c */ /* 0x040fe600000008ba */
[----:B------:R1:W-:Y:S04]  /*ec70*/  STG.E desc[UR6][R2.64+0x70], R122 ;  /* 0x0000707a02007986 */ /* 0x0003e8000c101906 */
[----:B------:R2:W-:Y:S01]  /*ec80*/  STG.E desc[UR6][R4.64+0x70], R123 ;  /* 0x0000707b04007986 */ /* 0x0005e2000c101906 */
[----:B------:R-:W-:Y:S03]  /*ec90*/  HMMA.16816.F16 R20, R56, R20, R104 ;  /* 0x000000143814723c */ /* 0x000fe60000000868 */
[----:B------:R-:W-:Y:S04]  /*eca0*/  STG.E desc[UR6][R8.64], R172 ;  /* 0x000000ac08007986 */ /* 0x000fe8000c101906 */
[----:B------:R-:W-:Y:S01]  /*ecb0*/  STG.E desc[UR6][R6.64], R173 ;  /* 0x000000ad06007986 */ /* 0x000fe2000c101906 */
[----:B------:R-:W-:Y:S01]  /*ecc0*/  HMMA.16816.F16 R142, R48, R32, R142 ;  /* 0x00000020308e723c */ /* 0x000fe2000000088e */
[----:B-1----:R-:W-:-:S02]  /*ecd0*/  IMAD.WIDE.U32 R2, R17, 0x20, R10 ;  /* 0x0000002011027825 */ /* 0x002fc400078e000a */
[----:B------:R-:W-:Y:S02]  /*ece0*/  STG.E desc[UR6][R8.64+0x10], R168 ;  /* 0x000010a808007986 */ /* 0x000fe4000c101906 */
[----:B--2---:R-:W-:Y:S02]  /*ecf0*/  IMAD.WIDE.U32 R4, R17, 0x20, R12 ;  /* 0x0000002011047825 */ /* 0x004fe400078e000c */
[----:B------:R-:W-:Y:S01]  /*ed00*/  STG.E desc[UR6][R6.64+0x10], R169 ;  /* 0x000010a906007986 */ /* 0x000fe2000c101906 */
[----:B------:R-:W-:Y:S03]  /*ed10*/  HMMA.16816.F16 R22, R56, R22, R184 ;  /* 0x000000163816723c */ /* 0x000fe600000008b8 */
        /* <DEDUP_REMOVED lines=50> */
[----:B------:R-:W-:Y:S01]  /*f040*/  STG.E desc[UR6][R4.64+0x70], R23 ;  /* 0x0000701704007986 */ /* 0x000fe2000c101906 */
[----:B------:R-:W-:Y:S05]  /*f050*/  EXIT ;  /* 0x000000000000794d */ /* 0x000fea0003800000 */
.L_x_4:
[----:B------:R-:W-:-:S00]  /*f060*/  BRA `(.L_x_4) ;  /* 0xfffffffc00fc7947 */ /* 0x000fc0000383ffff */
[----:B------:R-:W-:-:S00]  /*f070*/  NOP ;  /* 0x0000000000007918 */ /* 0x000fc00000000000 */
        /* <DEDUP_REMOVED lines=8> */
.L_x_18:


//--------------------- .text._Z16myHGEMMAlignedV4P6__halfS0_S0_iii --------------------------
	.section	.text._Z16myHGEMMAlignedV4P6__halfS0_S0_iii,"ax",@progbits
	.align	128
        .global         _Z16myHGEMMAlignedV4P6__halfS0_S0_iii
        .type           _Z16myHGEMMAlignedV4P6__halfS0_S0_iii,@function
        .size           _Z16myHGEMMAlignedV4P6__halfS0_S0_iii,(.L_x_19 - _Z16myHGEMMAlignedV4P6__halfS0_S0_iii)
        .other          _Z16myHGEMMAlignedV4P6__halfS0_S0_iii,@"STO_CUDA_ENTRY STV_DEFAULT"
_Z16myHGEMMAlignedV4P6__halfS0_S0_iii:
.text._Z16myHGEMMAlignedV4P6__halfS0_S0_iii:
        /* <DEDUP_REMOVED lines=10> */
[----:B------:R-:W-:Y:S02]  /*00a0*/  SHF.R.S32.HI R4, RZ, 0x8, R4 ;  /* 0x00000008ff047819 */ /* 0x000fe40000011404 */
[----:B------:R-:W-:Y:S01]  /*00b0*/  SHF.R.S32.HI R5, RZ, 0x7, R5 ;  /* 0x00000007ff057819 */ /* 0x000fe20000011405 */
[----:B-1----:R-:W-:-:S05]  /*00c0*/  IMAD R49, R49, UR8, R110 ;  /* 0x0000000831317c24 */ /* 0x002fca000f8e026e */
[----:B------:R-:W-:-:S04]  /*00d0*/  ISETP.GE.AND P0, PT, R49, R4, PT ;  /* 0x000000043100720c */ /* 0x000fc80003f06270 */
[----:B---3--:R-:W-:-:S13]  /*00e0*/  ISETP.GE.OR P0, PT, R0, R5, P0 ;  /* 0x000000050000720c */ /* 0x008fda0000706670 */
[----:B------:R-:W-:Y:S05]  /*00f0*/  @P0 EXIT ;  /* 0x000000000000094d */ /* 0x000fea0003800000 */
[----:B------:R-:W1:Y:S01]  /*0100*/  S2R R112, SR_TID.X ;  /* 0x0000000000707919 */ /* 0x000e620000002100 */
[----:B------:R-:W2:Y:S01]  /*0110*/  LDC.64 R128, c[0x0][0x388] ;  /* 0x0000e200ff807b82 */ /* 0x000ea20000000a00 */
[----:B------:R-:W3:Y:S01]  /*0120*/  LDCU.64 UR6, c[0x0][0x358] ;  /* 0x00006b00ff0677ac */ /* 0x000ee20008000a00 */
[----:B------:R-:W-:Y:S01]  /*0130*/  CS2R R88, SRZ ;  /* 0x0000000000587805 */ /* 0x000fe2000001ff00 */
[----:B------:R-:W4:Y:S01]  /*0140*/  S2R R111, SR_LANEID ;  /* 0x00000000006f7919 */ /* 0x000f220000000000 */
[----:B------:R-:W-:Y:S01]  /*0150*/  CS2R R86, SRZ ;  /* 0x0000000000567805 */ /* 0x000fe2000001ff00 */
[----:B------:R-:W-:Y:S01]  /*0160*/  UMOV UR4, 0x400 ;  /* 0x0000040000047882 */ /* 0x000fe20000000000 */
        /* <DEDUP_REMOVED lines=10> */
[----:B------:R-:W3:Y:S01]  /*0210*/  S2UR UR5, SR_CgaCtaId ;  /* 0x00000000000579c3 */ /* 0x000ee20000008800 */
[----:B------:R-:W-:-:S02]  /*0220*/  CS2R R22, SRZ ;  /* 0x0000000000167805 */ /* 0x000fc4000001ff00 */
[----:B------:R-:W-:Y:S02]  /*0230*/  CS2R R24, SRZ ;  /* 0x0000000000187805 */ /* 0x000fe4000001ff00 */
[----:B------:R-:W-:Y:S02]  /*0240*/  CS2R R26, SRZ ;  /* 0x00000000001a7805 */ /* 0x000fe4000001ff00 */
[----:B------:R-:W-:Y:S02]  /*0250*/  CS2R R28, SRZ ;  /* 0x00000000001c7805 */ /* 0x000fe4000001ff00 */
[----:B------:R-:W-:Y:S02]  /*0260*/  CS2R R30, SRZ ;  /* 0x00000000001e7805 */ /* 0x000fe4000001ff00 */
[----:B------:R-:W-:Y:S02]  /*0270*/  CS2R R32, SRZ ;  /* 0x0000000000207805 */ /* 0x000fe4000001ff00 */
[----:B------:R-:W-:Y:S01]  /*0280*/  CS2R R34, SRZ ;  /* 0x0000000000227805 */ /* 0x000fe2000001ff00 */
[----:B------:R-:W5:Y:S01]  /*0290*/  LDC.64 R130, c[0x0][0x380] ;  /* 0x0000e000ff827b82 */ /* 0x000f620000000a00 */
[----:B------:R-:W-:-:S02]  /*02a0*/  CS2R R36, SRZ ;  /* 0x0000000000247805 */ /* 0x000fc4000001ff00 */
[----:B------:R-:W-:Y:S02]  /*02b0*/  CS2R R38, SRZ ;  /* 0x0000000000267805 */ /* 0x000fe4000001ff00 */
[----:B------:R-:W-:Y:S02]  /*02c0*/  CS2R R40, SRZ ;  /* 0x0000000000287805 */ /* 0x000fe4000001ff00 */
[----:B------:R-:W-:Y:S02]  /*02d0*/  CS2R R42, SRZ ;  /* 0x00000000002a7805 */ /* 0x000fe4000001ff00 */
[----:B------:R-:W-:Y:S02]  /*02e0*/  CS2R R44, SRZ ;  /* 0x00000000002c7805 */ /* 0x000fe4000001ff00 */
[----:B------:R-:W-:Y:S01]  /*02f0*/  CS2R R46, SRZ ;  /* 0x00000000002e7805 */ /* 0x000fe2000001ff00 */
[----:B-1----:R-:W-:Y:S01]  /*0300*/  IMAD.SHL.U32 R123, R112, 0x8, RZ ;  /* 0x00000008707b7824 */ /* 0x002fe200078e00ff */
[----:B------:R-:W-:-:S02]  /*0310*/  SHF.R.U32.HI R4, RZ, 0x3, R112 ;  /* 0x00000003ff047819 */ /* 0x000fc40000011670 */
[----:B------:R-:W-:Y:S02]  /*0320*/  CS2R R80, SRZ ;  /* 0x0000000000507805 */ /* 0x000fe4000001ff00 */
[----:B------:R-:W-:Y:S02]  /*0330*/  SHF.R.U32.HI R2, RZ, 0x1, R112 ;  /* 0x00000001ff027819 */ /* 0x000fe40000011670 */
[C---:B------:R-:W-:Y:S02]  /*0340*/  LOP3.LUT R124, R123.reuse, 0xf8, RZ, 0xc0, !PT ;  /* 0x000000f87b7c7812 */ /* 0x040fe400078ec0ff */
[----:B------:R-:W-:Y:S02]  /*0350*/  LOP3.LUT R50, R4, 0x7c, RZ, 0xc0, !PT ;  /* 0x0000007c04327812 */ /* 0x000fe400078ec0ff */
[----:B------:R-:W-:Y:S01]  /*0360*/  PRMT R4, R124, 0x6540, R49 ;  /* 0x000065407c047816 */ /* 0x000fe20000000031 */
[----:B---3--:R-:W-:Y:S01]  /*0370*/  ULEA UR4, UR5, UR4, 0x18 ;  /* 0x0000000405047291 */ /* 0x008fe2000f8ec0ff */
[----:B------:R-:W-:Y:S01]  /*0380*/  LOP3.LUT R2, R2, 0x1fe, RZ, 0xc0, !PT ;  /* 0x000001fe02027812 */ /* 0x000fe200078ec0ff */
[C---:B------:R-:W-:Y:S01]  /*0390*/  IMAD R121, R50.reuse, 0x108, R124 ;  /* 0x0000010832797824 */ /* 0x040fe200078e027c */
[----:B------:R-:W-:Y:S01]  /*03a0*/  LOP3.LUT R123, R123, 0x18, RZ, 0xc0, !PT ;  /* 0x000000187b7b7812 */ /* 0x000fe200078ec0ff */
[----:B------:R-:W-:Y:S01]  /*03b0*/  IMAD R9, R50, R3, R4 ;  /* 0x0000000332097224 */ /* 0x000fe200078e0204 */
[----:B----4-:R-:W-:Y:S01]  /*03c0*/  SHF.R.U32.HI R6, RZ, 0x3, R111 ;  /* 0x00000003ff067819 */ /* 0x010fe2000001166f */
[----:B------:R-:W-:Y:S01]  /*03d0*/  IMAD R51, R0, 0x80, R2 ;  /* 0x0000008000337824 */ /* 0x000fe200078e0202 */
[----:B------:R-:W-:Y:S01]  /*03e0*/  LOP3.LUT R108, R111, 0x7, RZ, 0xc0, !PT ;  /* 0x000000076f6c7812 */ /* 0x000fe200078ec0ff */
[----:B--2---:R-:W-:Y:S01]  /*03f0*/  IMAD.WIDE R8, R9, 0x2, R128 ;  /* 0x0000000209087825 */ /* 0x004fe200078e0280 */
[----:B------:R-:W-:-:S02]  /*0400*/  LEA R17, R121, UR4, 0x1 ;  /* 0x0000000479117c11 */ /* 0x000fc4000f8e08ff */
[----:B-----5:R-:W-:Y:S01]  /*0410*/  ISETP.GE.AND P0, PT, R48, 0x40, PT ;  /* 0x000000403000780c */ /* 0x020fe20003f06270 */
[----:B------:R-:W-:Y:S01]  /*0420*/  IMAD R53, R51, R48, R123 ;  /* 0x0000003033357224 */ /* 0x000fe200078e027b */
[----:B------:R-:W-:Y:S01]  /*0430*/  SHF.R.U32.HI R109, RZ, 0x4, R111 ;  /* 0x00000004ff6d7819 */ /* 0x000fe2000001166f */
[----:B------:R-:W-:-:S04]  /*0440*/  IMAD.WIDE R10, R3, 0x2, R8 ;  /* 0x00000002030a7825 */ /* 0x000fc800078e0208 */
[----:B------:R-:W-:Y:S01]  /*0450*/  IMAD R126, R2, 0x28, R123 ;  /* 0x00000028027e7824 */ /* 0x000fe200078e027b */
[----:B------:R-:W-:Y:S01]  /*0460*/  SHF.R.U32.HI R2, RZ, 0x5, R112 ;  /* 0x00000005ff027819 */ /* 0x000fe20000011670 */
[----:B------:R-:W-:-:S03]  /*0470*/  IMAD.WIDE R4, R53, 0x2, R130 ;  /* 0x0000000235047825 */ /* 0x000fc600078e0282 */
[----:B------:R-:W-:Y:S01]  /*0480*/  LEA R126, R126, UR4, 0x1 ;  /* 0x000000047e7e7c11 */ /* 0x000fe2000f8e08ff */
[----:B------:R-:W-:Y:S01]  /*0490*/  IMAD.SHL.U32 R15, R6, 0x8, RZ ;  /* 0x00000008060f7824 */ /* 0x000fe200078e00ff */
[----:B------:R-:W-:Y:S01]  /*04a0*/  LOP3.LUT R118, R2, 0x1, RZ, 0xc0, !PT ;  /* 0x0000000102767812 */ /* 0x000fe200078ec0ff */
[----:B------:R-:W-:Y:S01]  /*04b0*/  IMAD.WIDE R12, R3, 0x2, R10 ;  /* 0x00000002030c7825 */ /* 0x000fe200078e020a */
[----:B------:R-:W-:Y:S01]  /*04c0*/  LOP3.LUT R2, R112, 0x3c0, RZ, 0xc0, !PT ;  /* 0x000003c070027812 */ /* 0x000fe200078ec0ff */
[----:B------:R-:W-:Y:S01]  /*04d0*/  @!PT LDS RZ, [RZ] ;  /* 0x00000000fffff984 */ /* 0x000fe20000000800 */
[----:B------:R-:W-:Y:S01]  /*04e0*/  @!PT LDS RZ, [RZ] ;  /* 0x00000000fffff984 */ /* 0x000fe20000000800 */
[----:B------:R-:W-:Y:S01]  /*04f0*/  @!PT LDS RZ, [RZ] ;  /* 0x00000000fffff984 */ /* 0x000fe20000000800 */
[----:B------:R1:W-:Y:S01]  /*0500*/  LDGSTS.E.128 [R126], desc[UR6][R4.64] ;  /* 0x00000000047e7fae */ /* 0x0003e2000b9a1806 */
[----:B------:R-:W-:Y:S01]  /*0510*/  LOP3.LUT R108, R15, 0x8, R108, 0xe2, !PT ;  /* 0x000000080f6c7812 */ /* 0x000fe200078ee26c */
[----:B------:R-:W-:-:S04]  /*0520*/  IMAD.WIDE R6, R48, 0x2, R4 ;  /* 0x0000000230067825 */ /* 0x000fc800078e0204 */
[----:B------:R-:W-:Y:S01]  /*0530*/  IMAD.WIDE R14, R3, 0x2, R12 ;  /* 0x00000002030e7825 */ /* 0x000fe200078e020c */
[----:B------:R2:W-:Y:S03]  /*0540*/  LDGSTS.E.128 [R126+0x50], desc[UR6][R6.64] ;  /* 0x00050000067e7fae */ /* 0x0005e6000b9a1806 */
[----:B------:R-:W-:Y:S01]  /*0550*/  IMAD.SHL.U32 R109, R109, 0x8, RZ ;  /* 0x000000086d6d7824 */ /* 0x000fe200078e00ff */
[----:B------:R3:W-:Y:S01]  /*0560*/  LDGSTS.E.128 [R17+0x5000], desc[UR6][R8.64] ;  /* 0x0500000008117fae */ /* 0x0007e2000b9a1806 */
[----:B-1----:R-:W-:-:S03]  /*0570*/  CS2R R4, SRZ ;  /* 0x0000000000047805 */ /* 0x002fc6000001ff00 */
[----:B------:R1:W-:Y:S04]  /*0580*/  LDGSTS.E.128 [R17+0x5210], desc[UR6][R10.64] ;  /* 0x052100000a117fae */ /* 0x0003e8000b9a1806 */
[----:B------:R4:W-:Y:S01]  /*0590*/  LDGSTS.E.128 [R17+0x5420], desc[UR6][R12.64] ;  /* 0x054200000c117fae */ /* 0x0009e2000b9a1806 */
[----:B--2---:R-:W-:-:S03]  /*05a0*/  SHF.R.S32.HI R7, RZ, 0x1f, R48 ;  /* 0x0000001fff077819 */ /* 0x004fc60000011430 */
[----:B------:R2:W-:Y:S01]  /*05b0*/  LDGSTS.E.128 [R17+0x5630], desc[UR6][R14.64] ;  /* 0x056300000e117fae */ /* 0x0005e2000b9a1806 */
[----:B------:R-:W-:Y:S02]  /*05c0*/  LEA.HI R7, R7, R48, RZ, 0x5 ;  /* 0x0000003007077211 */ /* 0x000fe400078f28ff */
[----:B---3--:R-:W-:Y:S01]  /*05d0*/  CS2R R8, SRZ ;  /* 0x0000000000087805 */ /* 0x008fe2000001ff00 */
[----:B------:R-:W0:Y:S01]  /*05e0*/  LDGDEPBAR ;  /* 0x00000000000079af */ /* 0x000e220000000000 */
[----:B------:R-:W-:Y:S02]  /*05f0*/  SHF.R.S32.HI R52, RZ, 0x5, R7 ;  /* 0x00000005ff347819 */ /* 0x000fe40000011407 */
[----:B-1----:R-:W-:Y:S02]  /*0600*/  CS2R R10, SRZ ;  /* 0x00000000000a7805 */ /* 0x002fe4000001ff00 */
[----:B------:R-:W-:Y:S02]  /*0610*/  CS2R R6, SRZ ;  /* 0x0000000000067805 */ /* 0x000fe4000001ff00 */
[----:B----4-:R-:W-:-:S02]  /*0620*/  CS2R R12, SRZ ;  /* 0x00000000000c7805 */ /* 0x010fc4000001ff00 */
[----:B------:R-:W-:Y:S02]  /*0630*/  LOP3.LUT R117, R52, 0x1, RZ, 0xc, !PT ;  /* 0x0000000134757812 */ /* 0x000fe400078e0cff */
[----:B--2---:R-:W-:Y:S02]  /*0640*/  CS2R R14, SRZ ;  /* 0x00000000000e7805 */ /* 0x004fe4000001ff00 */
[----:B------:R-:W-:Y:S01]  /*0650*/  CS2R R16, SRZ ;  /* 0x0000000000107805 */ /* 0x000fe2000001ff00 */
[C---:B------:R-:W-:Y:S02]  /*0660*/  IMAD R118, R117.reuse, 0x2, R118 ;  /* 0x0000000275767824 */ /* 0x040fe400078e0276 */
[----:B------:R-:W-:Y:S02]  /*0670*/  IMAD R117, R117, 0x2100, R2 ;  /* 0x0000210075757824 */ /* 0x000fe400078e0202 */
[----:B------:R-:W-:Y:S01]  /*0680*/  IMAD R118, R118, 0xa00, RZ ;  /* 0x00000a0076767824 */ /* 0x000fe200078e02ff */
[----:B------:R-:W-:-:S04]  /*0690*/  DEPBAR.LE SB0, 0x0 ;  /* 0x000080000000791a */ /* 0x000fc80000000000 */
[----:B------:R-:W-:Y:S06]  /*06a0*/  BAR.SYNC.DEFER_BLOCKING 0x0 ;  /* 0x0000000000007b1d */ /* 0x000fec0000010000 */
[----:B------:R-:W-:Y:S05]  /*06b0*/  @!P0 BRA `(.L_x_5) ;  /* 0x0000000c00008947 */ /* 0x000fea0003800000 */
[----:B------:R-:W1:Y:S01]  /*06c0*/  S2R R9, SR_LANEID ;  /* 0x0000000000097919 */ /* 0x000e620000000000 */
[----:B------:R-:W-:Y:S01]  /*06d0*/  IMAD.WIDE.U32 R4, R53, 0x2, R130 ;  /* 0x0000000235047825 */ /* 0x000fe200078e0082 */
[----:B------:R-:W-:Y:S01]  /*06e0*/  UIADD3 UR5, UPT, UPT, UR4, 0x5000, URZ ;  /* 0x0000500004057890 */ /* 0x000fe2000fffe0ff */
[----:B------:R-:W-:Y:S02]  /*06f0*/  VIMNMX R52, PT, PT, R52, 0x2, !PT ;  /* 0x0000000234347848 */ /* 0x000fe40007fe0100 */
[----:B------:R-:W-:Y:S01]  /*0700*/  CS2R R86, SRZ ;  /* 0x0000000000567805 */ /* 0x000fe2000001ff00 */
[----:B------:R-:W-:Y:S01]  /*0710*/  IMAD.SHL.U32 R6, R49, 0x100, RZ ;  /* 0x0000010031067824 */ /* 0x000fe200078e00ff */
[----:B------:R-:W-:Y:S01]  /*0720*/  IADD3 R114, P0, PT, R4, 0x40, RZ ;  /* 0x0000004004727810 */ /* 0x000fe20007f1e0ff */
[----:B------:R-:W-:Y:S01]  /*0730*/  VIADD R50, R50, 0x20 ;  /* 0x0000002032327836 */ /* 0x000fe20000000000 */
[----:B------:R-:W-:Y:S01]  /*0740*/  SHF.R.U32.HI R120, RZ, 0x5, R112 ;  /* 0x00000005ff787819 */ /* 0x000fe20000011670 */
[----:B------:R-:W-:Y:S01]  /*0750*/  IMAD R48, R51, R48, R48 ;  /* 0x0000003033307224 */ /* 0x000fe200078e0230 */
[----:B------:R-:W-:Y:S01]  /*0760*/  LOP3.LUT R119, R112, 0x3c0, RZ, 0xc0, !PT ;  /* 0x000003c070777812 */ /* 0x000fe200078ec0ff */
[----:B------:R-:W-:Y:S01]  /*0770*/  IMAD.X R113, RZ, RZ, R5, P0 ;  /* 0x000000ffff717224 */ /* 0x000fe200000e0605 */
[----:B------:R-:W-:Y:S01]  /*0780*/  CS2R R84, SRZ ;  /* 0x0000000000547805 */ /* 0x000fe2000001ff00 */
[----:B------:R-:W-:Y:S01]  /*0790*/  IMAD.IADD R123, R123, 0x1, R48 ;  /* 0x000000017b7b7824 */ /* 0x000fe200078e0230 */
[----:B------:R-:W-:Y:S01]  /*07a0*/  CS2R R94, SRZ ;  /* 0x00000000005e7805 */ /* 0x000fe2000001ff00 */
[----:B------:R-:W-:Y:S01]  /*07b0*/  IMAD.MOV.U32 R122, RZ, RZ, RZ ;  /* 0x000000ffff7a7224 */ /* 0x000fe200078e00ff */
[----:B------:R-:W-:Y:S01]  /*07c0*/  CS2R R92, SRZ ;  /* 0x00000000005c7805 */ /* 0x000fe2000001ff00 */
[----:B------:R-:W-:Y:S01]  /*07d0*/  IMAD.MOV.U32 R88, RZ, RZ, RZ ;  /* 0x000000ffff587224 */ /* 0x000fe200078e00ff */
        /* <DEDUP_REMOVED lines=14> */
[--C-:B-1----:R-:W-:Y:S02]  /*08c0*/  SHF.R.U32.HI R7, RZ, 0x3, R9.reuse ;  /* 0x00000003ff077819 */ /* 0x102fe40000011609 */
[----:B------:R-:W-:Y:S02]  /*08d0*/  CS2R R32, SRZ ;  /* 0x0000000000207805 */ /* 0x000fe4000001ff00 */
[----:B------:R-:W-:Y:S02]  /*08e0*/  LOP3.LUT R8, R9, 0x7, RZ, 0xc0, !PT ;  /* 0x0000000709087812 */ /* 0x000fe400078ec0ff */
[----:B------:R-:W-:Y:S02]  /*08f0*/  CS2R R34, SRZ ;  /* 0x0000000000227805 */ /* 0x000fe4000001ff00 */
[----:B------:R-:W-:Y:S01]  /*0900*/  SHF.R.U32.HI R9, RZ, 0x4, R9 ;  /* 0x00000004ff097819 */ /* 0x000fe20000011609 */
[----:B------:R-:W-:Y:S01]  /*0910*/  IMAD.SHL.U32 R11, R7, 0x8, RZ ;  /* 0x00000008070b7824 */ /* 0x000fe200078e00ff */
[----:B------:R-:W-:Y:S01]  /*0920*/  CS2R R4, SRZ ;  /* 0x0000000000047805 */ /* 0x000fe2000001ff00 */
[----:B------:R-:W-:Y:S01]  /*0930*/  IMAD R7, R50, R3, R6 ;  /* 0x0000000332077224 */ /* 0x000fe200078e0206 */
[----:B------:R-:W-:Y:S01]  /*0940*/  CS2R R36, SRZ ;  /* 0x0000000000247805 */ /* 0x000fe2000001ff00 */
[----:B------:R-:W-:Y:S01]  /*0950*/  IMAD.SHL.U32 R9, R9, 0x8, RZ ;  /* 0x0000000809097824 */ /* 0x000fe200078e00ff */
[----:B------:R-:W-:Y:S01]  /*0960*/  LOP3.LUT R8, R11, 0x8, R8, 0xe2, !PT ;  /* 0x000000080b087812 */ /* 0x000fe200078ee208 */
[----:B------:R-:W-:Y:S01]  /*0970*/  IMAD.IADD R124, R124, 0x1, R7 ;  /* 0x000000017c7c7824 */ /* 0x000fe200078e0207 */
[----:B------:R-:W-:-:S02]  /*0980*/  CS2R R10, SRZ ;  /* 0x00000000000a7805 */ /* 0x000fc4000001ff00 */
[----:B------:R-:W-:Y:S02]  /*0990*/  CS2R R38, SRZ ;  /* 0x0000000000267805 */ /* 0x000fe4000001ff00 */
[----:B------:R-:W-:Y:S01]  /*09a0*/  CS2R R40, SRZ ;  /* 0x0000000000287805 */ /* 0x000fe2000001ff00 */
[C-C-:B------:R-:W-:Y:S01]  /*09b0*/  IMAD R115, R8.reuse, 0x28, R9.reuse ;  /* 0x0000002808737824 */ /* 0x140fe200078e0209 */
[----:B------:R-:W-:Y:S01]  /*09c0*/  CS2R R42, SRZ ;  /* 0x00000000002a7805 */ /* 0x000fe2000001ff00 */
[----:B------:R-:W-:Y:S01]  /*09d0*/  IMAD R116, R8, 0x108, R9 ;  /* 0x0000010808747824 */ /* 0x000fe200078e0209 */
[----:B------:R-:W-:Y:S02]  /*09e0*/  CS2R R8, SRZ ;  /* 0x0000000000087805 */ /* 0x000fe4000001ff00 */
[----:B------:R-:W-:Y:S02]  /*09f0*/  CS2R R44, SRZ ;  /* 0x00000000002c7805 */ /* 0x000fe4000001ff00 */
[----:B------:R-:W-:-:S02]  /*0a00*/  CS2R R46, SRZ ;  /* 0x00000000002e7805 */ /* 0x000fc4000001ff00 */
[----:B------:R-:W-:Y:S02]  /*0a10*/  CS2R R80, SRZ ;  /* 0x0000000000507805 */ /* 0x000fe4000001ff00 */
[----:B------:R-:W-:Y:S02]  /*0a20*/  CS2R R6, SRZ ;  /* 0x0000000000067805 */ /* 0x000fe4000001ff00 */
[----:B------:R-:W-:Y:S01]  /*0a30*/  LEA R121, R121, UR5, 0x1 ;  /* 0x0000000579797c11 */ /* 0x000fe2000f8e08ff */
[----:B------:R-:W-:Y:S01]  /*0a40*/  IMAD.MOV R125, RZ, RZ, -R52 ;  /* 0x000000ffff7d7224 */ /* 0x000fe200078e0a34 */
[----:B------:R-:W-:Y:S01]  /*0a50*/  LOP3.LUT R120, R120, 0x1, RZ, 0xc0, !PT ;  /* 0x0000000178787812 */ /* 0x000fe200078ec0ff */
[----:B------:R-:W-:Y:S02]  /*0a60*/  IMAD.SHL.U32 R115, R115, 0x2, RZ ;  /* 0x0000000273737824 */ /* 0x000fe400078e00ff */
[----:B------:R-:W-:-:S07]  /*0a70*/  IMAD.SHL.U32 R116, R116, 0x2, RZ ;  /* 0x0000000274747824 */ /* 0x000fce00078e00ff */
.L_x_6:
[----:B------:R-:W-:Y:S02]  /*0a80*/  VIADD R122, R122, 0x1 ;  /* 0x000000017a7a7836 */ /* 0x000fe40000000000 */
[----:B------:R-:W-:-:S03]  /*0a90*/  IMAD.WIDE R48, R124, 0x2, R128 ;  /* 0x000000027c307825 */ /* 0x000fc600078e0280 */
[C---:B------:R-:W-:Y:S01]  /*0aa0*/  LOP3.LUT R55, R122.reuse, 0x1, RZ, 0xc, !PT ;  /* 0x000000017a377812 */ /* 0x040fe200078e0cff */
[----:B------:R-:W-:Y:S01]  /*0ab0*/  IMAD.MOV.U32 R52, RZ, RZ, R114 ;  /* 0x000000ffff347224 */ /* 0x000fe200078e0072 */
[----:B------:R-:W-:Y:S01]  /*0ac0*/  LOP3.LUT R54, R122, 0x1, RZ, 0xc0, !PT ;  /* 0x000000017a367812 */ /* 0x000fe200078ec0ff */
[----:B------:R-:W-:Y:S01]  /*0ad0*/  IMAD.MOV.U32 R53, RZ, RZ, R113 ;  /* 0x000000ffff357224 */ /* 0x000fe200078e0071 */
[----:B------:R-:W-:Y:S01]  /*0ae0*/  IADD3 R114, P1, PT, R114, 0x40, RZ ;  /* 0x0000004072727810 */ /* 0x000fe20007f3e0ff */
[C---:B------:R-:W-:Y:S02]  /*0af0*/  IMAD R68, R55.reuse, 0x2, R120 ;  /* 0x0000000237447824 */ /* 0x040fe400078e0278 */
[----:B------:R-:W-:Y:S02]  /*0b00*/  IMAD R127, R55, 0x2100, R119 ;  /* 0x00002100377f7824 */ /* 0x000fe400078e0277 */
[----:B------:R-:W-:Y:S02]  /*0b10*/  IMAD R68, R68, 0xa00, RZ ;  /* 0x00000a0044447824 */ /* 0x000fe400078e02ff */
[----:B------:R-:W-:Y:S01]  /*0b20*/  IMAD R61, R54, 0x2800, R126 ;  /* 0x00002800363d7824 */ /* 0x000fe200078e027e */
[----:B------:R-:W-:Y:S01]  /*0b30*/  LEA R127, R127, UR5, 0x1 ;  /* 0x000000057f7f7c11 */ /* 0x000fe2000f8e08ff */
[----:B------:R-:W-:Y:S01]  /*0b40*/  IMAD.WIDE.U32 R50, R123, 0x2, R130 ;  /* 0x000000027b327825 */ /* 0x000fe200078e0082 */
[----:B------:R-:W-:-:S02]  /*0b50*/  LEA R68, R68, UR4, 0x1 ;  /* 0x0000000444447c11 */ /* 0x000fc4000f8e08ff */
[----:B------:R-:W-:Y:S01]  /*0b60*/  @!PT LDS RZ, [RZ] ;  /* 0x00000000fffff984 */ /* 0x000fe20000000800 */
[----:B------:R-:W-:Y:S01]  /*0b70*/  @!PT LDS RZ, [RZ] ;  /* 0x00000000fffff984 */ /* 0x000fe20000000800 */
[----:B------:R-:W-:Y:S01]  /*0b80*/  @!PT LDS RZ, [RZ] ;  /* 0x00000000fffff984 */ /* 0x000fe20000000800 */
[----:B------:R1:W-:Y:S01]  /*0b90*/  LDGSTS.E.128 [R61], desc[UR6][R52.64] ;  /* 0x00000000343d7fae */ /* 0x0003e2000b9a1806 */
[----:B------:R-:W-:Y:S01]  /*0ba0*/  IMAD R69, R54, 0x4200, R121 ;  /* 0x0000420036457824 */ /* 0x000fe200078e0279 */
[----:B------:R-:W-:Y:S01]  /*0bb0*/  IADD3 R60, PT, PT, R115, 0x500, R68 ;  /* 0x00000500733c7810 */ /* 0x000fe20007ffe044 */
[----:B------:R-:W-:Y:S01]  /*0bc0*/  IMAD.WIDE R56, R3, 0x2, R48 ;  /* 0x0000000203387825 */ /* 0x000fe200078e0230 */
[----:B------:R2:W-:Y:S01]  /*0bd0*/  LDGSTS.E.128 [R61+0x50], desc[UR6][R50.64+0x40] ;  /* 0x00050040323d7fae */ /* 0x0005e2000b9a1806 */
[----:B------:R-:W-:Y:S02]  /*0be0*/  IADD3 R64, PT, PT, R115, 0xa00, R68 ;  /* 0x00000a0073407810 */ /* 0x000fe40007ffe044 */
[----:B------:R-:W-:Y:S01]  /*0bf0*/  IMAD.WIDE R58, R3, 0x4, R48 ;  /* 0x00000004033a7825 */ /* 0x000fe200078e0230 */
[----:B------:R-:W-:Y:S01]  /*0c00*/  IADD3 R76, PT, PT, R115, 0xf00, R68 ;  /* 0x00000f00734c7810 */ /* 0x000fe20007ffe044 */
[----:B------:R3:W-:Y:S02]  /*0c10*/  LDGSTS.E.128 [R69], desc[UR6][R48.64] ;  /* 0x0000000030457fae */ /* 0x0007e4000b9a1806 */
[----:B------:R-:W-:-:S02]  /*0c20*/  IMAD.WIDE R70, R3, 0x6, R48 ;  /* 0x0000000603467825 */ /* 0x000fc400078e0230 */
[----:B------:R-:W-:Y:S02]  /*0c30*/  LDGSTS.E.128 [R69+0x210], desc[UR6][R56.64] ;  /* 0x0021000038457fae */ /* 0x000fe4000b9a1806 */
[----:B-1----:R-:W-:Y:S02]  /*0c40*/  IMAD.IADD R52, R127, 0x1, R116 ;  /* 0x000000017f347824 */ /* 0x002fe400078e0274 */
[----:B--2---:R-:W-:Y:S01]  /*0c50*/  IMAD.IADD R50, R68, 0x1, R115 ;  /* 0x0000000144327824 */ /* 0x004fe200078e0273 */
[----:B------:R-:W-:Y:S01]  /*0c60*/  LDGSTS.E.128 [R69+0x420], desc[UR6][R58.64] ;  /* 0x004200003a457fae */ /* 0x000fe2000b9a1806 */
[----:B------:R-:W-:Y:S02]  /*0c70*/  VIADD R125, R125, 0x1 ;  /* 0x000000017d7d7836 */ /* 0x000fe40000000000 */
[----:B------:R-:W-:Y:S01]  /*0c80*/  IMAD R124, R3, 0x20, R124 ;  /* 0x00000020037c7824 */ /* 0x000fe200078e027c */
[----:B------:R1:W-:Y:S01]  /*0c90*/  LDGSTS.E.128 [R69+0x630], desc[UR6][R70.64] ;  /* 0x0063000046457fae */ /* 0x0003e2000b9a1806 */
[----:B------:R-:W-:Y:S01]  /*0ca0*/  VIADD R123, R123, 0x20 ;  /* 0x000000207b7b7836 */ /* 0x000fe20000000000 */
[----:B------:R-:W-:Y:S01]  /*0cb0*/  ISETP.NE.AND P0, PT, R125, -0x1, PT ;  /* 0xffffffff7d00780c */ /* 0x000fe20003f05270 */
[----:B------:R-:W-:Y:S01]  /*0cc0*/  IMAD.X R113, RZ, RZ, R113, P1 ;  /* 0x000000ffff717224 */ /* 0x000fe200008e0671 */
[----:B---3--:R-:W-:Y:S04]  /*0cd0*/  LDSM.16.M88.4 R48, [R50] ;  /* 0x000000003230783b */ /* 0x008fe80000000200 */
[----:B------:R-:W2:Y:S04]  /*0ce0*/  LDSM.16.MT88.4 R52, [R52] ;  /* 0x000000003434783b */ /* 0x000ea80000004200 */
[----:B------:R-:W3:Y:S01]  /*0cf0*/  LDSM.16.M88.4 R60, [R60] ;  /* 0x000000003c3c783b */ /* 0x000ee20000000200 */
[----:B-1----:R-:W-:-:S03]  /*0d00*/  IADD3 R69, PT, PT, R115, 0xa20, R68 ;  /* 0x00000a2073457810 */ /* 0x002fc60007ffe044 */
[----:B------:R-:W1:Y:S04]  /*0d10*/  LDSM.16.M88.4 R64, [R64] ;  /* 0x000000004040783b */ /* 0x000e680000000200 */
[----:B------:R-:W4:Y:S04]  /*0d20*/  LDSM.16.M88.4 R56, [R76] ;  /* 0x000000004c38783b */ /* 0x000f280000000200 */
[----:B------:R-:W0:Y:S01]  /*0d30*/  LDGDEPBAR ;  /* 0x00000000000079af */ /* 0x000e220000000000 */
[-C--:B--2---:R-:W-:Y:S08]  /*0d40*/  HMMA.16816.F16 R104, R48, R52.reuse, R6 ;  /* 0x000000343068723c */ /* 0x084ff00000000806 */
[----:B---3--:R-:W-:Y:S01]  /*0d50*/  HMMA.16816.F16 R102, R60, R52, R4 ;  /* 0x000000343c66723c */ /* 0x008fe20000000804 */
[----:B------:R-:W-:-:S06]  /*0d60*/  IADD3 R4, PT, PT, R116, 0x40, R127 ;  /* 0x0000004074047810 */ /* 0x000fcc0007ffe07f */
[----:B------:R-:W2:Y:S01]  /*0d70*/  LDSM.16.MT88.4 R4, [R4] ;  /* 0x000000000404783b */ /* 0x000ea20000004200 */
[----:B-1----:R-:W-:Y:S01]  /*0d80*/  HMMA.16816.F16 R98, R64, R52, R8 ;  /* 0x000000344062723c */ /* 0x002fe20000000808 */
[----:B------:R-:W-:-:S07]  /*0d90*/  IADD3 R8, PT, PT, R116, 0x60, R127 ;  /* 0x0000006074087810 */ /* 0x000fce0007ffe07f */
[----:B----4-:R-:W-:Y:S01]  /*0da0*/  HMMA.16816.F16 R106, R56, R52, R10 ;  /* 0x00000034386a723c */ /* 0x010fe2000000080a */
[C-C-:B------:R-:W-:Y:S01]  /*0db0*/  IADD3 R52, PT, PT, R116.reuse, 0x20, R127.reuse ;  /* 0x0000002074347810 */ /* 0x140fe20007ffe07f */
[----:B------:R-:W1:Y:S06]  /*0dc0*/  LDSM.16.MT88.4 R8, [R8] ;  /* 0x000000000808783b */ /* 0x000e6c0000004200 */
[-C--:B------:R-:W-:Y:S08]  /*0dd0*/  HMMA.16816.F16 R80, R48, R54.reuse, R80 ;  /* 0x000000363050723c */ /* 0x080ff00000000850 */
[-C--:B------:R-:W-:Y:S08]  /*0de0*/  HMMA.16816.F16 R34, R60, R54.reuse, R34 ;  /* 0x000000363c22723c */ /* 0x080ff00000000822 */
[-C--:B------:R-:W-:Y:S08]  /*0df0*/  HMMA.16816.F16 R72, R64, R54.reuse, R100 ;  /* 0x000000364048723c */ /* 0x080ff00000000864 */
[----:B------:R-:W-:Y:S01]  /*0e00*/  HMMA.16816.F16 R74, R56, R54, R96 ;  /* 0x00000036384a723c */ /* 0x000fe20000000860 */
[----:B------:R-:W3:Y:S07]  /*0e10*/  LDSM.16.MT88.4 R52, [R52] ;  /* 0x000000003434783b */ /* 0x000eee0000004200 */
[C---:B--2---:R-:W-:Y:S08]  /*0e20*/  HMMA.16816.F16 R42, R48.reuse, R4, R42 ;  /* 0x00000004302a723c */ /* 0x044ff0000000082a */
[C---:B------:R-:W-:Y:S08]  /*0e30*/  HMMA.16816.F16 R40, R48.reuse, R6, R40 ;  /* 0x000000063028723c */ /* 0x040ff00000000828 */
[C---:B-1----:R-:W-:Y:S08]  /*0e40*/  HMMA.16816.F16 R38, R48.reuse, R8, R38 ;  /* 0x000000083026723c */ /* 0x042ff00000000826 */
[----:B------:R-:W-:Y:S08]  /*0e50*/  HMMA.16816.F16 R36, R48, R10, R36 ;  /* 0x0000000a3024723c */ /* 0x000ff00000000824 */
[----:B------:R-:W-:Y:S08]  /*0e60*/  HMMA.16816.F16 R28, R60, R4, R28 ;  /* 0x000000043c1c723c */ /* 0x000ff0000000081c */
[C---:B---3--:R-:W-:Y:S08]  /*0e70*/  HMMA.16816.F16 R46, R48.reuse, R52, R46 ;  /* 0x00000034302e723c */ /* 0x048ff0000000082e */
[----:B------:R-:W-:Y:S01]  /*0e80*/  HMMA.16816.F16 R44, R48, R54, R44 ;  /* 0x00000036302c723c */ /* 0x000fe2000000082c */
[----:B------:R-:W-:-:S06]  /*0e90*/  IADD3 R48, PT, PT, R116, 0x2100, R127 ;  /* 0x0000210074307810 */ /* 0x000fcc0007ffe07f */
[----:B------:R-:W-:Y:S01]  /*0ea0*/  LDSM.16.MT88.4 R48, [R48] ;  /* 0x000000003030783b */ /* 0x000fe20000004200 */
        /* <DEDUP_REMOVED lines=13> */
[----:B------:R-:W-:Y:S01]  /*0f80*/  HMMA.16816.F16 R76, R64, R8, R12 ;  /* 0x00000008404c723c */ /* 0x000fe2000000080c */
[----:B------:R-:W-:-:S06]  /*0f90*/  IADD3 R12, PT, PT, R115, 0x20, R68 ;  /* 0x00000020730c7810 */ /* 0x000fcc0007ffe044 */
[----:B------:R-:W-:Y:S01]  /*0fa0*/  LDSM.16.M88.4 R12, [R12] ;  /* 0x000000000c0c783b */ /* 0x000fe20000000200 */
[----:B------:R-:W-:Y:S01]  /*0fb0*/  HMMA.16816.F16 R82, R64, R10, R82 ;  /* 0x0000000a4052723c */ /* 0x000fe20000000852 */
[----:B------:R-:W-:-:S06]  /*0fc0*/  IADD3 R64, PT, PT, R116, 0x2160, R127 ;  /* 0x0000216074407810 */ /* 0x000fcc0007ffe07f */
[----:B------:R-:W2:Y:S01]  /*0fd0*/  LDSM.16.MT88.4 R64, [R64] ;  /* 0x000000004040783b */ /* 0x000ea20000004200 */
[C---:B------:R-:W-:Y:S01]  /*0fe0*/  HMMA.16816.F16 R90, R56.reuse, R52, R90 ;  /* 0x00000034385a723c */ /* 0x040fe2000000085a */
[----:B------:R-:W-:Y:S02]  /*0ff0*/  IADD3 R52, PT, PT, R115, 0xf20, R68 ;  /* 0x00000f2073347810 */ /* 0x000fe40007ffe044 */
[----:B------:R-:W-:Y:S05]  /*1000*/  LDSM.16.M88.4 R68, [R69] ;  /* 0x000000004544783b */ /* 0x000fea0000000200 */
[C---:B------:R-:W-:Y:S01]  /*1010*/  HMMA.16816.F16 R92, R56.reuse, R54, R92 ;  /* 0x00000036385c723c */ /* 0x040fe2000000085c */
[----:B------:R-:W-:Y:S07]  /*1020*/  LDSM.16.M88.4 R52, [R52] ;  /* 0x000000003434783b */ /* 0x000fee0000000200 */
[C---:B------:R-:W-:Y:S08]  /*1030*/  HMMA.16816.F16 R94, R56.reuse, R4, R94 ;  /* 0x00000004385e723c */ /* 0x040ff0000000085e */
[C---:B------:R-:W-:Y:S08]  /*1040*/  HMMA.16816.F16 R84, R56.reuse, R6, R84 ;  /* 0x000000063854723c */ /* 0x040ff00000000854 */
[C---:B------:R-:W-:Y:S08]  /*1050*/  HMMA.16816.F16 R86, R56.reuse, R8, R86 ;  /* 0x000000083856723c */ /* 0x040ff00000000856 */
[----:B------:R-:W-:Y:S01]  /*1060*/  HMMA.16816.F16 R88, R56, R10, R88 ;  /* 0x0000000a3858723c */ /* 0x000fe20000000858 */
[----:B------:R-:W-:-:S06]  /*1070*/  IADD3 R56, PT, PT, R116, 0x2120, R127 ;  /* 0x0000212074387810 */ /* 0x000fcc0007ffe07f */
[----:B------:R-:W3:Y:S01]  /*1080*/  LDSM.16.MT88.4 R56, [R56] ;  /* 0x000000003838783b */ /* 0x000ee20000004200 */
[----:B-1----:R-:W-:Y:S01]  /*1090*/  HMMA.16816.F16 R4, R20, R48, R102 ;  /* 0x000000301404723c */ /* 0x002fe20000000866 */
[----:B------:R-:W-:-:S07]  /*10a0*/  DEPBAR.LE SB0, 0x0 ;  /* 0x000080000000791a */ /* 0x000fce0000000000 */
[C---:B------:R-:W-:Y:S08]  /*10b0*/  HMMA.16816.F16 R34, R20.reuse, R50, R34 ;  /* 0x000000321422723c */ /* 0x040ff00000000822 */
[C---:B------:R-:W-:Y:S08]  /*10c0*/  HMMA.16816.F16 R28, R20.reuse, R60, R28 ;  /* 0x0000003c141c723c */ /* 0x040ff0000000081c */
[C---:B------:R-:W-:Y:S08]  /*10d0*/  HMMA.16816.F16 R26, R20.reuse, R62, R26 ;  /* 0x0000003e141a723c */ /* 0x040ff0000000081a */
[C---:B--2---:R-:W-:Y:S08]  /*10e0*/  HMMA.16816.F16 R24, R20.reuse, R64, R24 ;  /* 0x000000401418723c */ /* 0x044ff00000000818 */
[C---:B---3--:R-:W-:Y:S08]  /*10f0*/  HMMA.16816.F16 R32, R20.reuse, R56, R32 ;  /* 0x000000381420723c */ /* 0x048ff00000000820 */
        /* <DEDUP_REMOVED lines=28> */
.L_x_5:
[----:B------:R-:W-:Y:S01]  /*12c0*/  LEA R117, R117, UR4, 0x1 ;  /* 0x0000000475757c11 */ /* 0x000fe2000f8e08ff */
[--C-:B------:R-:W-:Y:S01]  /*12d0*/  IMAD R113, R108, 0x28, R109.reuse ;  /* 0x000000286c717824 */ /* 0x100fe200078e026d */
[----:B------:R-:W-:Y:S01]  /*12e0*/  LEA R118, R118, UR4, 0x1 ;  /* 0x0000000476767c11 */ /* 0x000fe2000f8e08ff */
[----:B------:R-:W-:Y:S02]  /*12f0*/  IMAD R114, R108, 0x108, R109 ;  /* 0x000001086c727824 */ /* 0x000fe400078e026d */
[C---:B------:R-:W-:Y:S02]  /*1300*/  VIADD R49, R117.reuse, 0x5000 ;  /* 0x0000500075317836 */ /* 0x040fe40000000000 */
[----:B------:R-:W-:Y:S02]  /*1310*/  VIADD R60, R118, 0x500 ;  /* 0x00000500763c7836 */ /* 0x000fe40000000000 */
[C---:B------:R-:W-:Y:S02]  /*1320*/  VIADD R51, R117.reuse, 0x5020 ;  /* 0x0000502075337836 */ /* 0x040fe40000000000 */
[----:B------:R-:W-:-:S02]  /*1330*/  VIADD R53, R117, 0x5040 ;  /* 0x0000504075357836 */ /* 0x000fc40000000000 */
[----:B------:R-:W-:Y:S02]  /*1340*/  VIADD R57, R117, 0x5060 ;  /* 0x0000506075397836 */ /* 0x000fe40000000000 */
[----:B------:R-:W-:Y:S02]  /*1350*/  VIADD R72, R118, 0xa00 ;  /* 0x00000a0076487836 */ /* 0x000fe40000000000 */
[C---:B------:R-:W-:Y:S02]  /*1360*/  IMAD.U32 R52, R114.reuse, 0x2, R49 ;  /* 0x0000000272347824 */ /* 0x040fe400078e0031 */
[C---:B------:R-:W-:Y:S02]  /*1370*/  IMAD.U32 R56, R114.reuse, 0x2, R51 ;  /* 0x0000000272387824 */ /* 0x040fe400078e0033 */
[C---:B------:R-:W-:Y:S02]  /*1380*/  IMAD.U32 R61, R114.reuse, 0x2, R53 ;  /* 0x00000002723d7824 */ /* 0x040fe400078e0035 */
[----:B------:R-:W-:Y:S01]  /*1390*/  IMAD.U32 R64, R114, 0x2, R57 ;  /* 0x0000000272407824 */ /* 0x000fe200078e0039 */
[----:B------:R-:W-:Y:S01]  /*13a0*/  LDSM.16.MT88.4 R52, [R52] ;  /* 0x000000003434783b */ /* 0x000fe20000004200 */
[----:B------:R-:W-:-:S02]  /*13b0*/  IMAD.U32 R68, R113, 0x2, R60 ;  /* 0x0000000271447824 */ /* 0x000fc400078e003c */
[----:B------:R-:W-:Y:S01]  /*13c0*/  VIADD R76, R118, 0xf00 ;  /* 0x00000f00764c7836 */ /* 0x000fe20000000000 */
[----:B------:R-:W-:Y:S01]  /*13d0*/  LDSM.16.MT88.4 R56, [R56] ;  /* 0x000000003838783b */ /* 0x000fe20000004200 */
[C---:B------:R-:W-:Y:S02]  /*13e0*/  IMAD.U32 R72, R113.reuse, 0x2, R72 ;  /* 0x0000000271487824 */ /* 0x040fe400078e0048 */
[C---:B------:R-:W-:Y:S01]  /*13f0*/  IMAD.U32 R76, R113.reuse, 0x2, R76 ;  /* 0x00000002714c7824 */ /* 0x040fe200078e004c */
[----:B------:R-:W-:Y:S01]  /*1400*/  LDSM.16.MT88.4 R60, [R61] ;  /* 0x000000003d3c783b */ /* 0x000fe20000004200 */
[----:B------:R-:W-:Y:S02]  /*1410*/  IMAD.U32 R48, R113, 0x2, R118 ;  /* 0x0000000271307824 */ /* 0x000fe400078e0076 */
[----:B------:R-:W-:Y:S01]  /*1420*/  IMAD.SHL.U32 R112, R112, 0x2, RZ ;  /* 0x0000000270707824 */ /* 0x000fe200078e00ff */
[----:B------:R-:W-:Y:S04]  /*1430*/  LDSM.16.MT88.4 R64, [R64] ;  /* 0x000000004040783b */ /* 0x000fe80000004200 */
[----:B------:R-:W1:Y:S04]  /*1440*/  LDSM.16.M88.4 R68, [R68] ;  /* 0x000000004444783b */ /* 0x000e680000000200 */
[----:B------:R-:W2:Y:S04]  /*1450*/  LDSM.16.M88.4 R72, [R72] ;  /* 0x000000004848783b */ /* 0x000ea80000000200 */
[----:B------:R-:W3:Y:S04]  /*1460*/  LDSM.16.M88.4 R76, [R76] ;  /* 0x000000004c4c783b */ /* 0x000ee80000000200 */
[----:B------:R-:W4:Y:S01]  /*1470*/  LDSM.16.M88.4 R48, [R48] ;  /* 0x000000003030783b */ /* 0x000f220000000200 */
        /* <DEDUP_REMOVED lines=8> */
[----:B--2---:R-:W-:Y:S01]  /*1500*/  HMMA.16816.F16 R70, R72, R52, R8 ;  /* 0x000000344846723c */ /* 0x004fe20000000808 */
[----:B------:R-:W-:-:S02]  /*1510*/  VIADD R8, R118, 0x20 ;  /* 0x0000002076087836 */ /* 0x000fc40000000000 */
[----:B------:R-:W-:-:S05]  /*1520*/  VIADD R9, R117, 0x7100 ;  /* 0x0000710075097836 */ /* 0x000fca0000000000 */
[C---:B------:R-:W-:Y:S08]  /*1530*/  HMMA.16816.F16 R100, R72.reuse, R54, R100 ;  /* 0x000000364864723c */ /* 0x040ff00000000864 */
[----:B------:R-:W-:Y:S01]  /*1540*/  HMMA.16816.F16 R98, R72, R56, R20 ;  /* 0x000000384862723c */ /* 0x000fe20000000814 */
[----:B------:R-:W-:Y:S02]  /*1550*/  IMAD.U32 R20, R113, 0x2, R8 ;  /* 0x0000000271147824 */ /* 0x000fe400078e0008 */
[----:B------:R-:W-:-:S04]  /*1560*/  VIADD R8, R118, 0x520 ;  /* 0x0000052076087836 */ /* 0x000fc80000000000 */
[----:B------:R-:W-:Y:S01]  /*1570*/  LDSM.16.M88.4 R20, [R20] ;  /* 0x000000001414783b */ /* 0x000fe20000000200 */
[C---:B------:R-:W-:Y:S08]  /*1580*/  HMMA.16816.F16 R102, R72.reuse, R58, R18 ;  /* 0x0000003a4866723c */ /* 0x040ff00000000812 */
[----:B------:R-:W-:Y:S01]  /*1590*/  HMMA.16816.F16 R104, R72, R60, R16 ;  /* 0x0000003c4868723c */ /* 0x000fe20000000810 */
[----:B------:R-:W-:-:S06]  /*15a0*/  IMAD.U32 R16, R114, 0x2, R9 ;  /* 0x0000000272107824 */ /* 0x000fcc00078e0009 */
[----:B------:R-:W1:Y:S01]  /*15b0*/  LDSM.16.MT88.4 R16, [R16] ;  /* 0x000000001010783b */ /* 0x000e620000004200 */
[C---:B------:R-:W-:Y:S08]  /*15c0*/  HMMA.16816.F16 R106, R72.reuse, R62, R14 ;  /* 0x0000003e486a723c */ /* 0x040ff0000000080e */
[----:B------:R-:W-:Y:S01]  /*15d0*/  HMMA.16816.F16 R108, R72, R64, R12 ;  /* 0x00000040486c723c */ /* 0x000fe2000000080c */
[----:B------:R-:W-:-:S04]  /*15e0*/  VIADD R13, R117, 0x7140 ;  /* 0x00007140750d7836 */ /* 0x000fc80000000000 */
[----:B------:R-:W-:-:S03]  /*15f0*/  IMAD.U32 R9, R114, 0x2, R13 ;  /* 0x0000000272097824 */ /* 0x000fc600078e000d */
[----:B------:R-:W-:Y:S08]  /*1600*/  HMMA.16816.F16 R72, R72, R66, R82 ;  /* 0x000000424848723c */ /* 0x000ff00000000852 */
[----:B---3--:R-:W-:Y:S01]  /*1610*/  HMMA.16816.F16 R74, R76, R52, R10 ;  /* 0x000000344c4a723c */ /* 0x008fe2000000080a */
[C---:B------:R-:W-:Y:S02]  /*1620*/  VIADD R11, R117.reuse, 0x7120 ;  /* 0x00007120750b7836 */ /* 0x040fe40000000000 */
[----:B------:R-:W-:-:S02]  /*1630*/  VIADD R117, R117, 0x7160 ;  /* 0x0000716075757836 */ /* 0x000fc40000000000 */
[----:B------:R-:W-:-:S03]  /*1640*/  IMAD.U32 R12, R114, 0x2, R11 ;  /* 0x00000002720c7824 */ /* 0x000fc600078e000b */
[C---:B----4-:R-:W-:Y:S01]  /*1650*/  HMMA.16816.F16 R6, R48.reuse, R52, R6 ;  /* 0x000000343006723c */ /* 0x050fe20000000806 */
[----:B------:R-:W-:Y:S02]  /*1660*/  IMAD.U32 R52, R113, 0x2, R8 ;  /* 0x0000000271347824 */ /* 0x000fe400078e0008 */
[----:B------:R-:W2:Y:S04]  /*1670*/  LDSM.16.MT88.4 R12, [R12] ;  /* 0x000000000c0c783b */ /* 0x000ea80000004200 */
[----:B------:R-:W3:Y:S01]  /*1680*/  LDSM.16.MT88.4 R8, [R9] ;  /* 0x000000000908783b */ /* 0x000ee20000004200 */
[C---:B------:R-:W-:Y:S08]  /*1690*/  HMMA.16816.F16 R80, R48.reuse, R54, R80 ;  /* 0x000000363050723c */ /* 0x040ff00000000850 */
[C---:B------:R-:W-:Y:S08]  /*16a0*/  HMMA.16816.F16 R46, R48.reuse, R56, R46 ;  /* 0x00000038302e723c */ /* 0x040ff0000000082e */
[C---:B------:R-:W-:Y:S08]  /*16b0*/  HMMA.16816.F16 R44, R48.reuse, R58, R44 ;  /* 0x0000003a302c723c */ /* 0x040ff0000000082c */
[C---:B------:R-:W-:Y:S08]  /*16c0*/  HMMA.16816.F16 R42, R48.reuse, R60, R42 ;  /* 0x0000003c302a723c */ /* 0x040ff0000000082a */
[C---:B------:R-:W-:Y:S08]  /*16d0*/  HMMA.16816.F16 R40, R48.reuse, R62, R40 ;  /* 0x0000003e3028723c */ /* 0x040ff00000000828 */
[C---:B------:R-:W-:Y:S08]  /*16e0*/  HMMA.16816.F16 R38, R48.reuse, R64, R38 ;  /* 0x000000403026723c */ /* 0x040ff00000000826 */
[----:B------:R-:W-:Y:S01]  /*16f0*/  HMMA.16816.F16 R36, R48, R66, R36 ;  /* 0x000000423024723c */ /* 0x000fe20000000824 */
[----:B------:R-:W-:-:S06]  /*1700*/  IMAD.U32 R48, R114, 0x2, R117 ;  /* 0x0000000272307824 */ /* 0x000fcc00078e0075 */
[----:B------:R-:W4:Y:S01]  /*1710*/  LDSM.16.MT88.4 R48, [R48] ;  /* 0x000000003030783b */ /* 0x000f220000004200 */
[----:B------:R-:W-:Y:S01]  /*1720*/  HMMA.16816.F16 R90, R76, R56, R90 ;  /* 0x000000384c5a723c */ /* 0x000fe2000000085a */
[C---:B------:R-:W-:Y:S02]  /*1730*/  VIADD R56, R118.reuse, 0xa20 ;  /* 0x00000a2076387836 */ /* 0x040fe40000000000 */
[----:B------:R-:W-:Y:S02]  /*1740*/  VIADD R118, R118, 0xf20 ;  /* 0x00000f2076767836 */ /* 0x000fe40000000000 */
[----:B------:R-:W-:-:S03]  /*1750*/  IMAD.U32 R56, R113, 0x2, R56 ;  /* 0x0000000271387824 */ /* 0x000fc600078e0038 */
[----:B------:R-:W-:Y:S01]  /*1760*/  HMMA.16816.F16 R94, R76, R60, R94 ;  /* 0x0000003c4c5e723c */ /* 0x000fe2000000085e */
[----:B------:R-:W-:-:S07]  /*1770*/  IMAD.U32 R60, R113, 0x2, R118 ;  /* 0x00000002713c7824 */ /* 0x000fce00078e0076 */
[C---:B------:R-:W-:Y:S01]  /*1780*/  HMMA.16816.F16 R96, R76.reuse, R54, R96 ;  /* 0x000000364c60723c */ /* 0x040fe20000000860 */
[----:B------:R-:W5:Y:S07]  /*1790*/  LDSM.16.M88.4 R52, [R52] ;  /* 0x000000003434783b */ /* 0x000f6e0000000200 */
[C---:B------:R-:W-:Y:S01]  /*17a0*/  HMMA.16816.F16 R92, R76.reuse, R58, R92 ;  /* 0x0000003a4c5c723c */ /* 0x040fe2000000085c */
[----:B------:R-:W5:Y:S07]  /*17b0*/  LDSM.16.M88.4 R56, [R56] ;  /* 0x000000003838783b */ /* 0x000f6e0000000200 */
[----:B------:R-:W-:Y:S01]  /*17c0*/  HMMA.16816.F16 R84, R76, R62, R84 ;  /* 0x0000003e4c54723c */ /* 0x000fe20000000854 */
[----:B------:R-:W5:Y:S07]  /*17d0*/  LDSM.16.M88.4 R60, [R60] ;  /* 0x000000003c3c783b */ /* 0x000f6e0000000200 */
[C---:B-1----:R-:W-:Y:S08]  /*17e0*/  HMMA.16816.F16 R6, R20.reuse, R16, R6 ;  /* 0x000000101406723c */ /* 0x042ff00000000806 */
[C---:B------:R-:W-:Y:S08]  /*17f0*/  HMMA.16816.F16 R80, R20.reuse, R18, R80 ;  /* 0x000000121450723c */ /* 0x040ff00000000850 */
[C---:B--2---:R-:W-:Y:S08]  /*1800*/  HMMA.16816.F16 R46, R20.reuse, R12, R46 ;  /* 0x0000000c142e723c */ /* 0x044ff0000000082e */
[C---:B------:R-:W-:Y:S08]  /*1810*/  HMMA.16816.F16 R44, R20.reuse, R14, R44 ;  /* 0x0000000e142c723c */ /* 0x040ff0000000082c */
[C---:B---3--:R-:W-:Y:S08]  /*1820*/  HMMA.16816.F16 R42, R20.reuse, R8, R42 ;  /* 0x00000008142a723c */ /* 0x048ff0000000082a */
[C---:B------:R-:W-:Y:S08]  /*1830*/  HMMA.16816.F16 R40, R20.reuse, R10, R40 ;  /* 0x0000000a1428723c */ /* 0x040ff00000000828 */
[C---:B----4-:R-:W-:Y:S08]  /*1840*/  HMMA.16816.F16 R38, R20.reuse, R48, R38 ;  /* 0x000000301426723c */ /* 0x050ff00000000826 */
[----:B------:R-:W-:Y:S01]  /*1850*/  HMMA.16816.F16 R36, R20, R50, R36 ;  /* 0x000000321424723c */ /* 0x000fe20000000824 */
[----:B------:R-:W1:Y:S07]  /*1860*/  LDC R21, c[0x0][0x370] ;  /* 0x0000dc00ff157b82 */ /* 0x000e6e0000000800 */
[-C--:B-----5:R-:W-:Y:S08]  /*1870*/  HMMA.16816.F16 R32, R52, R12.reuse, R32 ;  /* 0x0000000c3420723c */ /* 0x0a0ff00000000820 */
[-C--:B------:R-:W-:Y:S08]  /*1880*/  HMMA.16816.F16 R98, R56, R12.reuse, R98 ;  /* 0x0000000c3862723c */ /* 0x080ff00000000862 */
[----:B------:R-:W-:Y:S01]  /*1890*/  HMMA.16816.F16 R90, R60, R12, R90 ;  /* 0x0000000c3c5a723c */ /* 0x000fe2000000085a */
[----:B------:R-:W2:Y:S07]  /*18a0*/  LDC.64 R12, c[0x0][0x390] ;  /* 0x0000e400ff0c7b82 */ /* 0x000eae0000000a00 */
[-C--:B------:R-:W-:Y:S08]  /*18b0*/  HMMA.16816.F16 R30, R52, R14.reuse, R30 ;  /* 0x0000000e341e723c */ /* 0x080ff0000000081e */
[-C--:B------:R-:W-:Y:S08]  /*18c0*/  HMMA.16816.F16 R102, R56, R14.reuse, R102 ;  /* 0x0000000e3866723c */ /* 0x080ff00000000866 */
[----:B------:R-:W-:Y:S01]  /*18d0*/  HMMA.16816.F16 R92, R60, R14, R92 ;  /* 0x0000000e3c5c723c */ /* 0x000fe2000000085c */
[----:B------:R-:W-:-:S05]  /*18e0*/  LOP3.LUT R15, R112, 0x40, RZ, 0xc0, !PT ;  /* 0x00000040700f7812 */ /* 0x000fca00078ec0ff */
[----:B------:R-:W-:Y:S02]  /*18f0*/  IMAD R0, R0, 0x80, R15 ;  /* 0x0000008000007824 */ /* 0x000fe400078e020f */
[-C--:B------:R-:W-:Y:S08]  /*1900*/  HMMA.16816.F16 R4, R52, R16.reuse, R4 ;  /* 0x000000103404723c */ /* 0x080ff00000000804 */
[-C--:B------:R-:W-:Y:S08]  /*1910*/  HMMA.16816.F16 R70, R56, R16.reuse, R70 ;  /* 0x000000103846723c */ /* 0x080ff00000000846 */
[----:B------:R-:W-:Y:S01]  /*1920*/  HMMA.16816.F16 R74, R60, R16, R74 ;  /* 0x000000103c4a723c */ /* 0x000fe2000000084a */
[----:B-1----:R-:W-:Y:S01]  /*1930*/  IMAD R17, R21, UR8, R110 ;  /* 0x0000000815117c24 */ /* 0x002fe2000f8e026e */
[----:B------:R-:W-:-:S03]  /*1940*/  SHF.R.U32.HI R21, RZ, 0x1, R3 ;  /* 0x00000001ff157819 */ /* 0x000fc60000011603 */
[----:B------:R-:W-:-:S03]  /*1950*/  IMAD R17, R17, 0x100, R2 ;  /* 0x0000010011117824 */ /* 0x000fc600078e0202 */
[----:B------:R-:W-:Y:S01]  /*1960*/  HMMA.16816.F16 R28, R52, R8, R28 ;  /* 0x00000008341c723c */ /* 0x000fe2000000081c */
[----:B------:R-:W-:-:S04]  /*1970*/  IMAD R0, R0, R3, R17 ;  /* 0x0000000300007224 */ /* 0x000fc800078e0211 */
[C-C-:B------:R-:W-:Y:S02]  /*1980*/  IMAD R16, R3.reuse, 0x20, R0.reuse ;  /* 0x0000002003107824 */ /* 0x140fe400078e0200 */
[----:B------:R-:W-:Y:S01]  /*1990*/  IMAD R15, R3, 0x10, R0 ;  /* 0x00000010030f7824 */ /* 0x000fe200078e0200 */
[----:B------:R-:W-:Y:S03]  /*19a0*/  HMMA.16816.F16 R104, R56, R8, R104 ;  /* 0x000000083868723c */ /* 0x000fe60000000868 */
[----:B--2---:R-:W-:-:S05]  /*19b0*/  IMAD.WIDE R14, R15, 0x2, R12 ;  /* 0x000000020f0e7825 */ /* 0x004fca00078e020c */
[----:B------:R-:W-:Y:S01]  /*19c0*/  HMMA.16816.F16 R94, R60, R8, R94 ;  /* 0x000000083c5e723c */ /* 0x000fe2000000085e */
[----:B------:R-:W-:Y:S01]  /*19d0*/  LOP3.LUT R8, R111, 0x3, RZ, 0xc0, !PT ;  /* 0x000000036f087812 */ /* 0x000fe200078ec0ff */
[----:B------:R-:W-:Y:S01]  /*19e0*/  IMAD.MOV.U32 R9, RZ, RZ, RZ ;  /* 0x000000ffff097224 */ /* 0x000fe200078e00ff */
[----:B------:R-:W-:-:S05]  /*19f0*/  SHF.R.U32.HI R111, RZ, 0x2, R111 ;  /* 0x00000002ff6f7819 */ /* 0x000fca000001166f */
[-C--:B------:R-:W-:Y:S08]  /*1a00*/  HMMA.16816.F16 R26, R52, R10.reuse, R26 ;  /* 0x0000000a341a723c */ /* 0x080ff0000000081a */
[-C--:B------:R-:W-:Y:S08]  /*1a10*/  HMMA.16816.F16 R106, R56, R10.reuse, R106 ;  /* 0x0000000a386a723c */ /* 0x080ff0000000086a */
[----:B------:R-:W-:Y:S01]  /*1a20*/  HMMA.16816.F16 R84, R60, R10, R84 ;  /* 0x0000000a3c54723c */ /* 0x000fe20000000854 */
[----:B------:R-:W-:-:S04]  /*1a30*/  IMAD.WIDE.U32 R10, R111, R21, R8 ;  /* 0x000000156f0a7225 */ /* 0x000fc800078e0008 */
[----:B------:R-:W-:-:S03]  /*1a40*/  IMAD.WIDE R8, R0, 0x2, R12 ;  /* 0x0000000200087825 */ /* 0x000fc600078e020c */
[----:B------:R-:W-:Y:S01]  /*1a50*/  HMMA.16816.F16 R34, R52, R18, R34 ;  /* 0x000000123422723c */ /* 0x000fe20000000822 */
[----:B------:R-:W-:-:S07]  /*1a60*/  LEA R2, P0, R10, R8, 0x2 ;  /* 0x000000080a027211 */ /* 0x000fce00078010ff */
[-C--:B------:R-:W-:Y:S08]  /*1a70*/  HMMA.16816.F16 R100, R56, R18.reuse, R100 ;  /* 0x000000123864723c */ /* 0x080ff00000000864 */
[----:B------:R-:W-:Y:S01]  /*1a80*/  HMMA.16816.F16 R96, R60, R18, R96 ;  /* 0x000000123c60723c */ /* 0x000fe20000000860 */
[----:B------:R-:W-:Y:S01]  /*1a90*/  IMAD R19, R3, 0x10, R16 ;  /* 0x0000001003137824 */ /* 0x000fe200078e0210 */
[----:B------:R-:W-:Y:S01]  /*1aa0*/  LEA.HI.X R3, R10, R9, R11, 0x2, P0 ;  /* 0x000000090a037211 */ /* 0x000fe200000f140b */
[----:B------:R-:W-:-:S04]  /*1ab0*/  IMAD.WIDE R16, R16, 0x2, R12 ;  /* 0x0000000210107825 */ /* 0x000fc800078e020c */
[----:B------:R-:W-:Y:S01]  /*1ac0*/  IMAD.WIDE.U32 R8, R21, 0x20, R2 ;  /* 0x0000002015087825 */ /* 0x000fe200078e0002 */
[----:B------:R-:W-:Y:S01]  /*1ad0*/  STG.E desc[UR6][R2.64], R6 ;  /* 0x0000000602007986 */ /* 0x000fe2000c101906 */
[C---:B------:R-:W-:Y:S02]  /*1ae0*/  HMMA.16816.F16 R24, R52.reuse, R48, R24 ;  /* 0x000000303418723c */ /* 0x040fe40000000818 */
[----:B------:R-:W-:Y:S01]  /*1af0*/  IMAD.WIDE R18, R19, 0x2, R12 ;  /* 0x0000000213127825 */ /* 0x000fe200078e020c */
[----:B------:R1:W-:Y:S01]  /*1b00*/  STG.E desc[UR6][R8.64], R7 ;  /* 0x0000000708007986 */ /* 0x0003e2000c101906 */
[C---:B------:R-:W-:Y:S02]  /*1b10*/  LEA R12, P0, R10.reuse, R14, 0x2 ;  /* 0x0000000e0a0c7211 */ /* 0x040fe400078010ff */
[C---:B------:R-:W-:Y:S01]  /*1b20*/  LEA R14, P1, R10.reuse, R16, 0x2 ;  /* 0x000000100a0e7211 */ /* 0x040fe200078210ff */
[----:B------:R-:W-:Y:S01]  /*1b30*/  STG.E desc[UR6][R2.64+0x10], R80 ;  /* 0x0000105002007986 */ /* 0x000fe2000c101906 */
[C-C-:B------:R-:W-:Y:S01]  /*1b40*/  LEA.HI.X R13, R10.reuse, R15, R11.reuse, 0x2, P0 ;  /* 0x0000000f0a0d7211 */ /* 0x140fe200000f140b */
[----:B------:R-:W-:Y:S01]  /*1b50*/  HMMA.16816.F16 R68, R52, R50, R68 ;  /* 0x000000323444723c */ /* 0x000fe20000000844 */
[C---:B------:R-:W-:Y:S01]  /*1b60*/  LEA.HI.X R15, R10.reuse, R17, R11, 0x2, P1 ;  /* 0x000000110a0f7211 */ /* 0x040fe200008f140b */
[----:B------:R-:W-:Y:S01]  /*1b70*/  STG.E desc[UR6][R8.64+0x10], R81 ;  /* 0x0000105108007986 */ /* 0x000fe2000c101906 */
[----:B------:R-:W-:-:S03]  /*1b80*/  LEA R16, P2, R10, R18, 0x2 ;  /* 0x000000120a107211 */ /* 0x000fc600078410ff */
[----:B------:R-:W-:Y:S01]  /*1b90*/  STG.E desc[UR6][R2.64+0x20], R46 ;  /* 0x0000202e02007986 */ /* 0x000fe2000c101906 */
[C---:B-1----:R-:W-:Y:S01]  /*1ba0*/  IMAD.WIDE.U32 R6, R21.reuse, 0x20, R12 ;  /* 0x0000002015067825 */ /* 0x042fe200078e000c */
[C---:B------:R-:W-:Y:S01]  /*1bb0*/  HMMA.16816.F16 R64, R76.reuse, R64, R86 ;  /* 0x000000404c40723c */ /* 0x040fe20000000856 */
[----:B------:R-:W-:Y:S01]  /*1bc0*/  LEA.HI.X R17, R10, R19, R11, 0x2, P2 ;  /* 0x000000130a117211 */ /* 0x000fe200010f140b */
[----:B------:R-:W-:Y:S04]  /*1bd0*/  STG.E desc[UR6][R8.64+0x20], R47 ;  /* 0x0000202f08007986 */ /* 0x000fe8000c101906 */
[----:B------:R-:W-:Y:S02]  /*1be0*/  STG.E desc[UR6][R2.64+0x30], R44 ;  /* 0x0000302c02007986 */ /* 0x000fe4000c101906 */
[----:B------:R-:W-:Y:S02]  /*1bf0*/  HMMA.16816.F16 R66, R76, R66, R88 ;  /* 0x000000424c42723c */ /* 0x000fe40000000858 */
[----:B------:R-:W-:Y:S04]  /*1c00*/  STG.E desc[UR6][R8.64+0x30], R45 ;  /* 0x0000302d08007986 */ /* 0x000fe8000c101906 */
[----:B------:R-:W-:Y:S02]  /*1c10*/  STG.E desc[UR6][R2.64+0x40], R42 ;  /* 0x0000402a02007986 */ /* 0x000fe4000c101906 */
[C---:B------:R-:W-:Y:S02]  /*1c20*/  HMMA.16816.F16 R108, R56.reuse, R48, R108 ;  /* 0x00000030386c723c */ /* 0x040fe4000000086c */
[----:B------:R-:W-:Y:S04]  /*1c30*/  STG.E desc[UR6][R8.64+0x40], R43 ;  /* 0x0000402b08007986 */ /* 0x000fe8000c101906 */
[----:B------:R-:W-:Y:S02]  /*1c40*/  STG.E desc[UR6][R2.64+0x50], R40 ;  /* 0x0000502802007986 */ /* 0x000fe4000c101906 */
[----:B------:R-:W-:Y:S02]  /*1c50*/  HMMA.16816.F16 R72, R56, R50, R72 ;  /* 0x000000323848723c */ /* 0x000fe40000000848 */
[----:B------:R-:W-:Y:S04]  /*1c60*/  STG.E desc[UR6][R8.64+0x50], R41 ;  /* 0x0000502908007986 */ /* 0x000fe8000c101906 */
[----:B------:R-:W-:Y:S02]  /*1c70*/  STG.E desc[UR6][R2.64+0x60], R38 ;  /* 0x0000602602007986 */ /* 0x000fe4000c101906 */
[C---:B------:R-:W-:Y:S02]  /*1c80*/  HMMA.16816.F16 R64, R60.reuse, R48, R64 ;  /* 0x000000303c40723c */ /* 0x040fe40000000840 */
[----:B------:R-:W-:Y:S04]  /*1c90*/  STG.E desc[UR6][R8.64+0x60], R39 ;  /* 0x0000602708007986 */ /* 0x000fe8000c101906 */
[----:B------:R1:W-:Y:S02]  /*1ca0*/  STG.E desc[UR6][R2.64+0x70], R36 ;  /* 0x0000702402007986 */ /* 0x0003e4000c101906 */
[----:B------:R-:W-:Y:S02]  /*1cb0*/  HMMA.16816.F16 R66, R60, R50, R66 ;  /* 0x000000323c42723c */ /* 0x000fe40000000842 */
[----:B------:R-:W-:Y:S04]  /*1cc0*/  STG.E desc[UR6][R8.64+0x70], R37 ;  /* 0x0000702508007986 */ /* 0x000fe8000c101906 */
[----:B------:R-:W-:Y:S04]  /*1cd0*/  STG.E desc[UR6][R12.64], R4 ;  /* 0x000000040c007986 */ /* 0x000fe8000c101906 */
[----:B------:R2:W-:Y:S01]  /*1ce0*/  STG.E desc[UR6][R6.64], R5 ;  /* 0x0000000506007986 */ /* 0x0005e2000c101906 */
[----:B-1----:R-:W-:-:S03]  /*1cf0*/  IMAD.WIDE.U32 R2, R21, 0x20, R14 ;  /* 0x0000002015027825 */ /* 0x002fc600078e000e */
[----:B------:R-:W-:Y:S04]  /*1d00*/  STG.E desc[UR6][R12.64+0x10], R34 ;  /* 0x000010220c007986 */ /* 0x000fe8000c101906 */
[----:B------:R-:W-:Y:S04]  /*1d10*/  STG.E desc[UR6][R6.64+0x10], R35 ;  /* 0x0000102306007986 */ /* 0x000fe8000c101906 */
[----:B------:R-:W-:Y:S01]  /*1d20*/  STG.E desc[UR6][R12.64+0x20], R32 ;  /* 0x000020200c007986 */ /* 0x000fe2000c101906 */
[----:B--2---:R-:W-:-:S03]  /*1d30*/  IMAD.WIDE.U32 R4, R21, 0x20, R16 ;  /* 0x0000002015047825 */ /* 0x004fc600078e0010 */
        /* <DEDUP_REMOVED lines=44> */
.L_x_7:
        /* <DEDUP_REMOVED lines=16> */
.L_x_19:


//--------------------- .text._Z16myHGEMMAlignedV3P6__halfS0_S0_iii --------------------------
	.section	.text._Z16myHGEMMAlignedV3P6__halfS0_S0_iii,"ax",@progbits
	.align	128
        .global         _Z16myHGEMMAlignedV3P6__halfS0_S0_iii
        .type           _Z16myHGEMMAlignedV3P6__halfS0_S0_iii,@function
        .size           _Z16myHGEMMAlignedV3P6__halfS0_S0_iii,(.L_x_20 - _Z16myHGEMMAlignedV3P6__halfS0_S0_iii)
        .other          _Z16myHGEMMAlignedV3P6__halfS0_S0_iii,@"STO_CUDA_ENTRY STV_DEFAULT"
_Z16myHGEMMAlignedV3P6__halfS0_S0_iii:
.text._Z16myHGEMMAlignedV3P6__halfS0_S0_iii:
[----:B------:R-:W-:Y:S01]  /*0000*/  LDC R1, c[0x0][0x37c] ;  /* 0x0000df00ff017b82 */ /* 0x000fe20000000800 */
[----:B------:R-:W1:Y:S07]  /*0010*/  S2R R112, SR_TID.X ;  /* 0x0000000000707919 */ /* 0x000e6e0000002100 */
[----:B------:R-:W2:Y:S01]  /*0020*/  LDC R109, c[0x0][0x39c] ;  /* 0x0000e700ff6d7b82 */ /* 0x000ea20000000800 */
[----:B------:R-:W3:Y:S01]  /*0030*/  LDCU.64 UR6, c[0x0][0x358] ;  /* 0x00006b00ff0677ac */ /* 0x000ee20008000a00 */
[----:B------:R-:W-:Y:S01]  /*0040*/  CS2R R86, SRZ ;  /* 0x0000000000567805 */ /* 0x000fe2000001ff00 */
[----:B------:R-:W4:Y:S01]  /*0050*/  S2R R115, SR_CTAID.X ;  /* 0x0000000000737919 */ /* 0x000f220000002500 */
[----:B------:R-:W-:Y:S01]  /*0060*/  CS2R R84, SRZ ;  /* 0x0000000000547805 */ /* 0x000fe2000001ff00 */
[----:B------:R-:W-:Y:S01]  /*0070*/  UMOV UR4, 0x400 ;  /* 0x0000040000047882 */ /* 0x000fe20000000000 */
[----:B------:R-:W-:Y:S01]  /*0080*/  CS2R R82, SRZ ;  /* 0x0000000000527805 */ /* 0x000fe2000001ff00 */
[----:B------:R-:W5:Y:S01]  /*0090*/  S2R R113, SR_CTAID.Y ;  /* 0x0000000000717919 */ /* 0x000f620000002600 */
[----:B------:R-:W3:Y:S01]  /*00a0*/  LDC.64 R130, c[0x0][0x388] ;  /* 0x0000e200ff827b82 */ /* 0x000ee20000000a00 */
[----:B------:R-:W-:-:S02]  /*00b0*/  CS2R R92, SRZ ;  /* 0x00000000005c7805 */ /* 0x000fc4000001ff00 */
[----:B------:R-:W-:Y:S01]  /*00c0*/  CS2R R90, SRZ ;  /* 0x00000000005a7805 */ /* 0x000fe2000001ff00 */
[----:B------:R-:W5:Y:S01]  /*00d0*/  S2R R108, SR_LANEID ;  /* 0x00000000006c7919 */ /* 0x000f620000000000 */
[----:B------:R-:W-:Y:S02]  /*00e0*/  CS2R R88, SRZ ;  /* 0x0000000000587805 */ /* 0x000fe4000001ff00 */
[----:B------:R-:W-:Y:S02]  /*00f0*/  CS2R R106, SRZ ;  /* 0x00000000006a7805 */ /* 0x000fe4000001ff00 */
[----:B------:R-:W-:Y:S02]  /*0100*/  CS2R R46, SRZ ;  /* 0x00000000002e7805 */ /* 0x000fe4000001ff00 */
[----:B------:R-:W-:Y:S01]  /*0110*/  CS2R R80, SRZ ;  /* 0x0000000000507805 */ /* 0x000fe2000001ff00 */
[----:B------:R-:W3:Y:S01]  /*0120*/  LDC R53, c[0x0][0x3a0] ;  /* 0x0000e800ff357b82 */ /* 0x000ee20000000800 */
[----:B------:R-:W-:-:S02]  /*0130*/  CS2R R16, SRZ ;  /* 0x0000000000107805 */ /* 0x000fc4000001ff00 */
[----:B------:R-:W-:Y:S02]  /*0140*/  CS2R R94, SRZ ;  /* 0x00000000005e7805 */ /* 0x000fe4000001ff00 */
[----:B------:R-:W-:Y:S02]  /*0150*/  CS2R R18, SRZ ;  /* 0x0000000000127805 */ /* 0x000fe4000001ff00 */
[----:B------:R-:W-:Y:S02]  /*0160*/  CS2R R20, SRZ ;  /* 0x0000000000147805 */ /* 0x000fe4000001ff00 */
[----:B------:R-:W-:Y:S02]  /*0170*/  CS2R R22, SRZ ;  /* 0x0000000000167805 */ /* 0x000fe4000001ff00 */
[----:B------:R-:W-:Y:S02]  /*0180*/  CS2R R24, SRZ ;  /* 0x0000000000187805 */ /* 0x000fe4000001ff00 */
[----:B------:R-:W-:Y:S01]  /*0190*/  CS2R R26, SRZ ;  /* 0x00000000001a7805 */ /* 0x000fe2000001ff00 */
[----:B------:R-:W5:Y:S01]  /*01a0*/  S2UR UR5, SR_CgaCtaId ;  /* 0x00000000000579c3 */ /* 0x000f620000008800 */
[----:B------:R-:W-:-:S02]  /*01b0*/  CS2R R28, SRZ ;  /* 0x00000000001c7805 */ /* 0x000fc4000001ff00 */
[----:B------:R-:W-:Y:S02]  /*01c0*/  CS2R R30, SRZ ;  /* 0x00000000001e7805 */ /* 0x000fe4000001ff00 */
[----:B------:R-:W-:Y:S02]  /*01d0*/  CS2R R32, SRZ ;  /* 0x0000000000207805 */ /* 0x000fe4000001ff00 */
[----:B------:R-:W-:Y:S02]  /*01e0*/  CS2R R34, SRZ ;  /* 0x0000000000227805 */ /* 0x000fe4000001ff00 */
[----:B------:R-:W-:Y:S02]  /*01f0*/  CS2R R36, SRZ ;  /* 0x0000000000247805 */ /* 0x000fe4000001ff00 */
[----:B------:R-:W-:Y:S01]  /*0200*/  CS2R R38, SRZ ;  /* 0x0000000000267805 */ /* 0x000fe2000001ff00 */
[----:B-1----:R-:W-:Y:S01]  /*0210*/  IMAD.SHL.U32 R125, R112, 0x8, RZ ;  /* 0x00000008707d7824 */ /* 0x002fe200078e00ff */
[----:B------:R-:W1:Y:S01]  /*0220*/  LDC.64 R132, c[0x0][0x380] ;  /* 0x0000e000ff847b82 */ /* 0x000e620000000a00 */
[----:B------:R-:W-:-:S02]  /*0230*/  SHF.R.U32.HI R2, RZ, 0x3, R112 ;  /* 0x00000003ff027819 */ /* 0x000fc40000011670 */
[----:B------:R-:W-:Y:S02]  /*0240*/  CS2R R40, SRZ ;  /* 0x0000000000287805 */ /* 0x000fe4000001ff00 */
[----:B------:R-:W-:Y:S02]  /*0250*/  SHF.R.U32.HI R0, RZ, 0x1, R112 ;  /* 0x00000001ff007819 */ /* 0x000fe40000011670 */
[----:B------:R-:W-:Y:S02]  /*0260*/  CS2R R42, SRZ ;  /* 0x00000000002a7805 */ /* 0x000fe4000001ff00 */
[----:B------:R-:W-:Y:S02]  /*0270*/  LOP3.LUT R126, R125, 0xf8, RZ, 0xc0, !PT ;  /* 0x000000f87d7e7812 */ /* 0x000fe400078ec0ff */
[----:B------:R-:W-:Y:S02]  /*0280*/  CS2R R44, SRZ ;  /* 0x00000000002c7805 */ /* 0x000fe4000001ff00 */
[----:B------:R-:W-:-:S02]  /*0290*/  LOP3.LUT R48, R2, 0x7c, RZ, 0xc0, !PT ;  /* 0x0000007c02307812 */ /* 0x000fc400078ec0ff */
[----:B----4-:R-:W-:Y:S02]  /*02a0*/  PRMT R2, R126, 0x6540, R115 ;  /* 0x000065407e027816 */ /* 0x010fe40000000073 */
[----:B------:R-:W-:Y:S01]  /*02b0*/  LOP3.LUT R0, R0, 0x1fe, RZ, 0xc0, !PT ;  /* 0x000001fe00007812 */ /* 0x000fe200078ec0ff */
[C---:B------:R-:W-:Y:S01]  /*02c0*/  IMAD R123, R48.reuse, 0x108, R126 ;  /* 0x00000108307b7824 */ /* 0x040fe200078e027e */
[----:B------:R-:W-:Y:S01]  /*02d0*/  LOP3.LUT R125, R125, 0x18, RZ, 0xc0, !PT ;  /* 0x000000187d7d7812 */ /* 0x000fe200078ec0ff */
[----:B--2---:R-:W-:Y:S01]  /*02e0*/  IMAD R7, R48, R109, R2 ;  /* 0x0000006d30077224 */ /* 0x004fe200078e0202 */
[----:B-----5:R-:W-:Y:S01]  /*02f0*/  SHF.R.U32.HI R4, RZ, 0x3, R108 ;  /* 0x00000003ff047819 */ /* 0x020fe2000001166c */
[----:B------:R-:W-:Y:S01]  /*0300*/  IMAD R50, R113, 0x80, R0 ;  /* 0x0000008071327824 */ /* 0x000fe200078e0200 */
[----:B------:R-:W-:Y:S01]  /*0310*/  ULEA UR4, UR5, UR4, 0x18 ;  /* 0x0000000405047291 */ /* 0x000fe2000f8ec0ff */
[----:B---3--:R-:W-:Y:S01]  /*0320*/  IMAD.WIDE R6, R7, 0x2, R130 ;  /* 0x0000000207067825 */ /* 0x008fe200078e0282 */
[----:B------:R-:W-:-:S02]  /*0330*/  LOP3.LUT R110, R108, 0x7, RZ, 0xc0, !PT ;  /* 0x000000076c6e7812 */ /* 0x000fc400078ec0ff */
[----:B------:R-:W-:Y:S01]  /*0340*/  ISETP.GE.AND P0, PT, R53, 0x40, PT ;  /* 0x000000403500780c */ /* 0x000fe20003f06270 */
[----:B------:R-:W-:Y:S01]  /*0350*/  IMAD R49, R50, R53, R125 ;  /* 0x0000003532317224 */ /* 0x000fe200078e027d */
[----:B------:R-:W-:Y:S01]  /*0360*/  LEA R15, R123, UR4, 0x1 ;  /* 0x000000047b0f7c11 */ /* 0x000fe2000f8e08ff */
[----:B------:R-:W-:Y:S01]  /*0370*/  IMAD.WIDE R8, R109, 0x2, R6 ;  /* 0x000000026d087825 */ /* 0x000fe200078e0206 */
[----:B------:R-:W-:-:S03]  /*0380*/  SHF.R.U32.HI R111, RZ, 0x4, R108 ;  /* 0x00000004ff6f7819 */ /* 0x000fc6000001166c */
[----:B------:R-:W-:Y:S01]  /*0390*/  IMAD R128, R0, 0x28, R125 ;  /* 0x0000002800807824 */ /* 0x000fe200078e027d */
[----:B------:R-:W-:Y:S01]  /*03a0*/  SHF.R.S32.HI R0, RZ, 0x1f, R53 ;  /* 0x0000001fff007819 */ /* 0x000fe20000011435 */
[----:B-1----:R-:W-:-:S03]  /*03b0*/  IMAD.WIDE R2, R49, 0x2, R132 ;  /* 0x0000000231027825 */ /* 0x002fc600078e0284 */
[----:B------:R-:W-:Y:S01]  /*03c0*/  LEA R128, R128, UR4, 0x1 ;  /* 0x0000000480807c11 */ /* 0x000fe2000f8e08ff */
[----:B------:R-:W-:Y:S01]  /*03d0*/  IMAD.SHL.U32 R13, R4, 0x8, RZ ;  /* 0x00000008040d7824 */ /* 0x000fe200078e00ff */
[----:B------:R-:W-:Y:S01]  /*03e0*/  LEA.HI R0, R0, R53, RZ, 0x5 ;  /* 0x0000003500007211 */ /* 0x000fe200078f28ff */
[----:B------:R-:W-:Y:S02]  /*03f0*/  IMAD.WIDE R10, R109, 0x2, R8 ;  /* 0x000000026d0a7825 */ /* 0x000fe400078e0208 */
[----:B------:R-:W-:Y:S01]  /*0400*/  @!PT LDS RZ, [RZ] ;  /* 0x00000000fffff984 */ /* 0x000fe20000000800 */
[----:B------:R-:W-:Y:S01]  /*0410*/  @!PT LDS RZ, [RZ] ;  /* 0x00000000fffff984 */ /* 0x000fe20000000800 */
[----:B------:R-:W-:Y:S01]  /*0420*/  @!PT LDS RZ, [RZ] ;  /* 0x00000000fffff984 */ /* 0x000fe20000000800 */
[----:B------:R1:W-:Y:S01]  /*0430*/  LDGSTS.E.128 [R128], desc[UR6][R2.64] ;  /* 0x0000000002807fae */ /* 0x0003e2000b9a1806 */
[----:B------:R-:W-:Y:S01]  /*0440*/  LOP3.LUT R110, R13, 0x8, R110, 0xe2, !PT ;  /* 0x000000080d6e7812 */ /* 0x000fe200078ee26e */
[----:B------:R-:W-:Y:S01]  /*0450*/  IMAD.WIDE R4, R53, 0x2, R2 ;  /* 0x0000000235047825 */ /* 0x000fe200078e0202 */
[----:B------:R-:W-:Y:S02]  /*0460*/  SHF.R.S32.HI R51, RZ, 0x5, R0 ;  /* 0x00000005ff337819 */ /* 0x000fe40000011400 */
[----:B------:R-:W-:Y:S01]  /*0470*/  LOP3.LUT R0, R112, 0x3c0, RZ, 0xc0, !PT ;  /* 0x000003c070007812 */ /* 0x000fe200078ec0ff */
[----:B------:R-:W-:Y:S01]  /*0480*/  IMAD.WIDE R12, R109, 0x2, R10 ;  /* 0x000000026d0c7825 */ /* 0x000fe200078e020a */
[----:B------:R2:W-:Y:S01]  /*0490*/  LDGSTS.E.128 [R128+0x50], desc[UR6][R4.64] ;  /* 0x0005000004807fae */ /* 0x0005e2000b9a1806 */
[----:B------:R-:W-:-:S02]  /*04a0*/  LOP3.LUT R119, R51, 0x1, RZ, 0xc, !PT ;  /* 0x0000000133777812 */ /* 0x000fc400078e0cff */
[----:B------:R-:W-:Y:S01]  /*04b0*/  IMAD.SHL.U32 R111, R111, 0x8, RZ ;  /* 0x000000086f6f7824 */ /* 0x000fe200078e00ff */
[----:B------:R3:W-:Y:S01]  /*04c0*/  LDGSTS.E.128 [R15+0x5000], desc[UR6][R6.64] ;  /* 0x05000000060f7fae */ /* 0x0007e2000b9a1806 */
[----:B-1----:R-:W-:-:S03]  /*04d0*/  CS2R R2, SRZ ;  /* 0x0000000000027805 */ /* 0x002fc6000001ff00 */
[----:B------:R1:W-:Y:S04]  /*04e0*/  LDGSTS.E.128 [R15+0x5210], desc[UR6][R8.64] ;  /* 0x05210000080f7fae */ /* 0x0003e8000b9a1806 */
[----:B------:R4:W-:Y:S01]  /*04f0*/  LDGSTS.E.128 [R15+0x5420], desc[UR6][R10.64] ;  /* 0x054200000a0f7fae */ /* 0x0009e2000b9a1806 */
[----:B--2---:R-:W-:-:S03]  /*0500*/  CS2R R4, SRZ ;  /* 0x0000000000047805 */ /* 0x004fc6000001ff00 */
[----:B------:R2:W-:Y:S01]  /*0510*/  LDGSTS.E.128 [R15+0x5630], desc[UR6][R12.64] ;  /* 0x056300000c0f7fae */ /* 0x0005e2000b9a1806 */
[----:B---3--:R-:W-:-:S03]  /*0520*/  SHF.R.U32.HI R6, RZ, 0x5, R112 ;  /* 0x00000005ff067819 */ /* 0x008fc60000011670 */
[----:B------:R-:W0:Y:S01]  /*0530*/  LDGDEPBAR ;  /* 0x00000000000079af */ /* 0x000e220000000000 */
[----:B------:R-:W-:Y:S02]  /*0540*/  LOP3.LUT R6, R6, 0x1, RZ, 0xc0, !PT ;  /* 0x0000000106067812 */ /* 0x000fe400078ec0ff */
[----:B-1----:R-:W-:Y:S02]  /*0550*/  CS2R R8, SRZ ;  /* 0x0000000000087805 */ /* 0x002fe4000001ff00 */
[----:B----4-:R-:W-:Y:S01]  /*0560*/  CS2R R10, SRZ ;  /* 0x00000000000a7805 */ /* 0x010fe2000001ff00 */
[C---:B------:R-:W-:Y:S01]  /*0570*/  IMAD R120, R119.reuse, 0x2, R6 ;  /* 0x0000000277787824 */ /* 0x040fe200078e0206 */
[----:B------:R-:W-:Y:S02]  /*0580*/  CS2R R6, SRZ ;  /* 0x0000000000067805 */ /* 0x000fe4000001ff00 */
[----:B--2---:R-:W-:Y:S02]  /*0590*/  CS2R R12, SRZ ;  /* 0x00000000000c7805 */ /* 0x004fe4000001ff00 */
[----:B------:R-:W-:Y:S01]  /*05a0*/  CS2R R14, SRZ ;  /* 0x00000000000e7805 */ /* 0x000fe2000001ff00 */
[----:B------:R-:W-:-:S02]  /*05b0*/  IMAD R119, R119, 0x2100, R0 ;  /* 0x0000210077777824 */ /* 0x000fc400078e0200 */
        /* <DEDUP_REMOVED lines=9> */
[----:B------:R-:W-:Y:S01]  /*0650*/  VIADD R48, R48, 0x20 ;  /* 0x0000002030307836 */ /* 0x000fe20000000000 */
[----:B------:R-:W-:Y:S01]  /*0660*/  IADD3 R116, P0, PT, R2, 0x40, RZ ;  /* 0x0000004002747810 */ /* 0x000fe20007f1e0ff */
[----:B------:R-:W-:Y:S01]  /*0670*/  IMAD.SHL.U32 R4, R115, 0x100, RZ ;  /* 0x0000010073047824 */ /* 0x000fe200078e00ff */
        /* <DEDUP_REMOVED lines=52> */
.L_x_9:
[----:B------:R-:W-:Y:S02]  /*09c0*/  VIADD R124, R124, 0x1 ;  /* 0x000000017c7c7836 */ /* 0x000fe40000000000 */
[----:B------:R-:W-:-:S03]  /*09d0*/  IMAD.WIDE R48, R126, 0x2, R130 ;  /* 0x000000027e307825 */ /* 0x000fc600078e0282 */
[C---:B------:R-:W-:Y:S01]  /*09e0*/  LOP3.LUT R53, R124.reuse, 0x1, RZ, 0xc, !PT ;  /* 0x000000017c357812 */ /* 0x040fe200078e0cff */
[----:B------:R-:W-:Y:S01]  /*09f0*/  IMAD.WIDE.U32 R50, R125, 0x2, R132 ;  /* 0x000000027d327825 */ /* 0x000fe200078e0084 */
[----:B------:R-:W-:-:S03]  /*0a00*/  LOP3.LUT R52, R124, 0x1, RZ, 0xc0, !PT ;  /* 0x000000017c347812 */ /* 0x000fc600078ec0ff */
[C---:B------:R-:W-:Y:S02]  /*0a10*/  IMAD R103, R53.reuse, 0x2, R122 ;  /* 0x0000000235677824 */ /* 0x040fe400078e027a */
[----:B------:R-:W-:Y:S02]  /*0a20*/  IMAD R129, R53, 0x2100, R121 ;  /* 0x0000210035817824 */ /* 0x000fe400078e0279 */
[----:B------:R-:W-:Y:S02]  /*0a30*/  IMAD R103, R103, 0xa00, RZ ;  /* 0x00000a0067677824 */ /* 0x000fe400078e02ff */
[C---:B------:R-:W-:Y:S01]  /*0a40*/  IMAD R55, R52.reuse, 0x2800, R128 ;  /* 0x0000280034377824 */ /* 0x040fe200078e0280 */
[----:B------:R-:W-:Y:S01]  /*0a50*/  LEA R129, R129, UR5, 0x1 ;  /* 0x0000000581817c11 */ /* 0x000fe2000f8e08ff */
[----:B------:R-:W-:Y:S01]  /*0a60*/  IMAD R71, R52, 0x4200, R123 ;  /* 0x0000420034477824 */ /* 0x000fe200078e027b */
[----:B------:R-:W-:Y:S01]  /*0a70*/  LEA R103, R103, UR4, 0x1 ;  /* 0x0000000467677c11 */ /* 0x000fe2000f8e08ff */
[C---:B------:R-:W-:Y:S01]  /*0a80*/  IMAD.WIDE R60, R109.reuse, 0x2, R48 ;  /* 0x000000026d3c7825 */ /* 0x040fe200078e0230 */
[----:B------:R-:W-:Y:S01]  /*0a90*/  @!PT LDS RZ, [RZ] ;  /* 0x00000000fffff984 */ /* 0x000fe20000000800 */
[----:B------:R-:W-:Y:S01]  /*0aa0*/  @!PT LDS RZ, [RZ] ;  /* 0x00000000fffff984 */ /* 0x000fe20000000800 */
[----:B------:R-:W-:Y:S01]  /*0ab0*/  @!PT LDS RZ, [RZ] ;  /* 0x00000000fffff984 */ /* 0x000fe20000000800 */
[----:B------:R1:W-:Y:S02]  /*0ac0*/  LDGSTS.E.128 [R55], desc[UR6][R116.64] ;  /* 0x0000000074377fae */ /* 0x0003e4000b9a1806 */
[C---:B------:R-:W-:Y:S01]  /*0ad0*/  IADD3 R56, PT, PT, R114.reuse, 0x500, R103 ;  /* 0x0000050072387810 */ /* 0x040fe20007ffe067 */
[----:B------:R-:W-:Y:S01]  /*0ae0*/  IMAD.WIDE R64, R109, 0x4, R48 ;  /* 0x000000046d407825 */ /* 0x000fe200078e0230 */
[----:B------:R2:W-:Y:S01]  /*0af0*/  LDGSTS.E.128 [R55+0x50], desc[UR6][R50.64+0x40] ;  /* 0x0005004032377fae */ /* 0x0005e2000b9a1806 */
[----:B------:R-:W-:-:S02]  /*0b00*/  IADD3 R62, PT, PT, R114, 0xa00, R103 ;  /* 0x00000a00723e7810 */ /* 0x000fc40007ffe067 */
[----:B------:R-:W-:Y:S01]  /*0b10*/  IMAD.WIDE R68, R109, 0x6, R48 ;  /* 0x000000066d447825 */ /* 0x000fe200078e0230 */
[----:B------:R-:W-:Y:S01]  /*0b20*/  IADD3 R66, PT, PT, R114, 0xf00, R103 ;  /* 0x00000f0072427810 */ /* 0x000fe20007ffe067 */
[----:B------:R3:W-:Y:S02]  /*0b30*/  LDGSTS.E.128 [R71], desc[UR6][R48.64] ;  /* 0x0000000030477fae */ /* 0x0007e4000b9a1806 */
[----:B------:R-:W-:Y:S01]  /*0b40*/  IMAD.IADD R52, R129, 0x1, R118 ;  /* 0x0000000181347824 */ /* 0x000fe200078e0276 */
[----:B-1----:R-:W-:Y:S01]  /*0b50*/  IADD3 R116, P1, PT, R116, 0x40, RZ ;  /* 0x0000004074747810 */ /* 0x002fe20007f3e0ff */
[----:B------:R1:W-:Y:S01]  /*0b60*/  LDGSTS.E.128 [R71+0x210], desc[UR6][R60.64] ;  /* 0x002100003c477fae */ /* 0x0003e2000b9a1806 */
[----:B------:R-:W-:Y:S02]  /*0b70*/  VIADD R127, R127, 0x1 ;  /* 0x000000017f7f7836 */ /* 0x000fe40000000000 */
[----:B--2---:R-:W-:Y:S01]  /*0b80*/  IMAD.IADD R50, R103, 0x1, R114 ;  /* 0x0000000167327824 */ /* 0x004fe200078e0272 */
[----:B------:R2:W-:Y:S01]  /*0b90*/  LDGSTS.E.128 [R71+0x420], desc[UR6][R64.64] ;  /* 0x0042000040477fae */ /* 0x0005e2000b9a1806 */
[----:B------:R-:W-:Y:S01]  /*0ba0*/  IMAD R126, R109, 0x20, R126 ;  /* 0x000000206d7e7824 */ /* 0x000fe200078e027e */
[----:B------:R-:W-:Y:S01]  /*0bb0*/  ISETP.NE.AND P0, PT, R127, -0x1, PT ;  /* 0xffffffff7f00780c */ /* 0x000fe20003f05270 */
[----:B------:R-:W-:Y:S01]  /*0bc0*/  VIADD R125, R125, 0x20 ;  /* 0x000000207d7d7836 */ /* 0x000fe20000000000 */
[----:B------:R4:W-:Y:S01]  /*0bd0*/  LDGSTS.E.128 [R71+0x630], desc[UR6][R68.64] ;  /* 0x0063000044477fae */ /* 0x0009e2000b9a1806 */
[----:B------:R-:W-:-:S03]  /*0be0*/  IMAD.X R117, RZ, RZ, R117, P1 ;  /* 0x000000ffff757224 */ /* 0x000fc600008e0675 */
[----:B---3--:R-:W-:Y:S04]  /*0bf0*/  LDSM.16.M88.4 R48, [R50] ;  /* 0x000000003230783b */ /* 0x008fe80000000200 */
[----:B------:R-:W3:Y:S04]  /*0c00*/  LDSM.16.MT88.4 R52, [R52] ;  /* 0x000000003434783b */ /* 0x000ee80000004200 */
[----:B------:R-:W5:Y:S04]  /*0c10*/  LDSM.16.M88.4 R56, [R56] ;  /* 0x000000003838783b */ /* 0x000f680000000200 */
[----:B-1----:R-:W1:Y:S04]  /*0c20*/  LDSM.16.M88.4 R60, [R62] ;  /* 0x000000003e3c783b */ /* 0x002e680000000200 */
[----:B--2---:R-:W2:Y:S04]  /*0c30*/  LDSM.16.M88.4 R64, [R66] ;  /* 0x000000004240783b */ /* 0x004ea80000000200 */
[----:B------:R-:W0:Y:S01]  /*0c40*/  LDGDEPBAR ;  /* 0x00000000000079af */ /* 0x000e220000000000 */
[-C--:B---3--:R-:W-:Y:S08]  /*0c50*/  HMMA.16816.F16 R98, R48, R52.reuse, R6 ;  /* 0x000000343062723c */ /* 0x088ff00000000806 */
[----:B-----5:R-:W-:Y:S01]  /*0c60*/  HMMA.16816.F16 R96, R56, R52, R4 ;  /* 0x000000343860723c */ /* 0x020fe20000000804 */
[----:B------:R-:W-:-:S06]  /*0c70*/  IADD3 R4, PT, PT, R118, 0x40, R129 ;  /* 0x0000004076047810 */ /* 0x000fcc0007ffe081 */
[----:B------:R-:W3:Y:S01]  /*0c80*/  LDSM.16.MT88.4 R4, [R4] ;  /* 0x000000000404783b */ /* 0x000ee20000004200 */
[-C--:B-1----:R-:W-:Y:S08]  /*0c90*/  HMMA.16816.F16 R2, R60, R52.reuse, R2 ;  /* 0x000000343c02723c */ /* 0x082ff00000000802 */
[----:B--2---:R-:W-:Y:S01]  /*0ca0*/  HMMA.16816.F16 R100, R64, R52, R46 ;  /* 0x000000344064723c */ /* 0x004fe2000000082e */
[----:B------:R-:W-:-:S07]  /*0cb0*/  IADD3 R52, PT, PT, R118, 0x20, R129 ;  /* 0x0000002076347810 */ /* 0x000fce0007ffe081 */
[----:B------:R-:W-:Y:S01]  /*0cc0*/  HMMA.16816.F16 R72, R48, R54, R44 ;  /* 0x000000363048723c */ /* 0x000fe2000000082c */
[----:B------:R-:W-:-:S06]  /*0cd0*/  IADD3 R44, PT, PT, R118, 0x60, R129 ;  /* 0x00000060762c7810 */ /* 0x000fcc0007ffe081 */
[----:B------:R-:W1:Y:S01]  /*0ce0*/  LDSM.16.MT88.4 R44, [R44] ;  /* 0x000000002c2c783b */ /* 0x000e620000004200 */
[-C--:B------:R-:W-:Y:S08]  /*0cf0*/  HMMA.16816.F16 R30, R56, R54.reuse, R30 ;  /* 0x00000036381e723c */ /* 0x080ff0000000081e */
[-C--:B----4-:R-:W-:Y:S08]  /*0d00*/  HMMA.16816.F16 R68, R60, R54.reuse, R94 ;  /* 0x000000363c44723c */ /* 0x090ff0000000085e */
[----:B------:R-:W-:Y:S01]  /*0d10*/  HMMA.16816.F16 R70, R64, R54, R106 ;  /* 0x000000364046723c */ /* 0x000fe2000000086a */
[----:B------:R-:W2:Y:S07]  /*0d20*/  LDSM.16.MT88.4 R52, [R52] ;  /* 0x000000003434783b */ /* 0x000eae0000004200 */
[C---:B---3--:R-:W-:Y:S08]  /*0d30*/  HMMA.16816.F16 R24, R56.reuse, R4, R24 ;  /* 0x000000043818723c */ /* 0x048ff00000000818 */
[C---:B------:R-:W-:Y:S08]  /*0d40*/  HMMA.16816.F16 R22, R56.reuse, R6, R22 ;  /* 0x000000063816723c */ /* 0x040ff00000000816 */
[C---:B-1----:R-:W-:Y:S08]  /*0d50*/  HMMA.16816.F16 R20, R56.reuse, R44, R20 ;  /* 0x0000002c3814723c */ /* 0x042ff00000000814 */
[----:B------:R-:W-:Y:S08]  /*0d60*/  HMMA.16816.F16 R94, R56, R46, R18 ;  /* 0x0000002e385e723c */ /* 0x000ff00000000812 */
[----:B------:R-:W-:Y:S01]  /*0d70*/  HMMA.16816.F16 R74, R60, R44, R8 ;  /* 0x0000002c3c4a723c */ /* 0x000fe20000000808 */
[----:B------:R-:W-:-:S07]  /*0d80*/  IADD3 R8, PT, PT, R114, 0x20, R103 ;  /* 0x0000002072087810 */ /* 0x000fce0007ffe067 */
[-C--:B--2---:R-:W-:Y:S08]  /*0d90*/  HMMA.16816.F16 R42, R48, R52.reuse, R42 ;  /* 0x00000034302a723c */ /* 0x084ff0000000082a */
[C---:B------:R-:W-:Y:S08]  /*0da0*/  HMMA.16816.F16 R28, R56.reuse, R52, R28 ;  /* 0x00000034381c723c */ /* 0x040ff0000000081c */
[----:B------:R-:W-:Y:S01]  /*0db0*/  HMMA.16816.F16 R26, R56, R54, R26 ;  /* 0x00000036381a723c */ /* 0x000fe2000000081a */
[----:B------:R-:W-:-:S06]  /*0dc0*/  IADD3 R56, PT, PT, R114, 0xa20, R103 ;  /* 0x00000a2072387810 */ /* 0x000fcc0007ffe067 */
[----:B------:R-:W-:Y:S01]  /*0dd0*/  LDSM.16.M88.4 R56, [R56] ;  /* 0x000000003838783b */ /* 0x000fe20000000200 */
[----:B------:R-:W-:Y:S01]  /*0de0*/  HMMA.16816.F16 R78, R60, R52, R16 ;  /* 0x000000343c4e723c */ /* 0x000fe20000000810 */
[----:B------:R-:W-:-:S06]  /*0df0*/  IADD3 R16, PT, PT, R114, 0x520, R103 ;  /* 0x0000052072107810 */ /* 0x000fcc0007ffe067 */
[----:B------:R-:W-:Y:S01]  /*0e00*/  LDSM.16.M88.4 R16, [R16] ;  /* 0x000000001010783b */ /* 0x000fe20000000200 */
[----:B------:R-:W-:Y:S01]  /*0e10*/  HMMA.16816.F16 R88, R64, R52, R88 ;  /* 0x000000344058723c */ /* 0x000fe20000000858 */
[----:B------:R-:W-:-:S07]  /*0e20*/  IADD3 R52, PT, PT, R114, 0xf20, R103 ;  /* 0x00000f2072347810 */ /* 0x000fce0007ffe067 */
[C---:B------:R-:W-:Y:S08]  /*0e30*/  HMMA.16816.F16 R40, R48.reuse, R54, R40 ;  /* 0x000000363028723c */ /* 0x040ff00000000828 */
[C---:B------:R-:W-:Y:S08]  /*0e40*/  HMMA.16816.F16 R38, R48.reuse, R4, R38 ;  /* 0x000000043026723c */ /* 0x040ff00000000826 */
[C---:B------:R-:W-:Y:S08]  /*0e50*/  HMMA.16816.F16 R36, R48.reuse, R6, R36 ;  /* 0x000000063024723c */ /* 0x040ff00000000824 */
[C---:B------:R-:W-:Y:S08]  /*0e60*/  HMMA.16816.F16 R34, R48.reuse, R44, R34 ;  /* 0x0000002c3022723c */ /* 0x040ff00000000822 */
[----:B------:R-:W-:Y:S01]  /*0e70*/  HMMA.16816.F16 R32, R48, R46, R32 ;  /* 0x0000002e3020723c */ /* 0x000fe20000000820 */
[----:B------:R-:W-:-:S06]  /*0e80*/  IADD3 R48, PT, PT, R118, 0x2100, R129 ;  /* 0x0000210076307810 */ /* 0x000fcc0007ffe081 */
[----:B------:R-:W-:Y:S01]  /*0e90*/  LDSM.16.MT88.4 R48, [R48] ;  /* 0x000000003030783b */ /* 0x000fe20000004200 */
[C---:B------:R-:W-:Y:S08]  /*0ea0*/  HMMA.16816.F16 R14, R60.reuse, R54, R14 ;  /* 0x000000363c0e723c */ /* 0x040ff0000000080e */
[C---:B------:R-:W-:Y:S08]  /*0eb0*/  HMMA.16816.F16 R12, R60.reuse, R4, R12 ;  /* 0x000000043c0c723c */ /* 0x040ff0000000080c */
[C---:B------:R-:W-:Y:S01]  /*0ec0*/  HMMA.16816.F16 R76, R60.reuse, R6, R10 ;  /* 0x000000063c4c723c */ /* 0x040fe2000000080a */
[----:B------:R-:W1:Y:S07]  /*0ed0*/  LDSM.16.M88.4 R8, [R8] ;  /* 0x000000000808783b */ /* 0x000e6e0000000200 */
[----:B------:R-:W-:Y:S01]  /*0ee0*/  HMMA.16816.F16 R80, R60, R46, R80 ;  /* 0x0000002e3c50723c */ /* 0x000fe20000000850 */
[----:B------:R-:W-:-:S06]  /*0ef0*/  IADD3 R60, PT, PT, R118, 0x2120, R129 ;  /* 0x00002120763c7810 */ /* 0x000fcc0007ffe081 */
[----:B------:R-:W2:Y:S01]  /*0f00*/  LDSM.16.MT88.4 R60, [R60] ;  /* 0x000000003c3c783b */ /* 0x000ea20000004200 */
[C---:B------:R-:W-:Y:S03]  /*0f10*/  HMMA.16816.F16 R90, R64.reuse, R54, R90 ;  /* 0x00000036405a723c */ /* 0x040fe6000000085a */
[----:B------:R-:W-:Y:S05]  /*0f20*/  LDSM.16.M88.4 R52, [R52] ;  /* 0x000000003434783b */ /* 0x000fea0000000200 */
[C---:B------:R-:W-:Y:S08]  /*0f30*/  HMMA.16816.F16 R92, R64.reuse, R4, R92 ;  /* 0x00000004405c723c */ /* 0x040ff0000000085c */
[C---:B------:R-:W-:Y:S08]  /*0f40*/  HMMA.16816.F16 R82, R64.reuse, R6, R82 ;  /* 0x000000064052723c */ /* 0x040ff00000000852 */
[----:B------:R-:W-:Y:S01]  /*0f50*/  HMMA.16816.F16 R102, R64, R44, R84 ;  /* 0x0000002c4066723c */ /* 0x000fe20000000854 */
[----:B------:R-:W-:-:S07]  /*0f60*/  IADD3 R84, PT, PT, R118, 0x2160, R129 ;  /* 0x0000216076547810 */ /* 0x000fce0007ffe081 */
[----:B------:R-:W-:Y:S01]  /*0f70*/  HMMA.16816.F16 R104, R64, R46, R86 ;  /* 0x0000002e4068723c */ /* 0x000fe20000000856 */
[----:B------:R-:W-:Y:S01]  /*0f80*/  IADD3 R64, PT, PT, R118, 0x2140, R129 ;  /* 0x0000214076407810 */ /* 0x000fe20007ffe081 */
[----:B------:R-:W-:Y:S05]  /*0f90*/  LDSM.16.MT88.4 R84, [R84] ;  /* 0x000000005454783b */ /* 0x000fea0000004200 */
[----:B------:R-:W3:Y:S01]  /*0fa0*/  LDSM.16.MT88.4 R64, [R64] ;  /* 0x000000004040783b */ /* 0x000ee20000004200 */
[----:B-1----:R-:W-:Y:S01]  /*0fb0*/  HMMA.16816.F16 R6, R8, R48, R98 ;  /* 0x000000300806723c */ /* 0x002fe20000000862 */
[----:B------:R-:W-:-:S07]  /*0fc0*/  DEPBAR.LE SB0, 0x0 ;  /* 0x000080000000791a */ /* 0x000fce0000000000 */
[----:B------:R-:W-:Y:S08]  /*0fd0*/  HMMA.16816.F16 R4, R16, R48, R96 ;  /* 0x000000301004723c */ /* 0x000ff00000000860 */
[C---:B------:R-:W-:Y:S08]  /*0fe0*/  HMMA.16816.F16 R44, R8.reuse, R50, R72 ;  /* 0x00000032082c723c */ /* 0x040ff00000000848 */
[C---:B--2---:R-:W-:Y:S08]  /*0ff0*/  HMMA.16816.F16 R42, R8.reuse, R60, R42 ;  /* 0x0000003c082a723c */ /* 0x044ff0000000082a */
[C---:B------:R-:W-:Y:S08]  /*1000*/  HMMA.16816.F16 R40, R8.reuse, R62, R40 ;  /* 0x0000003e0828723c */ /* 0x040ff00000000828 */
[C---:B---3--:R-:W-:Y:S08]  /*1010*/  HMMA.16816.F16 R38, R8.reuse, R64, R38 ;  /* 0x000000400826723c */ /* 0x048ff00000000826 */
        /* <DEDUP_REMOVED lines=28> */
.L_x_8:
[----:B------:R-:W-:Y:S01]  /*11e0*/  LEA R119, R119, UR4, 0x1 ;  /* 0x0000000477777c11 */ /* 0x000fe2000f8e08ff */
[--C-:B------:R-:W-:Y:S01]  /*11f0*/  IMAD R114, R110, 0x28, R111.reuse ;  /* 0x000000286e727824 */ /* 0x100fe200078e026f */
[----:B------:R-:W-:Y:S01]  /*1200*/  LEA R117, R120, UR4, 0x1 ;  /* 0x0000000478757c11 */ /* 0x000fe2000f8e08ff */
[----:B------:R-:W-:Y:S02]  /*1210*/  IMAD R116, R110, 0x108, R111 ;  /* 0x000001086e747824 */ /* 0x000fe400078e026f */
[----:B------:R-:W-:Y:S02]  /*1220*/  VIADD R57, R119, 0x5060 ;  /* 0x0000506077397836 */ /* 0x000fe40000000000 */
[----:B------:R-:W-:Y:S02]  /*1230*/  VIADD R73, R117, 0xa00 ;  /* 0x00000a0075497836 */ /* 0x000fe40000000000 */
[C---:B------:R-:W-:Y:S02]  /*1240*/  VIADD R49, R119.reuse, 0x5000 ;  /* 0x0000500077317836 */ /* 0x040fe40000000000 */
[----:B------:R-:W-:-:S02]  /*1250*/  VIADD R51, R119, 0x5020 ;  /* 0x0000502077337836 */ /* 0x000fc40000000000 */
[----:B------:R-:W-:Y:S02]  /*1260*/  VIADD R53, R119, 0x5040 ;  /* 0x0000504077357836 */ /* 0x000fe40000000000 */
[----:B------:R-:W-:Y:S02]  /*1270*/  IMAD.U32 R64, R116, 0x2, R57 ;  /* 0x0000000274407824 */ /* 0x000fe400078e0039 */
[C---:B------:R-:W-:Y:S02]  /*1280*/  IMAD.U32 R73, R114.reuse, 0x2, R73 ;  /* 0x0000000272497824 */ /* 0x040fe400078e0049 */
[----:B------:R-:W-:Y:S02]  /*1290*/  IMAD.U32 R48, R114, 0x2, R117 ;  /* 0x0000000272307824 */ /* 0x000fe400078e0075 */
[----:B------:R-:W-:Y:S01]  /*12a0*/  VIADD R61, R117, 0x500 ;  /* 0x00000500753d7836 */ /* 0x000fe20000000000 */
[----:B------:R-:W-:Y:S01]  /*12b0*/  LDSM.16.MT88.4 R64, [R64] ;  /* 0x000000004040783b */ /* 0x000fe20000004200 */
[----:B------:R-:W-:-:S02]  /*12c0*/  IMAD.U32 R52, R116, 0x2, R49 ;  /* 0x0000000274347824 */ /* 0x000fc400078e0031 */
[C---:B------:R-:W-:Y:S01]  /*12d0*/  IMAD.U32 R56, R116.reuse, 0x2, R51 ;  /* 0x0000000274387824 */ /* 0x040fe200078e0033 */
[----:B------:R-:W1:Y:S01]  /*12e0*/  LDSM.16.M88.4 R72, [R73] ;  /* 0x000000004948783b */ /* 0x000e620000000200 */
[----:B------:R-:W-:Y:S02]  /*12f0*/  IMAD.U32 R60, R116, 0x2, R53 ;  /* 0x00000002743c7824 */ /* 0x000fe400078e0035 */
[----:B------:R-:W-:Y:S01]  /*1300*/  VIADD R77, R117, 0xf00 ;  /* 0x00000f00754d7836 */ /* 0x000fe20000000000 */
[----:B------:R-:W-:Y:S01]  /*1310*/  LDSM.16.M88.4 R48, [R48] ;  /* 0x000000003030783b */ /* 0x000fe20000000200 */
[C---:B------:R-:W-:Y:S02]  /*1320*/  IMAD.U32 R68, R114.reuse, 0x2, R61 ;  /* 0x0000000272447824 */ /* 0x040fe400078e003d */
[----:B------:R-:W-:Y:S01]  /*1330*/  IMAD.U32 R77, R114, 0x2, R77 ;  /* 0x00000002724d7824 */ /* 0x000fe200078e004d */
[----:B------:R-:W2:Y:S01]  /*1340*/  LDSM.16.MT88.4 R52, [R52] ;  /* 0x000000003434783b */ /* 0x000ea20000004200 */
[----:B------:R-:W-:-:S02]  /*1350*/  IMAD.SHL.U32 R112, R112, 0x2, RZ ;  /* 0x0000000270707824 */ /* 0x000fc400078e00ff */
[----:B------:R-:W-:Y:S01]  /*1360*/  IMAD R0, R115, 0x100, R0 ;  /* 0x0000010073007824 */ /* 0x000fe200078e0200 */
[----:B------:R-:W3:Y:S02]  /*1370*/  LDSM.16.MT88.4 R56, [R56] ;  /* 0x000000003838783b */ /* 0x000ee40000004200 */
[----:B------:R-:W-:Y:S02]  /*1380*/  LOP3.LUT R112, R112, 0x40, RZ, 0xc0, !PT ;  /* 0x0000004070707812 */ /* 0x000fe400078ec0ff */
[----:B------:R-:W4:Y:S03]  /*1390*/  LDSM.16.MT88.4 R60, [R60] ;  /* 0x000000003c3c783b */ /* 0x000f260000004200 */
[----:B------:R-:W-:Y:S01]  /*13a0*/  IMAD R112, R113, 0x80, R112 ;  /* 0x0000008071707824 */ /* 0x000fe200078e0270 */
[----:B------:R-:W5:Y:S03]  /*13b0*/  LDSM.16.M88.4 R68, [R68] ;  /* 0x000000004444783b */ /* 0x000f660000000200 */
[----:B------:R-:W-:Y:S01]  /*13c0*/  IMAD R0, R112, R109, R0 ;  /* 0x0000006d70007224 */ /* 0x000fe200078e0200 */
[----:B------:R-:W5:Y:S01]  /*13d0*/  LDSM.16.M88.4 R76, [R77] ;  /* 0x000000004d4c783b */ /* 0x000f620000000200 */
[----:B-1----:R-:W-:Y:S01]  /*13e0*/  HMMA.16816.F16 R110, R72, R64, R8 ;  /* 0x00000040486e723c */ /* 0x002fe20000000808 */
[----:B------:R-:W-:-:S07]  /*13f0*/  VIADD R9, R117, 0x20 ;  /* 0x0000002075097836 */ /* 0x000fce0000000000 */
[C---:B--2---:R-:W-:Y:S08]  /*1400*/  HMMA.16816.F16 R6, R48.reuse, R52, R6 ;  /* 0x000000343006723c */ /* 0x044ff00000000806 */
[C---:B------:R-:W-:Y:S08]  /*1410*/  HMMA.16816.F16 R44, R48.reuse, R54, R44 ;  /* 0x00000036302c723c */ /* 0x040ff0000000082c */
[C---:B---3--:R-:W-:Y:S08]  /*1420*/  HMMA.16816.F16 R42, R48.reuse, R56, R42 ;  /* 0x00000038302a723c */ /* 0x048ff0000000082a */
[C---:B------:R-:W-:Y:S08]  /*1430*/  HMMA.16816.F16 R40, R48.reuse, R58, R40 ;  /* 0x0000003a3028723c */ /* 0x040ff00000000828 */
[C---:B----4-:R-:W-:Y:S08]  /*1440*/  HMMA.16816.F16 R38, R48.reuse, R60, R38 ;  /* 0x0000003c3026723c */ /* 0x050ff00000000826 */
[C---:B------:R-:W-:Y:S08]  /*1450*/  HMMA.16816.F16 R36, R48.reuse, R62, R36 ;  /* 0x0000003e3024723c */ /* 0x040ff00000000824 */
[C---:B------:R-:W-:Y:S08]  /*1460*/  HMMA.16816.F16 R34, R48.reuse, R64, R34 ;  /* 0x000000403022723c */ /* 0x040ff00000000822 */
[----:B------:R-:W-:Y:S01]  /*1470*/  HMMA.16816.F16 R32, R48, R66, R32 ;  /* 0x000000423020723c */ /* 0x000fe20000000820 */
[----:B------:R-:W-:-:S02]  /*1480*/  IMAD.U32 R48, R114, 0x2, R9 ;  /* 0x0000000272307824 */ /* 0x000fc400078e0009 */
[----:B------:R-:W-:-:S04]  /*1490*/  VIADD R9, R117, 0x520 ;  /* 0x0000052075097836 */ /* 0x000fc80000000000 */
[----:B------:R-:W-:Y:S01]  /*14a0*/  LDSM.16.M88.4 R48, [R48] ;  /* 0x000000003030783b */ /* 0x000fe20000000200 */
[C---:B------:R-:W-:Y:S08]  /*14b0*/  HMMA.16816.F16 R2, R72.reuse, R52, R2 ;  /* 0x000000344802723c */ /* 0x040ff00000000802 */
[C---:B------:R-:W-:Y:S08]  /*14c0*/  HMMA.16816.F16 R94, R72.reuse, R54, R94 ;  /* 0x00000036485e723c */ /* 0x040ff0000000085e */
[C---:B------:R-:W-:Y:S08]  /*14d0*/  HMMA.16816.F16 R98, R72.reuse, R56, R16 ;  /* 0x000000384862723c */ /* 0x040ff00000000810 */
[----:B------:R-:W-:Y:S01]  /*14e0*/  HMMA.16816.F16 R100, R72, R58, R14 ;  /* 0x0000003a4864723c */ /* 0x000fe2000000080e */
[----:B------:R-:W-:-:S04]  /*14f0*/  VIADD R15, R119, 0x7140 ;  /* 0x00007140770f7836 */ /* 0x000fc80000000000 */
[----:B------:R-:W-:-:S03]  /*1500*/  IMAD.U32 R8, R116, 0x2, R15 ;  /* 0x0000000274087824 */ /* 0x000fc600078e000f */
[----:B------:R-:W-:Y:S01]  /*1510*/  HMMA.16816.F16 R102, R72, R60, R12 ;  /* 0x0000003c4866723c */ /* 0x000fe2000000080c */
[----:B------:R-:W-:-:S04]  /*1520*/  VIADD R13, R119, 0x7120 ;  /* 0x00007120770d7836 */ /* 0x000fc80000000000 */
[----:B------:R-:W-:-:S03]  /*1530*/  IMAD.U32 R13, R116, 0x2, R13 ;  /* 0x00000002740d7824 */ /* 0x000fc600078e000d */
[C---:B------:R-:W-:Y:S01]  /*1540*/  HMMA.16816.F16 R104, R72.reuse, R62, R10 ;  /* 0x0000003e4868723c */ /* 0x040fe2000000080a */
[C---:B------:R-:W-:Y:S02]  /*1550*/  VIADD R11, R119.reuse, 0x7100 ;  /* 0x00007100770b7836 */ /* 0x040fe40000000000 */
[----:B------:R-:W1:Y:S01]  /*1560*/  LDSM.16.MT88.4 R12, [R13] ;  /* 0x000000000d0c783b */ /* 0x000e620000004200 */
[----:B------:R-:W-:Y:S02]  /*1570*/  VIADD R119, R119, 0x7160 ;  /* 0x0000716077777836 */ /* 0x000fe40000000000 */
[----:B------:R-:W-:Y:S02]  /*1580*/  IMAD.U32 R16, R116, 0x2, R11 ;  /* 0x0000000274107824 */ /* 0x000fe400078e000b */
[----:B------:R-:W-:Y:S01]  /*1590*/  HMMA.16816.F16 R80, R72, R66, R80 ;  /* 0x000000424850723c */ /* 0x000fe20000000850 */
[C---:B------:R-:W-:Y:S02]  /*15a0*/  VIADD R73, R117.reuse, 0xa20 ;  /* 0x00000a2075497836 */ /* 0x040fe40000000000 */
[----:B------:R-:W-:-:S02]  /*15b0*/  VIADD R117, R117, 0xf20 ;  /* 0x00000f2075757836 */ /* 0x000fc40000000000 */
[----:B------:R-:W-:-:S03]  /*15c0*/  IMAD.U32 R73, R114, 0x2, R73 ;  /* 0x0000000272497824 */ /* 0x000fc600078e0049 */
[C---:B-----5:R-:W-:Y:S03]  /*15d0*/  HMMA.16816.F16 R4, R68.reuse, R52, R4 ;  /* 0x000000344404723c */ /* 0x060fe60000000804 */
[----:B------:R-:W-:Y:S05]  /*15e0*/  LDSM.16.M88.4 R72, [R73] ;  /* 0x000000004948783b */ /* 0x000fea0000000200 */
[C---:B------:R-:W-:Y:S08]  /*15f0*/  HMMA.16816.F16 R30, R68.reuse, R54, R30 ;  /* 0x00000036441e723c */ /* 0x040ff0000000081e */
[C---:B------:R-:W-:Y:S08]  /*1600*/  HMMA.16816.F16 R28, R68.reuse, R56, R28 ;  /* 0x00000038441c723c */ /* 0x040ff0000000081c */
[C---:B------:R-:W-:Y:S08]  /*1610*/  HMMA.16816.F16 R26, R68.reuse, R58, R26 ;  /* 0x0000003a441a723c */ /* 0x040ff0000000081a */
[C---:B------:R-:W-:Y:S08]  /*1620*/  HMMA.16816.F16 R24, R68.reuse, R60, R24 ;  /* 0x0000003c4418723c */ /* 0x040ff00000000818 */
[C---:B------:R-:W-:Y:S08]  /*1630*/  HMMA.16816.F16 R22, R68.reuse, R62, R22 ;  /* 0x0000003e4416723c */ /* 0x040ff00000000816 */
[C---:B------:R-:W-:Y:S08]  /*1640*/  HMMA.16816.F16 R20, R68.reuse, R64, R20 ;  /* 0x000000404414723c */ /* 0x040ff00000000814 */
[----:B------:R-:W-:Y:S01]  /*1650*/  HMMA.16816.F16 R96, R68, R66, R18 ;  /* 0x000000424460723c */ /* 0x000fe20000000812 */
[C---:B------:R-:W-:Y:S01]  /*1660*/  IMAD.U32 R68, R114.reuse, 0x2, R9 ;  /* 0x0000000272447824 */ /* 0x040fe200078e0009 */
[----:B------:R-:W-:Y:S04]  /*1670*/  LDSM.16.MT88.4 R16, [R16] ;  /* 0x000000001010783b */ /* 0x000fe80000004200 */
[----:B------:R-:W-:Y:S02]  /*1680*/  LDSM.16.MT88.4 R8, [R8] ;  /* 0x000000000808783b */ /* 0x000fe40000004200 */
[C---:B------:R-:W-:Y:S01]  /*1690*/  HMMA.16816.F16 R88, R76.reuse, R56, R88 ;  /* 0x000000384c58723c */ /* 0x040fe20000000858 */
[----:B------:R-:W-:Y:S01]  /*16a0*/  IMAD.U32 R56, R114, 0x2, R117 ;  /* 0x0000000272387824 */ /* 0x000fe200078e0075 */
[----:B------:R-:W2:Y:S06]  /*16b0*/  LDSM.16.M88.4 R68, [R68] ;  /* 0x000000004444783b */ /* 0x000eac0000000200 */
[C---:B------:R-:W-:Y:S01]  /*16c0*/  HMMA.16816.F16 R90, R76.reuse, R58, R90 ;  /* 0x0000003a4c5a723c */ /* 0x040fe2000000085a */
[----:B------:R-:W3:Y:S07]  /*16d0*/  LDSM.16.M88.4 R56, [R56] ;  /* 0x000000003838783b */ /* 0x000eee0000000200 */
[----:B------:R-:W-:Y:S01]  /*16e0*/  HMMA.16816.F16 R46, R76, R52, R46 ;  /* 0x000000344c2e723c */ /* 0x000fe2000000082e */
[----:B------:R-:W-:-:S07]  /*16f0*/  IMAD.U32 R52, R116, 0x2, R119 ;  /* 0x0000000274347824 */ /* 0x000fce00078e0077 */
[C---:B------:R-:W-:Y:S01]  /*1700*/  HMMA.16816.F16 R106, R76.reuse, R54, R106 ;  /* 0x000000364c6a723c */ /* 0x040fe2000000086a */
[----:B------:R-:W4:Y:S07]  /*1710*/  LDSM.16.MT88.4 R52, [R52] ;  /* 0x000000003434783b */ /* 0x000f2e0000004200 */
[----:B------:R-:W-:Y:S08]  /*1720*/  HMMA.16816.F16 R60, R76, R60, R92 ;  /* 0x0000003c4c3c723c */ /* 0x000ff0000000085c */
[-C--:B-1----:R-:W-:Y:S08]  /*1730*/  HMMA.16816.F16 R42, R48, R12.reuse, R42 ;  /* 0x0000000c302a723c */ /* 0x082ff0000000082a */
[-C--:B--2---:R-:W-:Y:S08]  /*1740*/  HMMA.16816.F16 R28, R68, R12.reuse, R28 ;  /* 0x0000000c441c723c */ /* 0x084ff0000000081c */
[-C--:B------:R-:W-:Y:S08]  /*1750*/  HMMA.16816.F16 R98, R72, R12.reuse, R98 ;  /* 0x0000000c4862723c */ /* 0x080ff00000000862 */
[----:B---3--:R-:W-:Y:S01]  /*1760*/  HMMA.16816.F16 R88, R56, R12, R88 ;  /* 0x0000000c3858723c */ /* 0x008fe20000000858 */
[----:B------:R-:W1:Y:S07]  /*1770*/  LDC.64 R12, c[0x0][0x390] ;  /* 0x0000e400ff0c7b82 */ /* 0x000e6e0000000a00 */
[----:B------:R-:W-:Y:S08]  /*1780*/  HMMA.16816.F16 R62, R76, R62, R82 ;  /* 0x0000003e4c3e723c */ /* 0x000ff00000000852 */
[C---:B------:R-:W-:Y:S08]  /*1790*/  HMMA.16816.F16 R6, R48.reuse, R16, R6 ;  /* 0x000000103006723c */ /* 0x040ff00000000806 */
[C---:B------:R-:W-:Y:S08]  /*17a0*/  HMMA.16816.F16 R44, R48.reuse, R18, R44 ;  /* 0x00000012302c723c */ /* 0x040ff0000000082c */
[C---:B------:R-:W-:Y:S08]  /*17b0*/  HMMA.16816.F16 R40, R48.reuse, R14, R40 ;  /* 0x0000000e3028723c */ /* 0x040ff00000000828 */
[C---:B------:R-:W-:Y:S08]  /*17c0*/  HMMA.16816.F16 R38, R48.reuse, R8, R38 ;  /* 0x000000083026723c */ /* 0x040ff00000000826 */
[C---:B------:R-:W-:Y:S08]  /*17d0*/  HMMA.16816.F16 R36, R48.reuse, R10, R36 ;  /* 0x0000000a3024723c */ /* 0x040ff00000000824 */
[C---:B----4-:R-:W-:Y:S08]  /*17e0*/  HMMA.16816.F16 R34, R48.reuse, R52, R34 ;  /* 0x000000343022723c */ /* 0x050ff00000000822 */
[----:B------:R-:W-:Y:S01]  /*17f0*/  HMMA.16816.F16 R32, R48, R54, R32 ;  /* 0x000000363020723c */ /* 0x000fe20000000820 */
[----:B------:R-:W-:-:S07]  /*1800*/  SHF.R.U32.HI R49, RZ, 0x1, R109 ;  /* 0x00000001ff317819 */ /* 0x000fce000001166d */
[C---:B------:R-:W-:Y:S08]  /*1810*/  HMMA.16816.F16 R26, R68.reuse, R14, R26 ;  /* 0x0000000e441a723c */ /* 0x040ff0000000081a */
[----:B------:R-:W-:Y:S08]  /*1820*/  HMMA.16816.F16 R24, R68, R8, R24 ;  /* 0x000000084418723c */ /* 0x000ff00000000818 */
[C---:B------:R-:W-:Y:S08]  /*1830*/  HMMA.16816.F16 R100, R72.reuse, R14, R100 ;  /* 0x0000000e4864723c */ /* 0x040ff00000000864 */
[----:B------:R-:W-:Y:S08]  /*1840*/  HMMA.16816.F16 R102, R72, R8, R102 ;  /* 0x000000084866723c */ /* 0x000ff00000000866 */
[----:B------:R-:W-:Y:S01]  /*1850*/  HMMA.16816.F16 R90, R56, R14, R90 ;  /* 0x0000000e385a723c */ /* 0x000fe2000000085a */
[----:B------:R-:W-:-:S07]  /*1860*/  SHF.R.U32.HI R15, RZ, 0x2, R108 ;  /* 0x00000002ff0f7819 */ /* 0x000fce000001166c */
[----:B------:R-:W-:Y:S01]  /*1870*/  HMMA.16816.F16 R60, R56, R8, R60 ;  /* 0x00000008383c723c */ /* 0x000fe2000000083c */
[----:B------:R-:W-:Y:S01]  /*1880*/  LOP3.LUT R8, R108, 0x3, RZ, 0xc0, !PT ;  /* 0x000000036c087812 */ /* 0x000fe200078ec0ff */
[----:B------:R-:W-:-:S06]  /*1890*/  IMAD.MOV.U32 R9, RZ, RZ, RZ ;  /* 0x000000ffff097224 */ /* 0x000fcc00078e00ff */
[-C--:B------:R-:W-:Y:S08]  /*18a0*/  HMMA.16816.F16 R22, R68, R10.reuse, R22 ;  /* 0x0000000a4416723c */ /* 0x080ff00000000816 */
[-C--:B------:R-:W-:Y:S08]  /*18b0*/  HMMA.16816.F16 R104, R72, R10.reuse, R104 ;  /* 0x0000000a4868723c */ /* 0x080ff00000000868 */
[----:B------:R-:W-:Y:S01]  /*18c0*/  HMMA.16816.F16 R62, R56, R10, R62 ;  /* 0x0000000a383e723c */ /* 0x000fe2000000083e */
[----:B------:R-:W-:-:S04]  /*18d0*/  IMAD.WIDE.U32 R10, R15, R49, R8 ;  /* 0x000000310f0a7225 */ /* 0x000fc800078e0008 */
[----:B-1----:R-:W-:-:S03]  /*18e0*/  IMAD.WIDE R8, R0, 0x2, R12 ;  /* 0x0000000200087825 */ /* 0x002fc600078e020c */
[----:B------:R-:W-:Y:S01]  /*18f0*/  HMMA.16816.F16 R4, R68, R16, R4 ;  /* 0x000000104404723c */ /* 0x000fe20000000804 */
[----:B------:R-:W-:Y:S01]  /*1900*/  IMAD R15, R109, 0x10, R0 ;  /* 0x000000106d0f7824 */ /* 0x000fe200078e0200 */
[----:B------:R-:W-:-:S03]  /*1910*/  LEA R8, P0, R10, R8, 0x2 ;  /* 0x000000080a087211 */ /* 0x000fc600078010ff */
[----:B------:R-:W-:Y:S01]  /*1920*/  IMAD.WIDE R14, R15, 0x2, R12 ;  /* 0x000000020f0e7825 */ /* 0x000fe200078e020c */
[C-C-:B------:R-:W-:Y:S02]  /*1930*/  LEA.HI.X R9, R10.reuse, R9, R11.reuse, 0x2, P0 ;  /* 0x000000090a097211 */ /* 0x140fe400000f140b */
[----:B------:R-:W-:Y:S01]  /*1940*/  HMMA.16816.F16 R2, R72, R16, R2 ;  /* 0x000000104802723c */ /* 0x000fe20000000802 */
[C---:B------:R-:W-:Y:S02]  /*1950*/  LEA R14, P0, R10.reuse, R14, 0x2 ;  /* 0x0000000e0a0e7211 */ /* 0x040fe400078010ff */
[----:B------:R-:W-:Y:S02]  /*1960*/  STG.E desc[UR6][R8.64], R6 ;  /* 0x0000000608007986 */ /* 0x000fe4000c101906 */
[----:B------:R-:W-:-:S03]  /*1970*/  LEA.HI.X R15, R10, R15, R11, 0x2, P0 ;  /* 0x0000000f0a0f7211 */ /* 0x000fc600000f140b */
[----:B------:R-:W-:Y:S01]  /*1980*/  HMMA.16816.F16 R46, R56, R16, R46 ;  /* 0x00000010382e723c */ /* 0x000fe2000000082e */
[----:B------:R-:W-:-:S07]  /*1990*/  IMAD R16, R109, 0x20, R0 ;  /* 0x000000206d107824 */ /* 0x000fce00078e0200 */
[-C--:B------:R-:W-:Y:S08]  /*19a0*/  HMMA.16816.F16 R30, R68, R18.reuse, R30 ;  /* 0x00000012441e723c */ /* 0x080ff0000000081e */
[-C--:B------:R-:W-:Y:S08]  /*19b0*/  HMMA.16816.F16 R94, R72, R18.reuse, R94 ;  /* 0x00000012485e723c */ /* 0x080ff0000000085e */
[----:B------:R-:W-:Y:S01]  /*19c0*/  HMMA.16816.F16 R106, R56, R18, R106 ;  /* 0x00000012386a723c */ /* 0x000fe2000000086a */
[----:B------:R-:W-:-:S02]  /*19d0*/  IMAD R19, R109, 0x10, R16 ;  /* 0x000000106d137824 */ /* 0x000fc400078e0210 */
[----:B------:R-:W-:-:S04]  /*19e0*/  IMAD.WIDE R16, R16, 0x2, R12 ;  /* 0x0000000210107825 */ /* 0x000fc800078e020c */
[----:B------:R-:W-:Y:S01]  /*19f0*/  IMAD.WIDE R18, R19, 0x2, R12 ;  /* 0x0000000213127825 */ /* 0x000fe200078e020c */
[C---:B------:R-:W-:Y:S01]  /*1a00*/  HMMA.16816.F16 R20, R68.reuse, R52, R20 ;  /* 0x000000344414723c */ /* 0x040fe20000000814 */
[C---:B------:R-:W-:Y:S02]  /*1a10*/  LEA R16, P1, R10.reuse, R16, 0x2 ;  /* 0x000000100a107211 */ /* 0x040fe400078210ff */
[----:B------:R-:W-:Y:S01]  /*1a20*/  IMAD.WIDE.U32 R12, R49, 0x20, R8 ;  /* 0x00000020310c7825 */ /* 0x000fe200078e0008 */
[C---:B------:R-:W-:Y:S02]  /*1a30*/  LEA R18, P2, R10.reuse, R18, 0x2 ;  /* 0x000000120a127211 */ /* 0x040fe400078410ff */
[C-C-:B------:R-:W-:Y:S02]  /*1a40*/  LEA.HI.X R17, R10.reuse, R17, R11.reuse, 0x2, P1 ;  /* 0x000000110a117211 */ /* 0x140fe400008f140b */
[----:B------:R1:W-:Y:S01]  /*1a50*/  STG.E desc[UR6][R12.64], R7 ;  /* 0x000000070c007986 */ /* 0x0003e2000c101906 */
[----:B------:R-:W-:Y:S01]  /*1a60*/  HMMA.16816.F16 R96, R68, R54, R96 ;  /* 0x000000364460723c */ /* 0x000fe20000000860 */
[----:B------:R-:W-:-:S02]  /*1a70*/  LEA.HI.X R19, R10, R19, R11, 0x2, P2 ;  /* 0x000000130a137211 */ /* 0x000fc400010f140b */
[----:B------:R-:W-:Y:S04]  /*1a80*/  STG.E desc[UR6][R8.64+0x10], R44 ;  /* 0x0000102c08007986 */ /* 0x000fe8000c101906 */
[----:B------:R-:W-:Y:S01]  /*1a90*/  STG.E desc[UR6][R12.64+0x10], R45 ;  /* 0x0000102d0c007986 */ /* 0x000fe2000c101906 */
[----:B------:R-:W-:Y:S03]  /*1aa0*/  HMMA.16816.F16 R64, R76, R64, R84 ;  /* 0x000000404c40723c */ /* 0x000fe60000000854 */
[----:B------:R-:W-:Y:S01]  /*1ab0*/  STG.E desc[UR6][R8.64+0x20], R42 ;  /* 0x0000202a08007986 */ /* 0x000fe2000c101906 */
[----:B-1----:R-:W-:-:S03]  /*1ac0*/  IMAD.WIDE.U32 R6, R49, 0x20, R14 ;  /* 0x0000002031067825 */ /* 0x002fc600078e000e */
[----:B------:R-:W-:Y:S01]  /*1ad0*/  STG.E desc[UR6][R12.64+0x20], R43 ;  /* 0x0000202b0c007986 */ /* 0x000fe2000c101906 */
[----:B------:R-:W-:Y:S03]  /*1ae0*/  HMMA.16816.F16 R66, R76, R66, R86 ;  /* 0x000000424c42723c */ /* 0x000fe60000000856 */
        /* <DEDUP_REMOVED lines=15> */
[----:B------:R1:W-:Y:S04]  /*1be0*/  STG.E desc[UR6][R6.64], R5 ;  /* 0x0000000506007986 */ /* 0x0003e8000c101906 */
[----:B------:R-:W-:Y:S04]  /*1bf0*/  STG.E desc[UR6][R14.64+0x10], R30 ;  /* 0x0000101e0e007986 */ /* 0x000fe8000c101906 */
[----:B------:R-:W-:Y:S04]  /*1c00*/  STG.E desc[UR6][R6.64+0x10], R31 ;  /* 0x0000101f06007986 */ /* 0x000fe8000c101906 */
[----:B------:R-:W-:Y:S01]  /*1c10*/  STG.E desc[UR6][R14.64+0x20], R28 ;  /* 0x0000201c0e007986 */ /* 0x000fe2000c101906 */
[----:B-1----:R-:W-:-:S03]  /*1c20*/  IMAD.WIDE.U32 R4, R49, 0x20, R16 ;  /* 0x0000002031047825 */ /* 0x002fc600078e0010 */
        /* <DEDUP_REMOVED lines=45> */
.L_x_10:
        /* <DEDUP_REMOVED lines=16> */
.L_x_20:


//--------------------- .text._Z16myHGEMMAlignedV2P6__halfS0_S0_iii --------------------------
	.section	.text._Z16myHGEMMAlignedV2P6__halfS0_S0_iii,"ax",@progbits
	.align	128
        .global         _Z16myHGEMMAlignedV2P6__halfS0_S0_iii
        .type           _Z16myHGEMMAlignedV2P6__halfS0_S0_iii,@function
        .size           _Z16myHGEMMAlignedV2P6__halfS0_S0_iii,(.L_x_21 - _Z16myHGEMMAlignedV2P6__halfS0_S0_iii)
        .other          _Z16myHGEMMAlignedV2P6__halfS0_S0_iii,@"STO_CUDA_ENTRY STV_DEFAULT"
_Z16myHGEMMAlignedV2P6__halfS0_S0_iii:
.text._Z16myHGEMMAlignedV2P6__halfS0_S0_iii:
[----:B------:R-:W-:Y:S08]  /*0000*/  LDC R1, c[0x0][0x37c] ;  /* 0x0000df00ff017b82 */ /* 0x000ff00000000800 */
[----:B------:R-:W1:Y:S01]  /*0010*/  LDC R110, c[0x0][0x3a0] ;  /* 0x0000e800ff6e7b82 */ /* 0x000e620000000800 */
[----:B------:R-:W2:Y:S01]  /*0020*/  S2R R116, SR_CTAID.X ;  /* 0x0000000000747919 */ /* 0x000ea20000002500 */
[----:B------:R-:W3:Y:S01]  /*0030*/  LDCU.64 UR4, c[0x0][0x358] ;  /* 0x00006b00ff0477ac */ /* 0x000ee20008000a00 */
[----:B------:R-:W-:-:S02]  /*0040*/  CS2R R100, SRZ ;  /* 0x0000000000647805 */ /* 0x000fc4000001ff00 */
[----:B------:R-:W-:Y:S01]  /*0050*/  CS2R R6, SRZ ;  /* 0x0000000000067805 */ /* 0x000fe2000001ff00 */
[----:B------:R-:W4:Y:S01]  /*0060*/  S2R R115, SR_CTAID.Y ;  /* 0x0000000000737919 */ /* 0x000f220000002600 */
[----:B------:R-:W-:Y:S02]  /*0070*/  CS2R R10, SRZ ;  /* 0x00000000000a7805 */ /* 0x000fe4000001ff00 */
[----:B------:R-:W-:Y:S01]  /*0080*/  CS2R R12, SRZ ;  /* 0x00000000000c7805 */ /* 0x000fe2000001ff00 */
[----:B------:R-:W5:Y:S01]  /*0090*/  LDC R0, c[0x0][0x39c] ;  /* 0x0000e700ff007b82 */ /* 0x000f620000000800 */
[----:B------:R-:W1:Y:S01]  /*00a0*/  S2R R114, SR_TID.X ;  /* 0x0000000000727919 */ /* 0x000e620000002100 */
        /* <DEDUP_REMOVED lines=14> */
[----:B-1----:R-:W-:-:S02]  /*0190*/  ISETP.GE.AND P0, PT, R110, 0x20, PT ;  /* 0x000000206e00780c */ /* 0x002fc40003f06270 */
        /* <DEDUP_REMOVED lines=13> */
[----:B------:R-:W-:Y:S01]  /*0270*/  CS2R R92, SRZ ;  /* 0x00000000005c7805 */ /* 0x000fe2000001ff00 */
[----:B--2345:R-:W-:Y:S06]  /*0280*/  @!P0 BRA `(.L_x_11) ;  /* 0x00000020001c8947 */ /* 0x03cfec0003800000 */
[----:B------:R-:W-:Y:S01]  /*0290*/  SHF.R.S32.HI R3, RZ, 0x1f, R110 ;  /* 0x0000001fff037819 */ /* 0x000fe2000001146e */
[----:B------:R-:W-:Y:S01]  /*02a0*/  IMAD.SHL.U32 R125, R114, 0x8, RZ ;  /* 0x00000008727d7824 */ /* 0x000fe200078e00ff */
[----:B------:R-:W-:Y:S01]  /*02b0*/  SHF.R.U32.HI R122, RZ, 0x1, R114 ;  /* 0x00000001ff7a7819 */ /* 0x000fe20000011672 */
[----:B------:R-:W-:Y:S01]  /*02c0*/  IMAD.MOV.U32 R100, RZ, RZ, RZ ;  /* 0x000000ffff647224 */ /* 0x000fe200078e00ff */
[----:B------:R-:W-:Y:S02]  /*02d0*/  LEA.HI R3, R3, R110, RZ, 0x5 ;  /* 0x0000006e03037211 */ /* 0x000fe400078f28ff */
[----:B------:R-:W-:Y:S02]  /*02e0*/  CS2R R6, SRZ ;  /* 0x0000000000067805 */ /* 0x000fe4000001ff00 */
[----:B------:R-:W-:Y:S02]  /*02f0*/  LOP3.LUT R120, R125, 0x18, RZ, 0xc0, !PT ;  /* 0x000000187d787812 */ /* 0x000fe400078ec0ff */
[----:B------:R-:W-:-:S02]  /*0300*/  CS2R R10, SRZ ;  /* 0x00000000000a7805 */ /* 0x000fc4000001ff00 */
[----:B------:R-:W-:Y:S02]  /*0310*/  SHF.R.S32.HI R2, RZ, 0x5, R3 ;  /* 0x00000005ff027819 */ /* 0x000fe40000011403 */
[----:B------:R-:W-:Y:S02]  /*0320*/  CS2R R12, SRZ ;  /* 0x00000000000c7805 */ /* 0x000fe4000001ff00 */
[----:B------:R-:W-:Y:S02]  /*0330*/  LOP3.LUT R3, R110, 0x7fffffe0, RZ, 0xc0, !PT ;  /* 0x7fffffe06e037812 */ /* 0x000fe400078ec0ff */
[----:B------:R-:W-:Y:S02]  /*0340*/  CS2R R14, SRZ ;  /* 0x00000000000e7805 */ /* 0x000fe4000001ff00 */
[----:B------:R-:W-:Y:S02]  /*0350*/  SHF.R.S32.HI R45, RZ, 0x1f, R110 ;  /* 0x0000001fff2d7819 */ /* 0x000fe4000001146e */
[----:B------:R-:W-:-:S02]  /*0360*/  CS2R R16, SRZ ;  /* 0x0000000000107805 */ /* 0x000fc4000001ff00 */
[----:B------:R-:W-:Y:S02]  /*0370*/  ISETP.NE.AND P1, PT, R3, 0x20, PT ;  /* 0x000000200300780c */ /* 0x000fe40003f25270 */
[----:B------:R-:W-:Y:S02]  /*0380*/  CS2R R90, SRZ ;  /* 0x00000000005a7805 */ /* 0x000fe4000001ff00 */
[----:B------:R-:W-:Y:S02]  /*0390*/  SHF.R.U32.HI R118, RZ, 0x3, R114 ;  /* 0x00000003ff767819 */ /* 0x000fe40000011672 */
[----:B------:R-:W-:Y:S02]  /*03a0*/  CS2R R98, SRZ ;  /* 0x0000000000627805 */ /* 0x000fe4000001ff00 */
[----:B------:R-:W-:Y:S02]  /*03b0*/  LOP3.LUT R125, R125, 0xf8, RZ, 0xc0, !PT ;  /* 0x000000f87d7d7812 */ /* 0x000fe400078ec0ff */
[----:B------:R-:W-:-:S02]  /*03c0*/  CS2R R96, SRZ ;  /* 0x0000000000607805 */ /* 0x000fc4000001ff00 */
[----:B------:R-:W-:Y:S02]  /*03d0*/  LOP3.LUT R122, R122, 0x1fe, RZ, 0xc0, !PT ;  /* 0x000001fe7a7a7812 */ /* 0x000fe400078ec0ff */
[----:B------:R-:W-:Y:S02]  /*03e0*/  CS2R R88, SRZ ;  /* 0x0000000000587805 */ /* 0x000fe4000001ff00 */
[----:B------:R-:W-:Y:S02]  /*03f0*/  LOP3.LUT R2, R2, 0x1, RZ, 0xc0, !PT ;  /* 0x0000000102027812 */ /* 0x000fe400078ec0ff */
[----:B------:R-:W-:Y:S02]  /*0400*/  CS2R R36, SRZ ;  /* 0x0000000000247805 */ /* 0x000fe4000001ff00 */
[----:B------:R-:W-:Y:S01]  /*0410*/  LEA.HI R44, R45, R110, RZ, 0x5 ;  /* 0x0000006e2d2c7211 */ /* 0x000fe200078f28ff */
[----:B------:R-:W-:Y:S01]  /*0420*/  IMAD R45, R115, 0x80, R122 ;  /* 0x00000080732d7824 */ /* 0x000fe200078e027a */
[----:B------:R-:W-:-:S02]  /*0430*/  LOP3.LUT R118, R118, 0x7c, RZ, 0xc0, !PT ;  /* 0x0000007c76767812 */ /* 0x000fc400078ec0ff */
[----:B------:R-:W-:Y:S02]  /*0440*/  CS2R R38, SRZ ;  /* 0x0000000000267805 */ /* 0x000fe4000001ff00 */
[----:B------:R-:W-:Y:S02]  /*0450*/  PRMT R121, R125, 0x6540, R116 ;  /* 0x000065407d797816 */ /* 0x000fe40000000074 */
[----:B------:R-:W-:Y:S02]  /*0460*/  CS2R R40, SRZ ;  /* 0x0000000000287805 */ /* 0x000fe4000001ff00 */
[----:B------:R-:W-:Y:S02]  /*0470*/  ISETP.NE.U32.AND P0, PT, R2, 0x1, PT ;  /* 0x000000010200780c */ /* 0x000fe40003f05070 */
        /* <DEDUP_REMOVED lines=19> */
[----:B------:R-:W-:Y:S01]  /*05b0*/  SHF.R.S32.HI R113, RZ, 0x5, R44 ;  /* 0x00000005ff717819 */ /* 0x000fe2000001142c */
[----:B------:R-:W-:-:S02]  /*05c0*/  IMAD R121, R118, R0, R121 ;  /* 0x0000000076797224 */ /* 0x000fc400078e0279 */
[----:B------:R-:W-:Y:S01]  /*05d0*/  IMAD R123, R45, R110, R120 ;  /* 0x0000006e2d7b7224 */ /* 0x000fe200078e0278 */
[----:B------:R-:W-:Y:S06]  /*05e0*/  @!P1 BRA `(.L_x_12) ;  /* 0x0000001000cc9947 */ /* 0x000fec0003800000 */
[----:B------:R-:W1:Y:S01]  /*05f0*/  LDC.64 R142, c[0x0][0x380] ;  /* 0x0000e000ff8e7b82 */ /* 0x000e620000000a00 */
[----:B------:R-:W-:Y:S01]  /*0600*/  IMAD.SHL.U32 R5, R116, 0x100, RZ ;  /* 0x0000010074057824 */ /* 0x000fe200078e00ff */
[----:B------:R-:W-:Y:S01]  /*0610*/  LOP3.LUT R113, R113, 0x3fffffe, RZ, 0xc0, !PT ;  /* 0x03fffffe71717812 */ /* 0x000fe200078ec0ff */
[----:B------:R-:W-:Y:S01]  /*0620*/  VIADD R4, R118, 0x20 ;  /* 0x0000002076047836 */ /* 0x000fe20000000000 */
[----:B------:R-:W-:Y:S01]  /*0630*/  CS2R R6, SRZ ;  /* 0x0000000000067805 */ /* 0x000fe2000001ff00 */
[----:B------:R-:W-:Y:S01]  /*0640*/  IMAD R45, R45, R110, R110 ;  /* 0x0000006e2d2d7224 */ /* 0x000fe200078e026e */
[----:B------:R-:W-:Y:S01]  /*0650*/  CS2R R10, SRZ ;  /* 0x00000000000a7805 */ /* 0x000fe2000001ff00 */
[----:B------:R-:W-:Y:S01]  /*0660*/  IMAD R44, R4, R0, R5 ;  /* 0x00000000042c7224 */ /* 0x000fe200078e0205 */
        /* <DEDUP_REMOVED lines=15> */
[----:B------:R-:W-:Y:S01]  /*0760*/  CS2R R18, SRZ ;  /* 0x0000000000127805 */ /* 0x000fe2000001ff00 */
[----:B-1----:R-:W-:Y:S01]  /*0770*/  IMAD.WIDE.U32 R2, R123, 0x2, R142 ;  /* 0x000000027b027825 */ /* 0x002fe200078e008e */
[----:B------:R-:W-:Y:S02]  /*0780*/  CS2R R22, SRZ ;  /* 0x0000000000167805 */ /* 0x000fe4000001ff00 */
[----:B------:R-:W-:Y:S02]  /*0790*/  CS2R R4, SRZ ;  /* 0x0000000000047805 */ /* 0x000fe4000001ff00 */
[----:B------:R-:W-:Y:S02]  /*07a0*/  CS2R R20, SRZ ;  /* 0x0000000000147805 */ /* 0x000fe4000001ff00 */
[----:B------:R-:W-:Y:S02]  /*07b0*/  CS2R R8, SRZ ;  /* 0x0000000000087805 */ /* 0x000fe4000001ff00 */
[----:B------:R-:W-:-:S02]  /*07c0*/  IADD3 R112, P1, PT, R2, 0x40, RZ ;  /* 0x0000004002707810 */ /* 0x000fc40007f3e0ff */
[----:B------:R-:W-:Y:S02]  /*07d0*/  CS2R R24, SRZ ;  /* 0x0000000000187805 */ /* 0x000fe4000001ff00 */
[----:B------:R-:W-:Y:S02]  /*07e0*/  CS2R R26, SRZ ;  /* 0x00000000001a7805 */ /* 0x000fe4000001ff00 */
[----:B------:R-:W-:Y:S02]  /*07f0*/  CS2R R86, SRZ ;  /* 0x0000000000567805 */ /* 0x000fe4000001ff00 */
[----:B------:R-:W-:Y:S01]  /*0800*/  CS2R R28, SRZ ;  /* 0x00000000001c7805 */ /* 0x000fe2000001ff00 */
[----:B------:R-:W-:Y:S01]  /*0810*/  IMAD.X R111, RZ, RZ, R3, P1 ;  /* 0x000000ffff6f7224 */ /* 0x000fe200008e0603 */
[----:B------:R-:W-:Y:S02]  /*0820*/  CS2R R2, SRZ ;  /* 0x0000000000027805 */ /* 0x000fe4000001ff00 */
[----:B------:R-:W-:-:S02]  /*0830*/  CS2R R30, SRZ ;  /* 0x00000000001e7805 */ /* 0x000fc4000001ff00 */
[----:B------:R-:W-:Y:S02]  /*0840*/  CS2R R84, SRZ ;  /* 0x0000000000547805 */ /* 0x000fe4000001ff00 */
[----:B------:R-:W-:Y:S02]  /*0850*/  CS2R R32, SRZ ;  /* 0x0000000000207805 */ /* 0x000fe4000001ff00 */
[----:B------:R-:W-:Y:S02]  /*0860*/  CS2R R34, SRZ ;  /* 0x0000000000227805 */ /* 0x000fe4000001ff00 */
[----:B------:R-:W-:Y:S01]  /*0870*/  CS2R R92, SRZ ;  /* 0x00000000005c7805 */ /* 0x000fe2000001ff00 */
[----:B------:R-:W-:Y:S02]  /*0880*/  IMAD.IADD R117, R120, 0x1, R45 ;  /* 0x0000000178757824 */ /* 0x000fe400078e022d */
[----:B------:R-:W-:Y:S02]  /*0890*/  IMAD.MOV R113, RZ, RZ, -R113 ;  /* 0x000000ffff717224 */ /* 0x000fe400078e0a71 */
[----:B------:R-:W-:-:S07]  /*08a0*/  IMAD.IADD R119, R125, 0x1, R44 ;  /* 0x000000017d777824 */ /* 0x000fce00078e022c */
.L_x_13:
[----:B------:R-:W1:Y:S01]  /*08b0*/  S2R R104, SR_CgaCtaId ;  /* 0x0000000000687919 */ /* 0x000e620000008800 */
[----:B------:R-:W2:Y:S01]  /*08c0*/  LDC.64 R144, c[0x0][0x388] ;  /* 0x0000e200ff907b82 */ /* 0x000ea20000000a00 */
[----:B------:R-:W-:Y:S01]  /*08d0*/  MOV R48, 0x400 ;  /* 0x0000040000307802 */ /* 0x000fe20000000f00 */
[----:B------:R-:W-:Y:S01]  /*08e0*/  IMAD R136, R122, 0x28, R120 ;  /* 0x000000287a887824 */ /* 0x000fe200078e0278 */
[----:B------:R-:W3:Y:S01]  /*08f0*/  S2R R58, SR_LANEID ;  /* 0x00000000003a7919 */ /* 0x000ee20000000000 */
[----:B------:R-:W-:Y:S01]  /*0900*/  IMAD R103, R118, 0x108, R125 ;  /* 0x0000010876677824 */ /* 0x000fe200078e027d */
[----:B------:R-:W-:Y:S01]  /*0910*/  SHF.R.U32.HI R54, RZ, 0x5, R114 ;  /* 0x00000005ff367819 */ /* 0x000fe20000011672 */
[----:B------:R-:W-:Y:S02]  /*0920*/  VIADD R49, R48, 0x2800 ;  /* 0x0000280030317836 */ /* 0x000fe40000000000 */
[----:B------:R-:W-:Y:S01]  /*0930*/  IMAD.MOV.U32 R146, RZ, RZ, R112 ;  /* 0x000000ffff927224 */ /* 0x000fe200078e0070 */
[----:B------:R-:W-:Y:S01]  /*0940*/  LOP3.LUT R54, R54, 0x1, RZ, 0xc0, !PT ;  /* 0x0000000136367812 */ /* 0x000fe200078ec0ff */
[----:B------:R-:W-:-:S02]  /*0950*/  IMAD.MOV.U32 R147, RZ, RZ, R111 ;  /* 0x000000ffff937224 */ /* 0x000fc400078e006f */
[----:B------:R-:W-:Y:S02]  /*0960*/  IMAD.SHL.U32 R57, R114, 0x2, RZ ;  /* 0x0000000272397824 */ /* 0x000fe400078e00ff */
[----:B------:R-:W-:Y:S02]  /*0970*/  VIADD R113, R113, 0x2 ;  /* 0x0000000271717836 */ /* 0x000fe40000000000 */
[----:B------:R-:W-:Y:S01]  /*0980*/  VIADD R123, R123, 0x40 ;  /* 0x000000407b7b7836 */ /* 0x000fe20000000000 */
[----:B------:R-:W-:Y:S01]  /*0990*/  LOP3.LUT R57, R57, 0x780, RZ, 0xc0, !PT ;  /* 0x0000078039397812 */ /* 0x000fe200078ec0ff */
[----:B--2---:R-:W-:-:S04]  /*09a0*/  IMAD.WIDE R44, R121, 0x2, R144 ;  /* 0x00000002792c7825 */ /* 0x004fc800078e0290 */
[----:B------:R-:W-:Y:S01]  /*09b0*/  IMAD.WIDE R144, R119, 0x2, R144 ;  /* 0x0000000277907825 */ /* 0x000fe200078e0290 */
[----:B-1----:R-:W-:-:S03]  /*09c0*/  LEA R73, R104, R48, 0x18 ;  /* 0x0000003068497211 */ /* 0x002fc600078ec0ff */
[----:B------:R-:W-:Y:S01]  /*09d0*/  IMAD.WIDE R46, R0, 0x2, R44 ;  /* 0x00000002002e7825 */ /* 0x000fe200078e022c */
[----:B------:R-:W-:Y:S02]  /*09e0*/  LEA R104, R104, R49, 0x18 ;  /* 0x0000003168687211 */ /* 0x000fe400078ec0ff */
[----:B---3--:R-:W-:Y:S01]  /*09f0*/  SHF.R.U32.HI R55, RZ, 0x3, R58 ;  /* 0x00000003ff377819 */ /* 0x008fe2000001163a */
[----:B------:R-:W-:Y:S01]  /*0a00*/  IMAD R136, R136, 0x2, R73 ;  /* 0x0000000288887824 */ /* 0x000fe200078e0249 */
[----:B------:R-:W-:Y:S01]  /*0a10*/  LOP3.LUT R56, R58, 0x7, RZ, 0xc0, !PT ;  /* 0x000000073a387812 */ /* 0x000fe200078ec0ff */
[----:B------:R-:W-:-:S03]  /*0a20*/  IMAD.WIDE R50, R0, 0x2, R46 ;  /* 0x0000000200327825 */ /* 0x000fc600078e022e */
[----:B------:R-:W-:Y:S01]  /*0a30*/  @!PT LDS RZ, [RZ] ;  /* 0x00000000fffff984 */ /* 0x000fe20000000800 */
[----:B------:R-:W-:Y:S01]  /*0a40*/  @!PT LDS RZ, [RZ] ;  /* 0x00000000fffff984 */ /* 0x000fe20000000800 */
[----:B------:R-:W-:Y:S01]  /*0a50*/  @!PT LDS RZ, [RZ] ;  /* 0x00000000fffff984 */ /* 0x000fe20000000800 */
[----:B------:R-:W-:Y:S01]  /*0a60*/  LDGSTS.E.128 [R136], desc[UR4][R146.64+-0x40] ;  /* 0x00000fc092887fae */ /* 0x000fe2000b9a1804 */
[----:B------:R-:W-:-:S04]  /*0a70*/  IMAD.WIDE.U32 R48, R117, 0x2, R142 ;  /* 0x0000000275307825 */ /* 0x000fc800078e008e */
[----:B------:R-:W-:Y:S01]  /*0a80*/  IMAD R103, R103, 0x2, R104 ;  /* 0x0000000267677824 */ /* 0x000fe200078e0268 */
[----:B------:R-:W-:Y:S01]  /*0a90*/  LDGSTS.E.128 [R136+0x50], desc[UR4][R48.64] ;  /* 0x0005000030887fae */ /* 0x000fe2000b9a1804 */
[----:B------:R-:W-:-:S03]  /*0aa0*/  IMAD.WIDE R52, R0, 0x2, R50 ;  /* 0x0000000200347825 */ /* 0x000fc600078e0232 */
[----:B------:R1:W-:Y:S01]  /*0ab0*/  LDGSTS.E.128 [R103], desc[UR4][R44.64] ;  /* 0x000000002c677fae */ /* 0x0003e2000b9a1804 */
[----:B------:R-:W-:Y:S02]  /*0ac0*/  IMAD.SHL.U32 R55, R55, 0x8, RZ ;  /* 0x0000000837377824 */ /* 0x000fe400078e00ff */
[----:B------:R-:W-:Y:S01]  /*0ad0*/  IMAD R73, R54, 0x1400, R73 ;  /* 0x0000140036497824 */ /* 0x000fe200078e0249 */
[----:B------:R-:W-:Y:S01]  /*0ae0*/  LDGSTS.E.128 [R103+0x210], desc[UR4][R46.64] ;  /* 0x002100002e677fae */ /* 0x000fe2000b9a1804 */
[----:B------:R-:W-:Y:S01]  /*0af0*/  IMAD.IADD R104, R104, 0x1, R57 ;  /* 0x0000000168687824 */ /* 0x000fe200078e0239 */
[----:B------:R-:W-:Y:S01]  /*0b00*/  LOP3.LUT R139, R55, 0x8, R56, 0xe2, !PT ;  /* 0x00000008378b7812 */ /* 0x000fe200078ee238 */
[C---:B------:R-:W-:Y:S01]  /*0b10*/  VIADD R131, R73.reuse, 0x500 ;  /* 0x0000050049837836 */ /* 0x040fe20000000000 */
[----:B------:R-:W-:Y:S01]  /*0b20*/  LDGSTS.E.128 [R103+0x420], desc[UR4][R50.64] ;  /* 0x0042000032677fae */ /* 0x000fe2000b9a1804 */
[----:B------:R-:W-:Y:S02]  /*0b30*/  VIADD R129, R73, 0xa00 ;  /* 0x00000a0049817836 */ /* 0x000fe40000000000 */
[C---:B------:R-:W-:Y:S01]  /*0b40*/  VIADD R128, R104.reuse, 0x20 ;  /* 0x0000002068807836 */ /* 0x040fe20000000000 */
[----:B------:R2:W-:Y:S01]  /*0b50*/  LDGSTS.E.128 [R103+0x630], desc[UR4][R52.64] ;  /* 0x0063000034677fae */ /* 0x0005e2000b9a1804 */
[----:B-1----:R-:W-:Y:S01]  /*0b60*/  SHF.R.U32.HI R44, RZ, 0x4, R58 ;  /* 0x00000004ff2c7819 */ /* 0x002fe2000001163a */
[----:B------:R-:W-:-:S02]  /*0b70*/  VIADD R138, R104, 0x60 ;  /* 0x00000060688a7836 */ /* 0x000fc40000000000 */
[----:B------:R-:W0:Y:S01]  /*0b80*/  LDGDEPBAR ;  /* 0x00000000000079af */ /* 0x000e220000000000 */
[----:B------:R-:W-:Y:S02]  /*0b90*/  VIADD R127, R73, 0x520 ;  /* 0x00000520497f7836 */ /* 0x000fe40000000000 */
[----:B------:R-:W-:Y:S02]  /*0ba0*/  IMAD.SHL.U32 R44, R44, 0x8, RZ ;  /* 0x000000082c2c7824 */ /* 0x000fe400078e00ff */
[----:B------:R-:W-:Y:S02]  /*0bb0*/  VIADD R130, R104, 0x2100 ;  /* 0x0000210068827836 */ /* 0x000fe40000000000 */
[C-C-:B------:R-:W-:Y:S02]  /*0bc0*/  IMAD R124, R139.reuse, 0x28, R44.reuse ;  /* 0x000000288b7c7824 */ /* 0x140fe400078e022c */
[----:B------:R-:W-:Y:S02]  /*0bd0*/  IMAD R139, R139, 0x108, R44 ;  /* 0x000001088b8b7824 */ /* 0x000fe400078e022c */
[----:B--2---:R-:W-:-:S02]  /*0be0*/  VIADD R53, R73, 0xf00 ;  /* 0x00000f0049357836 */ /* 0x004fc40000000000 */
[C---:B------:R-:W-:Y:S02]  /*0bf0*/  IMAD.U32 R131, R124.reuse, 0x2, R131 ;  /* 0x000000027c837824 */ /* 0x040fe400078e0083 */
[C---:B------:R-:W-:Y:S02]  /*0c00*/  IMAD.U32 R129, R124.reuse, 0x2, R129 ;  /* 0x000000027c817824 */ /* 0x040fe400078e0081 */
[C---:B------:R-:W-:Y:S02]  /*0c10*/  IMAD.U32 R135, R124.reuse, 0x2, R73 ;  /* 0x000000027c877824 */ /* 0x040fe400078e0049 */
[C---:B------:R-:W-:Y:S02]  /*0c20*/  IMAD.U32 R134, R139.reuse, 0x2, R104 ;  /* 0x000000028b867824 */ /* 0x040fe400078e0068 */
[----:B------:R-:W-:Y:S02]  /*0c30*/  IMAD.U32 R102, R124, 0x2, R53 ;  /* 0x000000027c667824 */ /* 0x000fe400078e0035 */
[----:B------:R-:W-:Y:S01]  /*0c40*/  IMAD.U32 R128, R139, 0x2, R128 ;  /* 0x000000028b807824 */ /* 0x000fe200078e0080 */
[----:B------:R-:W-:-:S04]  /*0c50*/  DEPBAR.LE SB0, 0x0 ;  /* 0x000080000000791a */ /* 0x000fc80000000000 */
[----:B------:R-:W-:Y:S01]  /*0c60*/  BAR.SYNC.DEFER_BLOCKING 0x0 ;  /* 0x0000000000007b1d */ /* 0x000fe20000010000 */
[C---:B------:R-:W-:Y:S02]  /*0c70*/  IMAD.U32 R138, R139.reuse, 0x2, R138 ;  /* 0x000000028b8a7824 */ /* 0x040fe400078e008a */
[----:B------:R-:W-:Y:S02]  /*0c80*/  IMAD.U32 R127, R124, 0x2, R127 ;  /* 0x000000027c7f7824 */ /* 0x000fe400078e007f */
[----:B------:R-:W-:Y:S02]  /*0c90*/  IMAD.U32 R130, R139, 0x2, R130 ;  /* 0x000000028b827824 */ /* 0x000fe400078e0082 */
[----:B------:R-:W-:Y:S02]  /*0ca0*/  VIADD R140, R104, 0x2140 ;  /* 0x00002140688c7836 */ /* 0x000fe40000000000 */
[----:B------:R-:W-:Y:S02]  /*0cb0*/  VIADD R117, R117, 0x40 ;  /* 0x0000004075757836 */ /* 0x000fe40000000000 */
[----:B------:R-:W-:-:S02]  /*0cc0*/  IMAD.U32 R140, R139, 0x2, R140 ;  /* 0x000000028b8c7824 */ /* 0x000fc400078e008c */
[C---:B------:R-:W-:Y:S02]  /*0cd0*/  IMAD R121, R0.reuse, 0x40, R121 ;  /* 0x0000004000797824 */ /* 0x040fe400078e0279 */
[----:B------:R-:W-:Y:S01]  /*0ce0*/  IMAD R119, R0, 0x40, R119 ;  /* 0x0000004000777824 */ /* 0x000fe200078e0277 */
[----:B------:R-:W-:Y:S04]  /*0cf0*/  LDSM.16.M88.4 R48, [R135] ;  /* 0x000000008730783b */ /* 0x000fe80000000200 */
[----:B------:R-:W1:Y:S04]  /*0d00*/  LDSM.16.MT88.4 R44, [R134] ;  /* 0x00000000862c783b */ /* 0x000e680000004200 */
[----:B------:R-:W2:Y:S04]  /*0d10*/  LDSM.16.M88.4 R60, [R131] ;  /* 0x00000000833c783b */ /* 0x000ea80000000200 */
[----:B------:R-:W3:Y:S04]  /*0d20*/  LDSM.16.M88.4 R56, [R129] ;  /* 0x000000008138783b */ /* 0x000ee80000000200 */
[----:B------:R-:W4:Y:S04]  /*0d30*/  LDSM.16.M88.4 R52, [R102] ;  /* 0x000000006634783b */ /* 0x000f280000000200 */
[----:B------:R-:W5:Y:S01]  /*0d40*/  LDSM.16.MT88.4 R64, [R128] ;  /* 0x000000008040783b */ /* 0x000f620000004200 */
[-C--:B-1----:R-:W-:Y:S08]  /*0d50*/  HMMA.16816.F16 R68, R48, R46.reuse, R34 ;  /* 0x0000002e3044723c */ /* 0x082ff00000000822 */
[-C--:B--2---:R-:W-:Y:S08]  /*0d60*/  HMMA.16816.F16 R8, R60, R46.reuse, R8 ;  /* 0x0000002e3c08723c */ /* 0x084ff00000000808 */
[-C--:B---3--:R-:W-:Y:S08]  /*0d70*/  HMMA.16816.F16 R80, R56, R46.reuse, R80 ;  /* 0x0000002e3850723c */ /* 0x088ff00000000850 */
[----:B----4-:R-:W-:Y:S08]  /*0d80*/  HMMA.16816.F16 R90, R52, R46, R90 ;  /* 0x0000002e345a723c */ /* 0x010ff0000000085a */
[----:B-----5:R-:W-:Y:S01]  /*0d90*/  HMMA.16816.F16 R46, R48, R64, R32 ;  /* 0x00000040302e723c */ /* 0x020fe20000000820 */
[----:B------:R-:W-:-:S04]  /*0da0*/  VIADD R32, R104, 0x40 ;  /* 0x0000004068207836 */ /* 0x000fc80000000000 */
[----:B------:R-:W-:-:S03]  /*0db0*/  IMAD.U32 R133, R139, 0x2, R32 ;  /* 0x000000028b857824 */ /* 0x000fc600078e0020 */
[-C--:B------:R-:W-:Y:S02]  /*0dc0*/  HMMA.16816.F16 R20, R60, R64.reuse, R20 ;  /* 0x000000403c14723c */ /* 0x080fe40000000814 */
[----:B------:R-:W1:Y:S06]  /*0dd0*/  LDSM.16.MT88.4 R32, [R133] ;  /* 0x000000008520783b */ /* 0x000e6c0000004200 */
[-C--:B------:R-:W-:Y:S08]  /*0de0*/  HMMA.16816.F16 R42, R56, R64.reuse, R42 ;  /* 0x00000040382a723c */ /* 0x080ff0000000082a */
[----:B------:R-:W-:Y:S08]  /*0df0*/  HMMA.16816.F16 R16, R52, R64, R16 ;  /* 0x000000403410723c */ /* 0x000ff00000000810 */
[-C--:B------:R-:W-:Y:S08]  /*0e00*/  HMMA.16816.F16 R92, R48, R44.reuse, R92 ;  /* 0x0000002c305c723c */ /* 0x080ff0000000085c */
[----:B------:R-:W-:Y:S08]  /*0e10*/  HMMA.16816.F16 R24, R60, R44, R24 ;  /* 0x0000002c3c18723c */ /* 0x000ff00000000818 */
[C---:B------:R-:W-:Y:S08]  /*0e20*/  HMMA.16816.F16 R84, R48.reuse, R66, R84 ;  /* 0x000000423054723c */ /* 0x040ff00000000854 */
[-C--:B-1----:R-:W-:Y:S08]  /*0e30*/  HMMA.16816.F16 R30, R48, R32.reuse, R30 ;  /* 0x00000020301e723c */ /* 0x082ff0000000081e */
[-C--:B------:R-:W-:Y:S08]  /*0e40*/  HMMA.16816.F16 R22, R60, R32.reuse, R22 ;  /* 0x000000203c16723c */ /* 0x080ff00000000816 */
[-C--:B------:R-:W-:Y:S08]  /*0e50*/  HMMA.16816.F16 R38, R56, R32.reuse, R38 ;  /* 0x000000203826723c */ /* 0x080ff00000000826 */
[----:B------:R-:W-:Y:S08]  /*0e60*/  HMMA.16816.F16 R12, R52, R32, R12 ;  /* 0x00000020340c723c */ /* 0x000ff0000000080c */
[-C--:B------:R-:W-:Y:S08]  /*0e70*/  HMMA.16816.F16 R28, R48, R34.reuse, R28 ;  /* 0x00000022301c723c */ /* 0x080ff0000000081c */
[-C--:B------:R-:W-:Y:S08]  /*0e80*/  HMMA.16816.F16 R2, R60, R34.reuse, R2 ;  /* 0x000000223c02723c */ /* 0x080ff00000000802 */
[-C--:B------:R-:W-:Y:S08]  /*0e90*/  HMMA.16816.F16 R36, R56, R34.reuse, R36 ;  /* 0x000000223824723c */ /* 0x080ff00000000824 */
[----:B------:R-:W-:Y:S01]  /*0ea0*/  HMMA.16816.F16 R10, R52, R34, R10 ;  /* 0x00000022340a723c */ /* 0x000fe2000000080a */
[----:B------:R-:W1:Y:S07]  /*0eb0*/  LDSM.16.MT88.4 R32, [R138] ;  /* 0x000000008a20783b */ /* 0x000e6e0000004200 */
[----:B------:R-:W-:Y:S08]  /*0ec0*/  HMMA.16816.F16 R4, R60, R66, R4 ;  /* 0x000000423c04723c */ /* 0x000ff00000000804 */
[-C--:B------:R-:W-:Y:S08]  /*0ed0*/  HMMA.16816.F16 R94, R56, R44.reuse, R94 ;  /* 0x0000002c385e723c */ /* 0x080ff0000000085e */
[C---:B------:R-:W-:Y:S08]  /*0ee0*/  HMMA.16816.F16 R44, R52.reuse, R44, R98 ;  /* 0x0000002c342c723c */ /* 0x040ff00000000862 */
[-C--:B------:R-:W-:Y:S08]  /*0ef0*/  HMMA.16816.F16 R14, R52, R66.reuse, R14 ;  /* 0x00000042340e723c */ /* 0x080ff0000000080e */
[----:B------:R-:W-:Y:S08]  /*0f00*/  HMMA.16816.F16 R40, R56, R66, R40 ;  /* 0x000000423828723c */ /* 0x000ff00000000828 */
[C---:B-1----:R-:W-:Y:S08]  /*0f10*/  HMMA.16816.F16 R86, R48.reuse, R32, R86 ;  /* 0x000000203056723c */ /* 0x042ff00000000856 */
[----:B------:R-:W-:Y:S01]  /*0f20*/  HMMA.16816.F16 R64, R48, R34, R26 ;  /* 0x000000223040723c */ /* 0x000fe2000000081a */
[----:B------:R-:W-:Y:S01]  /*0f30*/  LDSM.16.MT88.4 R48, [R130] ;  /* 0x000000008230783b */ /* 0x000fe20000004200 */
[----:B------:R-:W-:-:S04]  /*0f40*/  VIADD R27, R73, 0xa20 ;  /* 0x00000a20491b7836 */ /* 0x000fc80000000000 */
[----:B------:R-:W-:Y:S02]  /*0f50*/  IMAD.U32 R126, R124, 0x2, R27 ;  /* 0x000000027c7e7824 */ /* 0x000fe400078e001b */
[C---:B------:R-:W-:Y:S01]  /*0f60*/  HMMA.16816.F16 R70, R60.reuse, R32, R18 ;  /* 0x000000203c46723c */ /* 0x040fe20000000812 */
[C---:B------:R-:W-:Y:S02]  /*0f70*/  VIADD R19, R73.reuse, 0x20 ;  /* 0x0000002049137836 */ /* 0x040fe40000000000 */
[----:B------:R-:W-:Y:S02]  /*0f80*/  VIADD R18, R104, 0x2120 ;  /* 0x0000212068127836 */ /* 0x000fe40000000000 */
[----:B------:R-:W-:Y:S02]  /*0f90*/  VIADD R73, R73, 0xf20 ;  /* 0x00000f2049497836 */ /* 0x000fe40000000000 */
[----:B------:R-:W-:Y:S01]  /*0fa0*/  IMAD.U32 R132, R124, 0x2, R19 ;  /* 0x000000027c847824 */ /* 0x000fe200078e0013 */
[----:B------:R-:W-:Y:S01]  /*0fb0*/  HMMA.16816.F16 R82, R60, R34, R82 ;  /* 0x000000223c52723c */ /* 0x000fe20000000852 */
[----:B------:R-:W1:Y:S01]  /*0fc0*/  LDSM.16.M88.4 R60, [R127] ;  /* 0x000000007f3c783b */ /* 0x000e620000000200 */
[----:B------:R-:W-:-:S02]  /*0fd0*/  IMAD.U32 R137, R139, 0x2, R18 ;  /* 0x000000028b897824 */ /* 0x000fc400078e0012 */
[----:B------:R-:W-:Y:S02]  /*0fe0*/  IMAD.U32 R124, R124, 0x2, R73 ;  /* 0x000000027c7c7824 */ /* 0x000fe400078e0049 */
[----:B------:R-:W-:Y:S02]  /*0ff0*/  VIADD R104, R104, 0x2160 ;  /* 0x0000216068687836 */ /* 0x000fe40000000000 */
[----:B------:R-:W-:Y:S02]  /*1000*/  HMMA.16816.F16 R6, R52, R32, R6 ;  /* 0x000000203406723c */ /* 0x000fe40000000806 */
[----:B------:R-:W-:-:S06]  /*1010*/  IMAD.U32 R139, R139, 0x2, R104 ;  /* 0x000000028b8b7824 */ /* 0x000fcc00078e0068 */
[----:B------:R-:W-:Y:S01]  /*1020*/  HMMA.16816.F16 R72, R52, R34, R100 ;  /* 0x000000223448723c */ /* 0x000fe20000000864 */
[----:B------:R-:W2:Y:S07]  /*1030*/  LDSM.16.M88.4 R52, [R132] ;  /* 0x000000008434783b */ /* 0x000eae0000000200 */
[C---:B------:R-:W-:Y:S08]  /*1040*/  HMMA.16816.F16 R88, R56.reuse, R32, R88 ;  /* 0x000000203858723c */ /* 0x040ff00000000858 */
[----:B------:R-:W-:Y:S01]  /*1050*/  HMMA.16816.F16 R98, R56, R34, R96 ;  /* 0x000000223862723c */ /* 0x000fe20000000860 */
[----:B------:R-:W3:Y:S04]  /*1060*/  LDSM.16.M88.4 R56, [R126] ;  /* 0x000000007e38783b */ /* 0x000ee80000000200 */
[----:B------:R-:W4:Y:S03]  /*1070*/  LDSM.16.M88.4 R32, [R124] ;  /* 0x000000007c20783b */ /* 0x000f260000000200 */
[C---:B-1----:R-:W-:Y:S01]  /*1080*/  HMMA.16816.F16 R76, R60.reuse, R48, R24 ;  /* 0x000000303c4c723c */ /* 0x042fe20000000818 */
[----:B------:R-:W1:Y:S07]  /*1090*/  LDSM.16.MT88.4 R24, [R137] ;  /* 0x000000008918783b */ /* 0x000e6e0000004200 */
[----:B------:R-:W-:Y:S08]  /*10a0*/  HMMA.16816.F16 R8, R60, R50, R8 ;  /* 0x000000323c08723c */ /* 0x000ff00000000808 */
[C---:B--2---:R-:W-:Y:S08]  /*10b0*/  HMMA.16816.F16 R92, R52.reuse, R48, R92 ;  /* 0x00000030345c723c */ /* 0x044ff0000000085c */
[-C--:B------:R-:W-:Y:S08]  /*10c0*/  HMMA.16816.F16 R66, R52, R50.reuse, R68 ;  /* 0x000000323442723c */ /* 0x080ff00000000844 */
[----:B---3--:R-:W-:Y:S08]  /*10d0*/  HMMA.16816.F16 R80, R56, R50, R80 ;  /* 0x000000323850723c */ /* 0x008ff00000000850 */
[----:B----4-:R-:W-:Y:S08]  /*10e0*/  HMMA.16816.F16 R78, R32, R48, R44 ;  /* 0x00000030204e723c */ /* 0x010ff0000000082c */
[-C--:B-1----:R-:W-:Y:S08]  /*10f0*/  HMMA.16816.F16 R74, R52, R24.reuse, R46 ;  /* 0x00000018344a723c */ /* 0x082ff0000000082e */
[----:B------:R-:W-:Y:S01]  /*1100*/  HMMA.16816.F16 R18, R60, R24, R20 ;  /* 0x000000183c12723c */ /* 0x000fe20000000814 */
[----:B------:R-:W-:-:S02]  /*1110*/  LEA R20, P1, R110, R112, 0x1 ;  /* 0x000000706e147211 */ /* 0x000fc400078208ff */
[----:B------:R-:W-:-:S03]  /*1120*/  IADD3 R112, P2, PT, R112, 0x80, RZ ;  /* 0x0000008070707810 */ /* 0x000fc60007f5e0ff */
[--C-:B------:R-:W-:Y:S01]  /*1130*/  IMAD.X R21, RZ, RZ, R111.reuse, P1 ;  /* 0x000000ffff157224 */ /* 0x100fe200008e066f */
[----:B------:R-:W-:Y:S01]  /*1140*/  ISETP.NE.AND P1, PT, R113, RZ, PT ;  /* 0x000000ff7100720c */ /* 0x000fe20003f25270 */
[----:B------:R-:W-:Y:S01]  /*1150*/  HMMA.16816.F16 R42, R56, R24, R42 ;  /* 0x00000018382a723c */ /* 0x000fe2000000082a */
[----:B------:R-:W-:-:S07]  /*1160*/  IMAD.X R111, RZ, RZ, R111, P2 ;  /* 0x000000ffff6f7224 */ /* 0x000fce00010e066f */
[----:B------:R-:W-:Y:S08]  /*1170*/  HMMA.16816.F16 R16, R32, R24, R16 ;  /* 0x000000182010723c */ /* 0x000ff00000000810 */
[-C--:B------:R-:W-:Y:S08]  /*1180*/  HMMA.16816.F16 R84, R52, R26.reuse, R84 ;  /* 0x0000001a3454723c */ /* 0x080ff00000000854 */
[-C--:B------:R-:W-:Y:S08]  /*1190*/  HMMA.16816.F16 R4, R60, R26.reuse, R4 ;  /* 0x0000001a3c04723c */ /* 0x080ff00000000804 */
[-C--:B------:R-:W-:Y:S08]  /*11a0*/  HMMA.16816.F16 R40, R56, R26.reuse, R40 ;  /* 0x0000001a3828723c */ /* 0x080ff00000000828 */
[----:B------:R-:W-:Y:S01]  /*11b0*/  HMMA.16816.F16 R46, R32, R26, R14 ;  /* 0x0000001a202e723c */ /* 0x000fe2000000080e */
[----:B------:R-:W1:Y:S07]  /*11c0*/  LDSM.16.MT88.4 R24, [R140] ;  /* 0x000000008c18783b */ /* 0x000e6e0000004200 */
[----:B------:R-:W-:Y:S08]  /*11d0*/  HMMA.16816.F16 R94, R56, R48, R94 ;  /* 0x00000030385e723c */ /* 0x000ff0000000085e */
[C---:B------:R-:W-:Y:S08]  /*11e0*/  HMMA.16816.F16 R50, R32.reuse, R50, R90 ;  /* 0x000000322032723c */ /* 0x040ff0000000085a */
[-C--:B-1----:R-:W-:Y:S01]  /*11f0*/  HMMA.16816.F16 R44, R32, R24.reuse, R12 ;  /* 0x00000018202c723c */ /* 0x082fe2000000080c */
[----:B------:R-:W1:Y:S01]  /*1200*/  LDSM.16.MT88.4 R12, [R139] ;  /* 0x000000008b0c783b */ /* 0x000e620000004200 */
[----:B------:R-:W-:Y:S06]  /*1210*/  BAR.SYNC.DEFER_BLOCKING 0x0 ;  /* 0x0000000000007b1d */ /* 0x000fec0000010000 */
[----:B------:R-:W-:Y:S01]  /*1220*/  HMMA.16816.F16 R96, R60, R24, R22 ;  /* 0x000000183c60723c */ /* 0x000fe20000000816 */
[----:B------:R-:W-:-:S07]  /*1230*/  IMAD.WIDE R22, R0, 0x2, R144 ;  /* 0x0000000200167825 */ /* 0x000fce00078e0290 */
[-C--:B------:R-:W-:Y:S08]  /*1240*/  HMMA.16816.F16 R106, R52, R26.reuse, R28 ;  /* 0x0000001a346a723c */ /* 0x080ff0000000081c */
[-C--:B------:R-:W-:Y:S01]  /*1250*/  HMMA.16816.F16 R2, R60, R26.reuse, R2 ;  /* 0x0000001a3c02723c */ /* 0x080fe20000000802 */
[----:B------:R-:W-:Y:S01]  /*1260*/  @!PT LDS RZ, [RZ] ;  /* 0x00000000fffff984 */ /* 0x000fe20000000800 */
[----:B------:R-:W-:Y:S01]  /*1270*/  @!PT LDS RZ, [RZ] ;  /* 0x00000000fffff984 */ /* 0x000fe20000000800 */
[----:B------:R-:W-:Y:S01]  /*1280*/  @!PT LDS RZ, [RZ] ;  /* 0x00000000fffff984 */ /* 0x000fe20000000800 */
[----:B------:R-:W-:Y:S07]  /*1290*/  LDGSTS.E.128 [R136], desc[UR4][R146.64] ;  /* 0x0000000092887fae */ /* 0x000fee000b9a1804 */
[-C--:B------:R-:W-:Y:S01]  /*12a0*/  HMMA.16816.F16 R36, R56, R26.reuse, R36 ;  /* 0x0000001a3824723c */ /* 0x080fe20000000824 */
[----:B------:R-:W-:Y:S04]  /*12b0*/  LDGSTS.E.128 [R136+0x50], desc[UR4][R20.64] ;  /* 0x0005000014887fae */ /* 0x000fe8000b9a1804 */
[----:B------:R-:W-:Y:S03]  /*12c0*/  LDGSTS.E.128 [R103], desc[UR4][R144.64] ;  /* 0x0000000090677fae */ /* 0x000fe6000b9a1804 */
[----:B------:R-:W-:Y:S01]  /*12d0*/  HMMA.16816.F16 R10, R32, R26, R10 ;  /* 0x0000001a200a723c */ /* 0x000fe2000000080a */
[C---:B------:R-:W-:Y:S01]  /*12e0*/  IMAD.WIDE R26, R0.reuse, 0x2, R22 ;  /* 0x00000002001a7825 */ /* 0x040fe200078e0216 */
[----:B------:R2:W-:Y:S04]  /*12f0*/  LDGSTS.E.128 [R103+0x210], desc[UR4][R22.64] ;  /* 0x0021000016677fae */ /* 0x0005e8000b9a1804 */
[----:B------:R-:W-:Y:S02]  /*1300*/  LDGSTS.E.128 [R103+0x420], desc[UR4][R26.64] ;  /* 0x004200001a677fae */ /* 0x000fe4000b9a1804 */
[-C--:B------:R-:W-:Y:S08]  /*1310*/  HMMA.16816.F16 R104, R52, R24.reuse, R30 ;  /* 0x000000183468723c */ /* 0x080ff0000000081e */
[----:B------:R-:W-:Y:S01]  /*1320*/  HMMA.16816.F16 R38, R56, R24, R38 ;  /* 0x000000183826723c */ /* 0x000fe20000000826 */
[----:B------:R-:W-:-:S05]  /*1330*/  IMAD.WIDE R24, R0, 0x2, R26 ;  /* 0x0000000200187825 */ /* 0x000fca00078e021a */
[----:B------:R3:W-:Y:S02]  /*1340*/  LDGSTS.E.128 [R103+0x630], desc[UR4][R24.64] ;  /* 0x0063000018677fae */ /* 0x0007e4000b9a1804 */
[C---:B-1----:R-:W-:Y:S02]  /*1350*/  HMMA.16816.F16 R86, R52.reuse, R12, R86 ;  /* 0x0000000c3456723c */ /* 0x042fe40000000856 */
[----:B------:R-:W0:Y:S06]  /*1360*/  LDGDEPBAR ;  /* 0x00000000000079af */ /* 0x000e2c0000000000 */
[----:B------:R-:W-:Y:S08]  /*1370*/  HMMA.16816.F16 R108, R52, R14, R64 ;  /* 0x0000000e346c723c */ /* 0x000ff00000000840 */
[C---:B------:R-:W-:Y:S08]  /*1380*/  HMMA.16816.F16 R54, R60.reuse, R12, R70 ;  /* 0x0000000c3c36723c */ /* 0x040ff00000000846 */
[----:B------:R-:W-:Y:S01]  /*1390*/  HMMA.16816.F16 R82, R60, R14, R82 ;  /* 0x0000000e3c52723c */ /* 0x000fe20000000852 */
[----:B------:R-:W-:-:S04]  /*13a0*/  DEPBAR.LE SB0, 0x0 ;  /* 0x000080000000791a */ /* 0x000fc80000000000 */
[----:B------:R-:W-:Y:S03]  /*13b0*/  BAR.SYNC.DEFER_BLOCKING 0x0 ;  /* 0x0000000000007b1d */ /* 0x000fe60000010000 */
[C---:B------:R-:W-:Y:S08]  /*13c0*/  HMMA.16816.F16 R52, R56.reuse, R12, R88 ;  /* 0x0000000c3834723c */ /* 0x040ff00000000858 */
[----:B------:R-:W-:Y:S08]  /*13d0*/  HMMA.16816.F16 R98, R56, R14, R98 ;  /* 0x0000000e3862723c */ /* 0x000ff00000000862 */
[C---:B------:R-:W-:Y:S01]  /*13e0*/  HMMA.16816.F16 R6, R32.reuse, R12, R6 ;  /* 0x0000000c2006723c */ /* 0x040fe20000000806 */
[----:B--2---:R-:W-:Y:S07]  /*13f0*/  LDSM.16.M88.4 R20, [R135] ;  /* 0x000000008714783b */ /* 0x004fee0000000200 */
[----:B------:R-:W-:Y:S01]  /*1400*/  HMMA.16816.F16 R48, R32, R14, R72 ;  /* 0x0000000e2030723c */ /* 0x000fe20000000848 */
[----:B------:R-:W1:Y:S04]  /*1410*/  LDSM.16.MT88.4 R88, [R134] ;  /* 0x000000008658783b */ /* 0x000e680000004200 */
[----:B------:R-:W2:Y:S04]  /*1420*/  LDSM.16.M88.4 R68, [R131] ;  /* 0x000000008344783b */ /* 0x000ea80000000200 */
[----:B---3--:R-:W3:Y:S04]  /*1430*/  LDSM.16.M88.4 R100, [R102] ;  /* 0x000000006664783b */ /* 0x008ee80000000200 */
[----:B------:R-:W4:Y:S04]  /*1440*/  LDSM.16.MT88.4 R60, [R128] ;  /* 0x00000000803c783b */ /* 0x000f280000004200 */
[----:B------:R-:W5:Y:S04]  /*1450*/  LDSM.16.MT88.4 R12, [R133] ;  /* 0x00000000850c783b */ /* 0x000f680000004200 */
[----:B------:R-:W5:Y:S04]  /*1460*/  LDSM.16.MT88.4 R28, [R138] ;  /* 0x000000008a1c783b */ /* 0x000f680000004200 */
[----:B------:R-:W5:Y:S04]  /*1470*/  LDSM.16.M88.4 R24, [R129] ;  /* 0x000000008118783b */ /* 0x000f680000000200 */
[----:B------:R-:W-:Y:S01]  /*1480*/  LDSM.16.MT88.4 R56, [R130] ;  /* 0x000000008238783b */ /* 0x000fe20000004200 */
[-C--:B-1----:R-:W-:Y:S08]  /*1490*/  HMMA.16816.F16 R92, R20, R88.reuse, R92 ;  /* 0x00000058145c723c */ /* 0x082ff0000000085c */
[-C--:B--2---:R-:W-:Y:S08]  /*14a0*/  HMMA.16816.F16 R72, R68, R88.reuse, R76 ;  /* 0x000000584448723c */ /* 0x084ff0000000084c */
[----:B---3--:R-:W-:Y:S08]  /*14b0*/  HMMA.16816.F16 R64, R100, R88, R78 ;  /* 0x000000586440723c */ /* 0x008ff0000000084e */
[C---:B----4-:R-:W-:Y:S08]  /*14c0*/  HMMA.16816.F16 R32, R20.reuse, R60, R74 ;  /* 0x0000003c1420723c */ /* 0x050ff0000000084a */
[C---:B------:R-:W-:Y:S08]  /*14d0*/  HMMA.16816.F16 R34, R20.reuse, R90, R66 ;  /* 0x0000005a1422723c */ /* 0x040ff00000000842 */
[C---:B------:R-:W-:Y:S08]  /*14e0*/  HMMA.16816.F16 R84, R20.reuse, R62, R84 ;  /* 0x0000003e1454723c */ /* 0x040ff00000000854 */
[C---:B-----5:R-:W-:Y:S08]  /*14f0*/  HMMA.16816.F16 R78, R20.reuse, R12, R104 ;  /* 0x0000000c144e723c */ /* 0x060ff00000000868 */
        /* <DEDUP_REMOVED lines=8> */
[----:B------:R-:W-:Y:S08]  /*1580*/  HMMA.16816.F16 R18, R68, R28, R54 ;  /* 0x0000001c4412723c */ /* 0x000ff00000000836 */
[----:B------:R-:W-:Y:S08]  /*1590*/  HMMA.16816.F16 R94, R24, R88, R94 ;  /* 0x00000058185e723c */ /* 0x000ff0000000085e */
[----:B------:R-:W-:Y:S08]  /*15a0*/  HMMA.16816.F16 R70, R68, R30, R82 ;  /* 0x0000001e4446723c */ /* 0x000ff00000000852 */
[C---:B------:R-:W-:Y:S08]  /*15b0*/  HMMA.16816.F16 R42, R24.reuse, R60, R42 ;  /* 0x0000003c182a723c */ /* 0x040ff0000000082a */
[----:B------:R-:W-:Y:S08]  /*15c0*/  HMMA.16816.F16 R40, R24, R62, R40 ;  /* 0x0000003e1828723c */ /* 0x000ff00000000828 */
[----:B------:R-:W-:Y:S08]  /*15d0*/  HMMA.16816.F16 R16, R100, R60, R16 ;  /* 0x0000003c6410723c */ /* 0x000ff00000000810 */
[C---:B------:R-:W-:Y:S01]  /*15e0*/  HMMA.16816.F16 R68, R24.reuse, R90, R80 ;  /* 0x0000005a1844723c */ /* 0x040fe20000000850 */
[----:B------:R-:W-:Y:S07]  /*15f0*/  LDSM.16.M88.4 R80, [R127] ;  /* 0x000000007f50783b */ /* 0x000fee0000000200 */
[C---:B------:R-:W-:Y:S08]  /*1600*/  HMMA.16816.F16 R38, R24.reuse, R12, R38 ;  /* 0x0000000c1826723c */ /* 0x040ff00000000826 */
[C---:B------:R-:W-:Y:S08]  /*1610*/  HMMA.16816.F16 R36, R24.reuse, R14, R36 ;  /* 0x0000000e1824723c */ /* 0x040ff00000000824 */
[C---:B------:R-:W-:Y:S01]  /*1620*/  HMMA.16816.F16 R88, R24.reuse, R28, R52 ;  /* 0x0000001c1858723c */ /* 0x040fe20000000834 */
[----:B------:R-:W-:Y:S07]  /*1630*/  LDSM.16.MT88.4 R52, [R140] ;  /* 0x000000008c34783b */ /* 0x000fee0000004200 */
[----:B------:R-:W-:Y:S01]  /*1640*/  HMMA.16816.F16 R66, R24, R30, R98 ;  /* 0x0000001e1842723c */ /* 0x000fe20000000862 */
[----:B------:R-:W1:Y:S04]  /*1650*/  LDSM.16.M88.4 R24, [R132] ;  /* 0x000000008418783b */ /* 0x000e680000000200 */
[----:B------:R-:W-:Y:S03]  /*1660*/  LDSM.16.M88.4 R96, [R126] ;  /* 0x000000007e60783b */ /* 0x000fe60000000200 */
[C---:B------:R-:W-:Y:S08]  /*1670*/  HMMA.16816.F16 R62, R100.reuse, R62, R46 ;  /* 0x0000003e643e723c */ /* 0x040ff0000000082e */
[C---:B------:R-:W-:Y:S01]  /*1680*/  HMMA.16816.F16 R60, R100.reuse, R12, R44 ;  /* 0x0000000c643c723c */ /* 0x040fe2000000082c */
[----:B------:R-:W-:Y:S07]  /*1690*/  LDSM.16.MT88.4 R44, [R139] ;  /* 0x000000008b2c783b */ /* 0x000fee0000004200 */
[C---:B------:R-:W-:Y:S01]  /*16a0*/  HMMA.16816.F16 R10, R100.reuse, R14, R10 ;  /* 0x0000000e640a723c */ /* 0x040fe2000000080a */
[----:B------:R-:W2:Y:S07]  /*16b0*/  LDSM.16.MT88.4 R12, [R137] ;  /* 0x00000000890c783b */ /* 0x000eae0000004200 */
[C---:B------:R-:W-:Y:S08]  /*16c0*/  HMMA.16816.F16 R90, R100.reuse, R90, R50 ;  /* 0x0000005a645a723c */ /* 0x040ff00000000832 */
[C---:B------:R-:W-:Y:S08]  /*16d0*/  HMMA.16816.F16 R6, R100.reuse, R28, R6 ;  /* 0x0000001c6406723c */ /* 0x040ff00000000806 */
[----:B------:R-:W-:Y:S01]  /*16e0*/  HMMA.16816.F16 R100, R100, R30, R48 ;  /* 0x0000001e6464723c */ /* 0x000fe20000000830 */
[----:B------:R-:W3:Y:S07]  /*16f0*/  LDSM.16.M88.4 R48, [R124] ;  /* 0x000000007c30783b */ /* 0x000eee0000000200 */
        /* <DEDUP_REMOVED lines=34> */
.L_x_12:
[----:B------:R-:W-:Y:S05]  /*1920*/  @P0 BRA `(.L_x_11) ;  /* 0x0000000800740947 */ /* 0x000fea0003800000 */
[----:B------:R-:W1:Y:S01]  /*1930*/  S2R R45, SR_CgaCtaId ;  /* 0x00000000002d7919 */ /* 0x000e620000008800 */
[----:B------:R-:W2:Y:S01]  /*1940*/  LDC.64 R48, c[0x0][0x388] ;  /* 0x0000e200ff307b82 */ /* 0x000ea20000000a00 */
[----:B------:R-:W-:Y:S01]  /*1950*/  MOV R44, 0x400 ;  /* 0x00000400002c7802 */ /* 0x000fe20000000f00 */
[----:B------:R-:W-:Y:S01]  /*1960*/  IMAD.IADD R53, R123, 0x1, R110 ;  /* 0x000000017b357824 */ /* 0x000fe200078e026e */
[----:B------:R-:W3:Y:S01]  /*1970*/  S2R R58, SR_LANEID ;  /* 0x00000000003a7919 */ /* 0x000ee20000000000 */
[----:B------:R-:W-:Y:S01]  /*1980*/  IMAD R120, R122, 0x28, R120 ;  /* 0x000000287a787824 */ /* 0x000fe200078e0278 */
[----:B------:R-:W-:Y:S01]  /*1990*/  SHF.R.U32.HI R56, RZ, 0x5, R114 ;  /* 0x00000005ff387819 */ /* 0x000fe20000011672 */
[----:B------:R-:W-:Y:S02]  /*19a0*/  VIADD R52, R44, 0x2800 ;  /* 0x000028002c347836 */ /* 0x000fe40000000000 */
[----:B------:R-:W4:Y:S01]  /*19b0*/  LDC.64 R46, c[0x0][0x380] ;  /* 0x0000e000ff2e7b82 */ /* 0x000f220000000a00 */
[----:B------:R-:W-:Y:S01]  /*19c0*/  IMAD R118, R118, 0x108, R125 ;  /* 0x0000010876767824 */ /* 0x000fe200078e027d */
[----:B------:R-:W-:Y:S01]  /*19d0*/  LOP3.LUT R56, R56, 0x1, RZ, 0xc0, !PT ;  /* 0x0000000138387812 */ /* 0x000fe200078ec0ff */
[----:B--2---:R-:W-:-:S04]  /*19e0*/  IMAD.WIDE R48, R121, 0x2, R48 ;  /* 0x0000000279307825 */ /* 0x004fc800078e0230 */
[----:B------:R-:W-:Y:S01]  /*19f0*/  IMAD.WIDE R50, R0, 0x2, R48 ;  /* 0x0000000200327825 */ /* 0x000fe200078e0230 */
[C---:B-1----:R-:W-:Y:S02]  /*1a00*/  LEA R77, R45.reuse, R44, 0x18 ;  /* 0x0000002c2d4d7211 */ /* 0x042fe400078ec0ff */
[----:B------:R-:W-:Y:S01]  /*1a10*/  LEA R69, R45, R52, 0x18 ;  /* 0x000000342d457211 */ /* 0x000fe200078ec0ff */
[----:B----4-:R-:W-:Y:S01]  /*1a20*/  IMAD.WIDE.U32 R44, R123, 0x2, R46 ;  /* 0x000000027b2c7825 */ /* 0x010fe200078e002e */
[----:B---3--:R-:W-:Y:S02]  /*1a30*/  SHF.R.U32.HI R60, RZ, 0x3, R58 ;  /* 0x00000003ff3c7819 */ /* 0x008fe4000001163a */
[----:B------:R-:W-:Y:S01]  /*1a40*/  LOP3.LUT R61, R58, 0x7, RZ, 0xc0, !PT ;  /* 0x000000073a3d7812 */ /* 0x000fe200078ec0ff */
[----:B------:R-:W-:Y:S01]  /*1a50*/  IMAD.WIDE.U32 R46, R53, 0x2, R46 ;  /* 0x00000002352e7825 */ /* 0x000fe200078e002e */
[----:B------:R-:W-:-:S03]  /*1a60*/  SHF.R.U32.HI R58, RZ, 0x4, R58 ;  /* 0x00000004ff3a7819 */ /* 0x000fc6000001163a */
[----:B------:R-:W-:-:S04]  /*1a70*/  IMAD.WIDE R52, R0, 0x2, R50 ;  /* 0x0000000200347825 */ /* 0x000fc800078e0232 */
[----:B------:R-:W-:Y:S02]  /*1a80*/  IMAD R57, R120, 0x2, R77 ;  /* 0x0000000278397824 */ /* 0x000fe400078e024d */
[----:B------:R-:W-:Y:S02]  /*1a90*/  IMAD R59, R118, 0x2, R69 ;  /* 0x00000002763b7824 */ /* 0x000fe400078e0245 */
[----:B------:R-:W-:Y:S01]  /*1aa0*/  IMAD.WIDE R54, R0, 0x2, R52 ;  /* 0x0000000200367825 */ /* 0x000fe200078e0234 */
[----:B------:R-:W-:Y:S01]  /*1ab0*/  @!PT LDS RZ, [RZ] ;  /* 0x00000000fffff984 */ /* 0x000fe20000000800 */
[----:B------:R-:W-:Y:S01]  /*1ac0*/  @!PT LDS RZ, [RZ] ;  /* 0x00000000fffff984 */ /* 0x000fe20000000800 */
[----:B------:R-:W-:Y:S01]  /*1ad0*/  @!PT LDS RZ, [RZ] ;  /* 0x00000000fffff984 */ /* 0x000fe20000000800 */
[----:B------:R1:W-:Y:S03]  /*1ae0*/  LDGSTS.E.128 [R57], desc[UR4][R44.64] ;  /* 0x000000002c397fae */ /* 0x0003e6000b9a1804 */
[----:B------:R-:W-:Y:S01]  /*1af0*/  IMAD.SHL.U32 R60, R60, 0x8, RZ ;  /* 0x000000083c3c7824 */ /* 0x000fe200078e00ff */
[----:B------:R2:W-:Y:S01]  /*1b00*/  LDGSTS.E.128 [R57+0x50], desc[UR4][R46.64] ;  /* 0x000500002e397fae */ /* 0x0005e2000b9a1804 */
[----:B------:R-:W-:-:S02]  /*1b10*/  IMAD.SHL.U32 R58, R58, 0x8, RZ ;  /* 0x000000083a3a7824 */ /* 0x000fc400078e00ff */
[----:B------:R-:W-:Y:S01]  /*1b20*/  IMAD R77, R56, 0x1400, R77 ;  /* 0x00001400384d7824 */ /* 0x000fe200078e024d */
[----:B------:R3:W-:Y:S01]  /*1b30*/  LDGSTS.E.128 [R59], desc[UR4][R48.64] ;  /* 0x00000000303b7fae */ /* 0x0007e2000b9a1804 */
[----:B------:R-:W-:-:S03]  /*1b40*/  LOP3.LUT R61, R60, 0x8, R61, 0xe2, !PT ;  /* 0x000000083c3d7812 */ /* 0x000fc600078ee23d */
[----:B------:R-:W-:Y:S01]  /*1b50*/  LDGSTS.E.128 [R59+0x210], desc[UR4][R50.64] ;  /* 0x00210000323b7fae */ /* 0x000fe2000b9a1804 */
[----:B-1----:R-:W-:Y:S02]  /*1b60*/  IMAD.SHL.U32 R44, R114, 0x2, RZ ;  /* 0x00000002722c7824 */ /* 0x002fe400078e00ff */
[C-C-:B------:R-:W-:Y:S01]  /*1b70*/  IMAD R76, R61.reuse, 0x28, R58.reuse ;  /* 0x000000283d4c7824 */ /* 0x140fe200078e023a */
[----:B------:R1:W-:Y:S01]  /*1b80*/  LDGSTS.E.128 [R59+0x420], desc[UR4][R52.64] ;  /* 0x00420000343b7fae */ /* 0x0003e2000b9a1804 */
[----:B------:R-:W-:Y:S01]  /*1b90*/  IMAD R68, R61, 0x108, R58 ;  /* 0x000001083d447824 */ /* 0x000fe200078e023a */
[----:B------:R-:W-:Y:S01]  /*1ba0*/  LOP3.LUT R44, R44, 0x780, RZ, 0xc0, !PT ;  /* 0x000007802c2c7812 */ /* 0x000fe200078ec0ff */
[C---:B------:R-:W-:Y:S01]  /*1bb0*/  IMAD.U32 R64, R76.reuse, 0x2, R77 ;  /* 0x000000024c407824 */ /* 0x040fe200078e004d */
[----:B------:R4:W-:Y:S01]  /*1bc0*/  LDGSTS.E.128 [R59+0x630], desc[UR4][R54.64] ;  /* 0x00630000363b7fae */ /* 0x0009e2000b9a1804 */
[----:B--2---:R-:W-:Y:S02]  /*1bd0*/  VIADD R57, R77, 0x500 ;  /* 0x000005004d397836 */ /* 0x004fe40000000000 */
[----:B------:R-:W-:Y:S01]  /*1be0*/  IMAD.IADD R69, R69, 0x1, R44 ;  /* 0x0000000145457824 */ /* 0x000fe200078e022c */
[----:B------:R-:W0:Y:S01]  /*1bf0*/  LDGDEPBAR ;  /* 0x00000000000079af */ /* 0x000e220000000000 */
[----:B------:R-:W-:-:S02]  /*1c00*/  IMAD.U32 R57, R76, 0x2, R57 ;  /* 0x000000024c397824 */ /* 0x000fc400078e0039 */
[C---:B------:R-:W-:Y:S02]  /*1c10*/  VIADD R47, R69.reuse, 0x40 ;  /* 0x00000040452f7836 */ /* 0x040fe40000000000 */
[C---:B---3--:R-:W-:Y:S02]  /*1c20*/  VIADD R49, R69.reuse, 0x60 ;  /* 0x0000006045317836 */ /* 0x048fe40000000000 */
[C---:B------:R-:W-:Y:S02]  /*1c30*/  IMAD.U32 R48, R68.reuse, 0x2, R47 ;  /* 0x0000000244307824 */ /* 0x040fe400078e002f */
[C---:B-1----:R-:W-:Y:S02]  /*1c40*/  IMAD.U32 R52, R68.reuse, 0x2, R49 ;  /* 0x0000000244347824 */ /* 0x042fe400078e0031 */
[----:B------:R-:W-:Y:S02]  /*1c50*/  VIADD R45, R69, 0x20 ;  /* 0x00000020452d7836 */ /* 0x000fe40000000000 */
[----:B------:R-:W-:-:S02]  /*1c60*/  IMAD.U32 R72, R68, 0x2, R69 ;  /* 0x0000000244487824 */ /* 0x000fc400078e0045 */
[----:B------:R-:W-:Y:S02]  /*1c70*/  IMAD.U32 R45, R68, 0x2, R45 ;  /* 0x00000002442d7824 */ /* 0x000fe400078e002d */
[----:B------:R-:W-:-:S04]  /*1c80*/  VIADD R61, R77, 0xa00 ;  /* 0x00000a004d3d7836 */ /* 0x000fc80000000000 */
[----:B------:R-:W-:Y:S01]  /*1c90*/  IMAD.U32 R61, R76, 0x2, R61 ;  /* 0x000000024c3d7824 */ /* 0x000fe200078e003d */
[----:B------:R-:W-:-:S04]  /*1ca0*/  DEPBAR.LE SB0, 0x0 ;  /* 0x000080000000791a */ /* 0x000fc80000000000 */
[----:B------:R-:W-:Y:S06]  /*1cb0*/  BAR.SYNC.DEFER_BLOCKING 0x0 ;  /* 0x0000000000007b1d */ /* 0x000fec0000010000 */
[----:B------:R-:W-:Y:S04]  /*1cc0*/  LDSM.16.M88.4 R64, [R64] ;  /* 0x000000004040783b */ /* 0x000fe80000000200 */
[----:B------:R-:W1:Y:S04]  /*1cd0*/  LDSM.16.MT88.4 R48, [R48] ;  /* 0x000000003030783b */ /* 0x000e680000004200 */
[----:B------:R-:W-:Y:S04]  /*1ce0*/  LDSM.16.MT88.4 R72, [R72] ;  /* 0x000000004848783b */ /* 0x000fe80000004200 */
[----:B------:R-:W-:Y:S04]  /*1cf0*/  LDSM.16.MT88.4 R44, [R45] ;  /* 0x000000002d2c783b */ /* 0x000fe80000004200 */
[----:B----4-:R-:W2:Y:S04]  /*1d00*/  LDSM.16.MT88.4 R52, [R52] ;  /* 0x000000003434783b */ /* 0x010ea80000004200 */
[----:B------:R-:W3:Y:S04]  /*1d10*/  LDSM.16.M88.4 R56, [R57] ;  /* 0x000000003938783b */ /* 0x000ee80000000200 */
[----:B------:R-:W4:Y:S01]  /*1d20*/  LDSM.16.M88.4 R60, [R61] ;  /* 0x000000003d3c783b */ /* 0x000f220000000200 */
[----:B-1----:R-:W-:Y:S01]  /*1d30*/  HMMA.16816.F16 R102, R64, R50, R28 ;  /* 0x000000324066723c */ /* 0x002fe2000000081c */
[----:B------:R-:W-:-:S04]  /*1d40*/  VIADD R29, R77, 0xf00 ;  /* 0x00000f004d1d7836 */ /* 0x000fc80000000000 */
[----:B------:R-:W-:-:S03]  /*1d50*/  IMAD.U32 R29, R76, 0x2, R29 ;  /* 0x000000024c1d7824 */ /* 0x000fc600078e001d */
[C---:B------:R-:W-:Y:S03]  /*1d60*/  HMMA.16816.F16 R104, R64.reuse, R48, R30 ;  /* 0x000000304068723c */ /* 0x040fe6000000081e */
[----:B------:R-:W1:Y:S05]  /*1d70*/  LDSM.16.M88.4 R28, [R29] ;  /* 0x000000001d1c783b */ /* 0x000e6a0000000200 */
[----:B--2---:R-:W-:Y:S01]  /*1d80*/  HMMA.16816.F16 R108, R64, R54, R26 ;  /* 0x00000036406c723c */ /* 0x004fe2000000081a */
[----:B------:R-:W-:-:S07]  /*1d90*/  VIADD R27, R69, 0x2100 ;  /* 0x00002100451b7836 */ /* 0x000fce0000000000 */
[----:B---3--:R-:W-:Y:S01]  /*1da0*/  HMMA.16816.F16 R106, R56, R72, R24 ;  /* 0x00000048386a723c */ /* 0x008fe20000000818 */
        /* <DEDUP_REMOVED lines=8> */
[----:B------:R-:W-:Y:S01]  /*1e30*/  HMMA.16816.F16 R112, R56, R54, R82 ;  /* 0x000000363870723c */ /* 0x000fe20000000852 */
[----:B------:R-:W-:-:S02]  /*1e40*/  VIADD R57, R69, 0x2120 ;  /* 0x0000212045397836 */ /* 0x000fc40000000000 */
[C---:B------:R-:W-:Y:S02]  /*1e50*/  VIADD R59, R69.reuse, 0x2140 ;  /* 0x00002140453b7836 */ /* 0x040fe40000000000 */
[----:B------:R-:W-:Y:S02]  /*1e60*/  VIADD R69, R69, 0x2160 ;  /* 0x0000216045457836 */ /* 0x000fe40000000000 */
[C---:B------:R-:W-:Y:S01]  /*1e70*/  IMAD.U32 R56, R68.reuse, 0x2, R27 ;  /* 0x0000000244387824 */ /* 0x040fe200078e001b */
[C---:B------:R-:W-:Y:S01]  /*1e80*/  HMMA.16816.F16 R92, R64.reuse, R72, R92 ;  /* 0x00000048405c723c */ /* 0x040fe2000000085c */
[----:B------:R-:W-:Y:S01]  /*1e90*/  IMAD.U32 R69, R68, 0x2, R69 ;  /* 0x0000000244457824 */ /* 0x000fe200078e0045 */
[----:B------:R-:W-:Y:S06]  /*1ea0*/  LDSM.16.M88.4 R24, [R25] ;  /* 0x000000001918783b */ /* 0x000fec0000000200 */
[C---:B------:R-:W-:Y:S08]  /*1eb0*/  HMMA.16816.F16 R34, R64.reuse, R74, R34 ;  /* 0x0000004a4022723c */ /* 0x040ff00000000822 */
[C---:B------:R-:W-:Y:S08]  /*1ec0*/  HMMA.16816.F16 R32, R64.reuse, R44, R32 ;  /* 0x0000002c4020723c */ /* 0x040ff00000000820 */
[C---:B------:R-:W-:Y:S08]  /*1ed0*/  HMMA.16816.F16 R84, R64.reuse, R46, R84 ;  /* 0x0000002e4054723c */ /* 0x040ff00000000854 */
[----:B------:R-:W-:Y:S01]  /*1ee0*/  HMMA.16816.F16 R86, R64, R52, R86 ;  /* 0x000000344056723c */ /* 0x000fe20000000856 */
[----:B------:R-:W-:-:S02]  /*1ef0*/  VIADD R65, R77, 0x520 ;  /* 0x000005204d417836 */ /* 0x000fc40000000000 */
[----:B------:R-:W-:-:S05]  /*1f00*/  IMAD.U32 R64, R68, 0x2, R59 ;  /* 0x0000000244407824 */ /* 0x000fca00078e003b */
[-C--:B----4-:R-:W-:Y:S08]  /*1f10*/  HMMA.16816.F16 R94, R60, R72.reuse, R94 ;  /* 0x000000483c5e723c */ /* 0x090ff0000000085e */
[----:B-1----:R-:W-:Y:S01]  /*1f20*/  HMMA.16816.F16 R98, R28, R72, R98 ;  /* 0x000000481c62723c */ /* 0x002fe20000000862 */
[C---:B------:R-:W-:Y:S02]  /*1f30*/  VIADD R73, R77.reuse, 0xa20 ;  /* 0x00000a204d497836 */ /* 0x040fe40000000000 */
[----:B------:R-:W-:-:S02]  /*1f40*/  VIADD R77, R77, 0xf20 ;  /* 0x00000f204d4d7836 */ /* 0x000fc40000000000 */
[C---:B------:R-:W-:Y:S02]  /*1f50*/  IMAD.U32 R73, R76.reuse, 0x2, R73 ;  /* 0x000000024c497824 */ /* 0x040fe400078e0049 */
[C---:B------:R-:W-:Y:S01]  /*1f60*/  IMAD.U32 R77, R76.reuse, 0x2, R77 ;  /* 0x000000024c4d7824 */ /* 0x040fe200078e004d */
[C---:B------:R-:W-:Y:S01]  /*1f70*/  HMMA.16816.F16 R110, R60.reuse, R74, R80 ;  /* 0x0000004a3c6e723c */ /* 0x040fe20000000850 */
[----:B------:R-:W-:Y:S02]  /*1f80*/  IMAD.U32 R80, R76, 0x2, R65 ;  /* 0x000000024c507824 */ /* 0x000fe400078e0041 */
[----:B------:R-:W-:Y:S04]  /*1f90*/  LDSM.16.MT88.4 R64, [R64] ;  /* 0x000000004040783b */ /* 0x000fe80000004200 */
[----:B------:R-:W-:Y:S01]  /*1fa0*/  LDSM.16.M88.4 R80, [R80] ;  /* 0x000000005050783b */ /* 0x000fe20000000200 */
[C---:B------:R-:W-:Y:S03]  /*1fb0*/  HMMA.16816.F16 R42, R60.reuse, R44, R42 ;  /* 0x0000002c3c2a723c */ /* 0x040fe6000000082a */
[----:B------:R-:W-:Y:S05]  /*1fc0*/  LDSM.16.M88.4 R76, [R77] ;  /* 0x000000004d4c783b */ /* 0x000fea0000000200 */
[C---:B------:R-:W-:Y:S08]  /*1fd0*/  HMMA.16816.F16 R40, R60.reuse, R46, R40 ;  /* 0x0000002e3c28723c */ /* 0x040ff00000000828 */
[C---:B------:R-:W-:Y:S08]  /*1fe0*/  HMMA.16816.F16 R38, R60.reuse, R48, R38 ;  /* 0x000000303c26723c */ /* 0x040ff00000000826 */
[C---:B------:R-:W-:Y:S08]  /*1ff0*/  HMMA.16816.F16 R36, R60.reuse, R50, R36 ;  /* 0x000000323c24723c */ /* 0x040ff00000000824 */
[C---:B------:R-:W-:Y:S08]  /*2000*/  HMMA.16816.F16 R88, R60.reuse, R52, R88 ;  /* 0x000000343c58723c */ /* 0x040ff00000000858 */
[----:B------:R-:W-:Y:S01]  /*2010*/  HMMA.16816.F16 R96, R60, R54, R96 ;  /* 0x000000363c60723c */ /* 0x000fe20000000860 */
[----:B------:R-:W-:-:S02]  /*2020*/  IMAD.U32 R60, R68, 0x2, R57 ;  /* 0x00000002443c7824 */ /* 0x000fc400078e0039 */
[----:B------:R-:W1:Y:S04]  /*2030*/  LDSM.16.MT88.4 R56, [R56] ;  /* 0x000000003838783b */ /* 0x000e680000004200 */
[----:B------:R-:W2:Y:S01]  /*2040*/  LDSM.16.MT88.4 R60, [R60] ;  /* 0x000000003c3c783b */ /* 0x000ea20000004200 */
[C---:B------:R-:W-:Y:S03]  /*2050*/  HMMA.16816.F16 R90, R28.reuse, R74, R90 ;  /* 0x0000004a1c5a723c */ /* 0x040fe6000000085a */
[----:B------:R-:W3:Y:S04]  /*2060*/  LDSM.16.MT88.4 R68, [R69] ;  /* 0x000000004544783b */ /* 0x000ee80000004200 */
[----:B------:R-:W4:Y:S01]  /*2070*/  LDSM.16.M88.4 R72, [R73] ;  /* 0x000000004948783b */ /* 0x000f220000000200 */
        /* <DEDUP_REMOVED lines=12> */
[C---:B---3--:R-:W-:Y:S08]  /*2140*/  HMMA.16816.F16 R86, R24.reuse, R68, R86 ;  /* 0x000000441856723c */ /* 0x048ff00000000856 */
        /* <DEDUP_REMOVED lines=9> */
[C---:B----4-:R-:W-:Y:S08]  /*21e0*/  HMMA.16816.F16 R94, R72.reuse, R56, R94 ;  /* 0x00000038485e723c */ /* 0x050ff0000000085e */
        /* <DEDUP_REMOVED lines=15> */
[----:B------:R-:W-:-:S15]  /*22e0*/  BAR.SYNC.DEFER_BLOCKING 0x0 ;  /* 0x0000000000007b1d */ /* 0x000fde0000010000 */
[----:B------:R-:W-:-:S04]  /*22f0*/  NOP ;  /* 0x0000000000007918 */ /* 0x000fc80000000000 */
.L_x_11:
[----:B------:R-:W1:Y:S01]  /*2300*/  S2R R47, SR_LANEID ;  /* 0x00000000002f7919 */ /* 0x000e620000000000 */
[----:B------:R-:W2:Y:S01]  /*2310*/  LDC.64 R54, c[0x0][0x390] ;  /* 0x0000e400ff367b82 */ /* 0x000ea20000000a00 */
[C---:B------:R-:W-:Y:S01]  /*2320*/  IMAD.SHL.U32 R44, R114.reuse, 0x2, RZ ;  /* 0x00000002722c7824 */ /* 0x040fe200078e00ff */
[----:B------:R-:W-:Y:S02]  /*2330*/  LOP3.LUT R45, R114, 0x3c0, RZ, 0xc0, !PT ;  /* 0x000003c0722d7812 */ /* 0x000fe400078ec0ff */
[----:B------:R-:W-:Y:S02]  /*2340*/  SHF.R.U32.HI R57, RZ, 0x1, R0 ;  /* 0x00000001ff397819 */ /* 0x000fe40000011600 */
[----:B------:R-:W-:Y:S01]  /*2350*/  LOP3.LUT R44, R44, 0x40, RZ, 0xc0, !PT ;  /* 0x000000402c2c7812 */ /* 0x000fe200078ec0ff */
[----:B------:R-:W-:-:S04]  /*2360*/  IMAD R45, R116, 0x100, R45 ;  /* 0x00000100742d7824 */ /* 0x000fc800078e022d */
[----:B------:R-:W-:-:S04]  /*2370*/  IMAD R115, R115, 0x80, R44 ;  /* 0x0000008073737824 */ /* 0x000fc800078e022c */
[----:B------:R-:W-:Y:S02]  /*2380*/  IMAD R115, R115, R0, R45 ;  /* 0x0000000073737224 */ /* 0x000fe400078e022d */
[----:B------:R-:W-:Y:S02]  /*2390*/  IMAD.MOV.U32 R45, RZ, RZ, RZ ;  /* 0x000000ffff2d7224 */ /* 0x000fe400078e00ff */
[C-C-:B------:R-:W-:Y:S02]  /*23a0*/  IMAD R53, R0.reuse, 0x20, R115.reuse ;  /* 0x0000002000357824 */ /* 0x140fe400078e0273 */
[C---:B------:R-:W-:Y:S02]  /*23b0*/  IMAD R51, R0.reuse, 0x10, R115 ;  /* 0x0000001000337824 */ /* 0x040fe400078e0273 */
[----:B------:R-:W-:Y:S02]  /*23c0*/  IMAD R49, R0, 0x10, R53 ;  /* 0x0000001000317824 */ /* 0x000fe400078e0235 */
[----:B--2---:R-:W-:-:S04]  /*23d0*/  IMAD.WIDE R50, R51, 0x2, R54 ;  /* 0x0000000233327825 */ /* 0x004fc800078e0236 */
[----:B------:R-:W-:Y:S01]  /*23e0*/  IMAD.WIDE R52, R53, 0x2, R54 ;  /* 0x0000000235347825 */ /* 0x000fe200078e0236 */
[----:B-1----:R-:W-:Y:S02]  /*23f0*/  LOP3.LUT R44, R47, 0x3, RZ, 0xc0, !PT ;  /* 0x000000032f2c7812 */ /* 0x002fe400078ec0ff */
[----:B------:R-:W-:-:S05]  /*2400*/  SHF.R.U32.HI R47, RZ, 0x2, R47 ;  /* 0x00000002ff2f7819 */ /* 0x000fca000001162f */
[----:B------:R-:W-:-:S04]  /*2410*/  IMAD.WIDE.U32 R46, R47, R57, R44 ;  /* 0x000000392f2e7225 */ /* 0x000fc800078e002c */
[----:B------:R-:W-:Y:S01]  /*2420*/  IMAD.WIDE R44, R115, 0x2, R54 ;  /* 0x00000002732c7825 */ /* 0x000fe200078e0236 */
[----:B------:R-:W-:-:S03]  /*2430*/  LEA R52, P1, R46, R52, 0x2 ;  /* 0x000000342e347211 */ /* 0x000fc600078210ff */
[----:B------:R-:W-:Y:S01]  /*2440*/  IMAD.WIDE R54, R49, 0x2, R54 ;  /* 0x0000000231367825 */ /* 0x000fe200078e0236 */
[C---:B------:R-:W-:Y:S02]  /*2450*/  LEA R44, P0, R46.reuse, R44, 0x2 ;  /* 0x0000002c2e2c7211 */ /* 0x040fe400078010ff */
[C-C-:B------:R-:W-:Y:S02]  /*2460*/  LEA.HI.X R53, R46.reuse, R53, R47.reuse, 0x2, P1 ;  /* 0x000000352e357211 */ /* 0x140fe400008f142f */
[C---:B------:R-:W-:Y:S02]  /*2470*/  LEA.HI.X R45, R46.reuse, R45, R47, 0x2, P0 ;  /* 0x0000002d2e2d7211 */ /* 0x040fe400000f142f */
[C---:B------:R-:W-:Y:S02]  /*2480*/  LEA R50, P0, R46.reuse, R50, 0x2 ;  /* 0x000000322e327211 */ /* 0x040fe400078010ff */
[C---:B------:R-:W-:Y:S01]  /*2490*/  LEA R54, P2, R46.reuse, R54, 0x2 ;  /* 0x000000362e367211 */ /* 0x040fe200078410ff */
[----:B------:R-:W-:Y:S01]  /*24a0*/  IMAD.WIDE.U32 R48, R57, 0x20, R44 ;  /* 0x0000002039307825 */ /* 0x000fe200078e002c */
[----:B------:R-:W-:Y:S01]  /*24b0*/  STG.E desc[UR4][R44.64], R92 ;  /* 0x0000005c2c007986 */ /* 0x000fe2000c101904 */
[----:B------:R-:W-:-:S02]  /*24c0*/  LEA.HI.X R51, R46, R51, R47, 0x2, P0 ;  /* 0x000000332e337211 */ /* 0x000fc400000f142f */
[----:B------:R-:W-:Y:S01]  /*24d0*/  LEA.HI.X R55, R46, R55, R47, 0x2, P2 ;  /* 0x000000372e377211 */ /* 0x000fe200010f142f */
[----:B------:R-:W-:Y:S04]  /*24e0*/  STG.E desc[UR4][R48.64], R93 ;  /* 0x0000005d30007986 */ /* 0x000fe8000c101904 */
[----:B------:R-:W-:Y:S01]  /*24f0*/  STG.E desc[UR4][R44.64+0x10], R34 ;  /* 0x000010222c007986 */ /* 0x000fe2000c101904 */
[----:B------:R-:W-:-:S03]  /*2500*/  IMAD.WIDE.U32 R46, R57, 0x20, R54 ;  /* 0x00000020392e7825 */ /* 0x000fc600078e0036 */
[----:B------:R1:W-:Y:S04]  /*2510*/  STG.E desc[UR4][R48.64+0x10], R35 ;  /* 0x0000102330007986 */ /* 0x0003e8000c101904 */
[----:B------:R-:W-:Y:S04]  /*2520*/  STG.E desc[UR4][R44.64+0x20], R32 ;  /* 0x000020202c007986 */ /* 0x000fe8000c101904 */
[----:B------:R2:W-:Y:S04]  /*2530*/  STG.E desc[UR4][R48.64+0x20], R33 ;  /* 0x0000202130007986 */ /* 0x0005e8000c101904 */
[----:B------:R-:W-:Y:S01]  /*2540*/  STG.E desc[UR4][R44.64+0x30], R84 ;  /* 0x000030542c007986 */ /* 0x000fe2000c101904 */
[----:B-1----:R-:W-:-:S03]  /*2550*/  IMAD.WIDE.U32 R34, R57, 0x20, R52 ;  /* 0x0000002039227825 */ /* 0x002fc600078e0034 */
        /* <DEDUP_REMOVED lines=59> */
.L_x_14:
        /* <DEDUP_REMOVED lines=15> */
.L_x_21:


//--------------------- .text._Z16myHGEMMAlignedV1P6__halfS0_S0_iii --------------------------
	.section	.text._Z16myHGEMMAlignedV1P6__halfS0_S0_iii,"ax",@progbits
	.align	128
        .global         _Z16myHGEMMAlignedV1P6__halfS0_S0_iii
        .type           _Z16myHGEMMAlignedV1P6__halfS0_S0_iii,@function
        .size           _Z16myHGEMMAlignedV1P6__halfS0_S0_iii,(.L_x_22 - _Z16myHGEMMAlignedV1P6__halfS0_S0_iii)
        .other          _Z16myHGEMMAlignedV1P6__halfS0_S0_iii,@"STO_CUDA_ENTRY STV_DEFAULT"
_Z16myHGEMMAlignedV1P6__halfS0_S0_iii:
.text._Z16myHGEMMAlignedV1P6__halfS0_S0_iii:
[----:B------:R-:W-:Y:S01]  /*0000*/  LDC R1, c[0x0][0x37c] ;  /* 0x0000df00ff017b82 */ /* 0x000fe20000000800 */
[----:B------:R-:W0:Y:S01]  /*0010*/  LDCU UR5, c[0x0][0x3a0] ;  /* 0x00007400ff0577ac */ /* 0x000e220008000800 */
[----:B------:R-:W1:Y:S01]  /*0020*/  S2R R110, SR_CTAID.X ;  /* 0x00000000006e7919 */ /* 0x000e620000002500 */
[----:B------:R-:W-:Y:S02]  /*0030*/  CS2R R84, SRZ ;  /* 0x0000000000547805 */ /* 0x000fe4000001ff00 */
[----:B------:R-:W-:Y:S02]  /*0040*/  CS2R R82, SRZ ;  /* 0x0000000000527805 */ /* 0x000fe4000001ff00 */
[----:B------:R-:W-:Y:S01]  /*0050*/  CS2R R4, SRZ ;  /* 0x0000000000047805 */ /* 0x000fe2000001ff00 */
[----:B------:R-:W2:Y:S01]  /*0060*/  S2R R109, SR_CTAID.Y ;  /* 0x00000000006d7919 */ /* 0x000ea20000002600 */
[----:B------:R-:W-:Y:S02]  /*0070*/  CS2R R88, SRZ ;  /* 0x0000000000587805 */ /* 0x000fe4000001ff00 */
[----:B------:R-:W-:-:S02]  /*0080*/  CS2R R96, SRZ ;  /* 0x0000000000607805 */ /* 0x000fc4000001ff00 */
[----:B------:R-:W-:Y:S01]  /*0090*/  CS2R R94, SRZ ;  /* 0x00000000005e7805 */ /* 0x000fe2000001ff00 */
[----:B------:R-:W3:Y:S01]  /*00a0*/  S2R R108, SR_TID.X ;  /* 0x00000000006c7919 */ /* 0x000ee20000002100 */
[----:B------:R-:W-:Y:S02]  /*00b0*/  CS2R R92, SRZ ;  /* 0x00000000005c7805 */ /* 0x000fe4000001ff00 */
[----:B------:R-:W-:Y:S02]  /*00c0*/  CS2R R90, SRZ ;  /* 0x00000000005a7805 */ /* 0x000fe4000001ff00 */
[----:B------:R-:W-:Y:S02]  /*00d0*/  CS2R R86, SRZ ;  /* 0x0000000000567805 */ /* 0x000fe4000001ff00 */
[----:B------:R-:W-:Y:S02]  /*00e0*/  CS2R R6, SRZ ;  /* 0x0000000000067805 */ /* 0x000fe4000001ff00 */
[----:B------:R-:W-:-:S02]  /*00f0*/  CS2R R8, SRZ ;  /* 0x0000000000087805 */ /* 0x000fc4000001ff00 */
[----:B------:R-:W-:Y:S02]  /*0100*/  CS2R R10, SRZ ;  /* 0x00000000000a7805 */ /* 0x000fe4000001ff00 */
[----:B------:R-:W-:Y:S02]  /*0110*/  CS2R R12, SRZ ;  /* 0x00000000000c7805 */ /* 0x000fe4000001ff00 */
[----:B------:R-:W-:Y:S01]  /*0120*/  CS2R R14, SRZ ;  /* 0x00000000000e7805 */ /* 0x000fe2000001ff00 */
[----:B0-----:R-:W-:Y:S01]  /*0130*/  UISETP.GE.AND UP0, UPT, UR5, 0x20, UPT ;  /* 0x000000200500788c */ /* 0x001fe2000bf06270 */
        /* <DEDUP_REMOVED lines=18> */
[----:B------:R-:W0:Y:S01]  /*0260*/  LDCU.64 UR6, c[0x0][0x358] ;  /* 0x00006b00ff0677ac */ /* 0x000e220008000a00 */
[----:B-123--:R-:W-:Y:S05]  /*0270*/  BRA.U !UP0, `(.L_x_15) ;  /* 0x0000000d085c7547 */ /* 0x00efea000b800000 */
[--C-:B------:R-:W-:Y:S01]  /*0280*/  SHF.R.U32.HI R114, RZ, 0x1, R108.reuse ;  /* 0x00000001ff727819 */ /* 0x100fe2000001166c */
[----:B------:R-:W-:Y:S01]  /*0290*/  IMAD.SHL.U32 R2, R108, 0x8, RZ ;  /* 0x000000086c027824 */ /* 0x000fe200078e00ff */
[----:B------:R-:W1:Y:S01]  /*02a0*/  LDC.64 R120, c[0x0][0x380] ;  /* 0x0000e000ff787b82 */ /* 0x000e620000000a00 */
[----:B------:R-:W-:Y:S01]  /*02b0*/  USHF.R.S32.HI UR4, URZ, 0x1f, UR5 ;  /* 0x0000001fff047899 */ /* 0x000fe20008011405 */
[----:B------:R-:W-:Y:S01]  /*02c0*/  LOP3.LUT R114, R114, 0x1fe, RZ, 0xc0, !PT ;  /* 0x000001fe72727812 */ /* 0x000fe200078ec0ff */
[----:B------:R-:W-:Y:S01]  /*02d0*/  IMAD.MOV.U32 R84, RZ, RZ, RZ ;  /* 0x000000ffff547224 */ /* 0x000fe200078e00ff */
[C---:B------:R-:W-:Y:S01]  /*02e0*/  LOP3.LUT R0, R2.reuse, 0x18, RZ, 0xc0, !PT ;  /* 0x0000001802007812 */ /* 0x040fe200078ec0ff */
[----:B------:R-:W-:Y:S01]  /*02f0*/  ULEA.HI UR4, UR4, UR5, URZ, 0x5 ;  /* 0x0000000504047291 */ /* 0x000fe2000f8f28ff */
[----:B------:R-:W-:Y:S01]  /*0300*/  SHF.R.U32.HI R113, RZ, 0x3, R108 ;  /* 0x00000003ff717819 */ /* 0x000fe2000001166c */
[----:B------:R-:W-:Y:S01]  /*0310*/  IMAD R3, R109, 0x80, R114 ;  /* 0x000000806d037824 */ /* 0x000fe200078e0272 */
[----:B------:R-:W-:Y:S01]  /*0320*/  LOP3.LUT R49, R2, 0xf8, RZ, 0xc0, !PT ;  /* 0x000000f802317812 */ /* 0x000fe200078ec0ff */
[----:B------:R-:W-:Y:S01]  /*0330*/  USHF.R.S32.HI UR4, URZ, 0x5, UR4 ;  /* 0x00000005ff047899 */ /* 0x000fe20008011404 */
[----:B------:R-:W-:Y:S01]  /*0340*/  LOP3.LUT R113, R113, 0x7c, RZ, 0xc0, !PT ;  /* 0x0000007c71717812 */ /* 0x000fe200078ec0ff */
[----:B------:R-:W-:Y:S01]  /*0350*/  IMAD R51, R3, UR5, R0 ;  /* 0x0000000503337c24 */ /* 0x000fe2000f8e0200 */
[----:B------:R-:W-:Y:S01]  /*0360*/  CS2R R82, SRZ ;  /* 0x0000000000527805 */ /* 0x000fe2000001ff00 */
[----:B------:R-:W2:Y:S01]  /*0370*/  LDC R0, c[0x0][0x39c] ;  /* 0x0000e700ff007b82 */ /* 0x000ea20000000800 */
[----:B------:R-:W-:Y:S01]  /*0380*/  IMAD R49, R110, 0x100, R49 ;  /* 0x000001006e317824 */ /* 0x000fe200078e0231 */
        /* <DEDUP_REMOVED lines=9> */
[----:B-1----:R-:W-:Y:S01]  /*0420*/  IMAD.WIDE.U32 R106, R51, 0x2, R120 ;  /* 0x00000002336a7825 */ /* 0x002fe200078e0078 */
        /* <DEDUP_REMOVED lines=20> */
[----:B------:R-:W-:Y:S01]  /*0570*/  CS2R R80, SRZ ;  /* 0x0000000000507805 */ /* 0x000fe2000001ff00 */
[----:B--2---:R-:W-:Y:S01]  /*0580*/  IMAD R111, R113, R0, R49 ;  /* 0x00000000716f7224 */ /* 0x004fe200078e0231 */
[----:B------:R-:W-:Y:S01]  /*0590*/  UIADD3 UR4, UPT, UPT, -UR4, URZ, URZ ;  /* 0x000000ff04047290 */ /* 0x000fe2000fffe1ff */
[----:B------:R-:W-:-:S11]  /*05a0*/  VIADD R112, R51, UR5 ;  /* 0x0000000533707c36 */ /* 0x000fd60008000000 */
.L_x_16:
[----:B------:R-:W1:Y:S01]  /*05b0*/  LDC.64 R56, c[0x0][0x388] ;  /* 0x0000e200ff387b82 */ /* 0x000e620000000a00 */
[----:B------:R-:W-:Y:S01]  /*05c0*/  IMAD.WIDE.U32 R52, R112, 0x2, R120 ;  /* 0x0000000270347825 */ /* 0x000fe200078e0078 */
[----:B0-----:R0:W2:Y:S05]  /*05d0*/  LDG.E.128.CONSTANT R48, desc[UR6][R106.64] ;  /* 0x000000066a307981 */ /* 0x0010aa000c1e9d00 */
[----:B------:R-:W3:Y:S01]  /*05e0*/  LDG.E.128.CONSTANT R52, desc[UR6][R52.64] ;  /* 0x0000000634347981 */ /* 0x000ee2000c1e9d00 */
[----:B-1----:R-:W-:-:S04]  /*05f0*/  IMAD.WIDE R56, R111, 0x2, R56 ;  /* 0x000000026f387825 */ /* 0x002fc800078e0238 */
[C---:B------:R-:W-:Y:S02]  /*0600*/  IMAD.WIDE R60, R0.reuse, 0x2, R56 ;  /* 0x00000002003c7825 */ /* 0x040fe400078e0238 */
[----:B------:R-:W4:Y:S02]  /*0610*/  LDG.E.128.CONSTANT R56, desc[UR6][R56.64] ;  /* 0x0000000638387981 */ /* 0x000f24000c1e9d00 */
[C---:B------:R-:W-:Y:S02]  /*0620*/  IMAD.WIDE R64, R0.reuse, 0x2, R60 ;  /* 0x0000000200407825 */ /* 0x040fe400078e023c */
[----:B------:R-:W5:Y:S02]  /*0630*/  LDG.E.128.CONSTANT R60, desc[UR6][R60.64] ;  /* 0x000000063c3c7981 */ /* 0x000f64000c1e9d00 */
[----:B------:R-:W-:Y:S02]  /*0640*/  IMAD.WIDE R68, R0, 0x2, R64 ;  /* 0x0000000200447825 */ /* 0x000fe400078e0240 */
[----:B------:R-:W5:Y:S04]  /*0650*/  LDG.E.128.CONSTANT R64, desc[UR6][R64.64] ;  /* 0x0000000640407981 */ /* 0x000f68000c1e9d00 */
[----:B------:R-:W5:Y:S01]  /*0660*/  LDG.E.128.CONSTANT R68, desc[UR6][R68.64] ;  /* 0x0000000644447981 */ /* 0x000f62000c1e9d00 */
[----:B------:R-:W1:Y:S01]  /*0670*/  S2R R78, SR_LANEID ;  /* 0x00000000004e7919 */ /* 0x000e620000000000 */
[----:B------:R-:W0:Y:S01]  /*0680*/  S2R R77, SR_CgaCtaId ;  /* 0x00000000004d7919 */ /* 0x000e220000008800 */
[----:B------:R-:W-:-:S05]  /*0690*/  MOV R72, 0x400 ;  /* 0x0000040000487802 */ /* 0x000fca0000000f00 */
[----:B------:R-:W-:Y:S01]  /*06a0*/  VIADD R74, R72, 0x2800 ;  /* 0x00002800484a7836 */ /* 0x000fe20000000000 */
[----:B-1----:R-:W-:Y:S02]  /*06b0*/  SHF.R.U32.HI R73, RZ, 0x3, R78 ;  /* 0x00000003ff497819 */ /* 0x002fe4000001164e */
[----:B------:R-:W-:-:S03]  /*06c0*/  LOP3.LUT R75, R78, 0x7, RZ, 0xc0, !PT ;  /* 0x000000074e4b7812 */ /* 0x000fc600078ec0ff */
[----:B------:R-:W-:Y:S01]  /*06d0*/  IMAD.SHL.U32 R76, R73, 0x8, RZ ;  /* 0x00000008494c7824 */ /* 0x000fe200078e00ff */
[C---:B0-----:R-:W-:Y:S01]  /*06e0*/  LEA R73, R77.reuse, R72, 0x18 ;  /* 0x000000484d497211 */ /* 0x041fe200078ec0ff */
[----:B------:R-:W-:Y:S01]  /*06f0*/  IMAD.SHL.U32 R72, R108, 0x10, RZ ;  /* 0x000000106c487824 */ /* 0x000fe200078e00ff */
[----:B------:R-:W-:Y:S02]  /*0700*/  LEA R74, R77, R74, 0x18 ;  /* 0x0000004a4d4a7211 */ /* 0x000fe400078ec0ff */
[----:B------:R-:W-:Y:S02]  /*0710*/  LOP3.LUT R117, R76, 0x8, R75, 0xe2, !PT ;  /* 0x000000084c757812 */ /* 0x000fe400078ee24b */
[----:B------:R-:W-:Y:S02]  /*0720*/  SHF.R.U32.HI R76, RZ, 0x5, R108 ;  /* 0x00000005ff4c7819 */ /* 0x000fe4000001166c */
[C---:B------:R-:W-:Y:S02]  /*0730*/  LOP3.LUT R75, R72.reuse, 0x30, RZ, 0xc0, !PT ;  /* 0x00000030484b7812 */ /* 0x040fe400078ec0ff */
[----:B------:R-:W-:Y:S01]  /*0740*/  LOP3.LUT R77, R72, 0x1f0, RZ, 0xc0, !PT ;  /* 0x000001f0484d7812 */ /* 0x000fe200078ec0ff */
[----:B------:R-:W-:Y:S01]  /*0750*/  IMAD R72, R114, 0x50, R73 ;  /* 0x0000005072487824 */ /* 0x000fe200078e0249 */
[----:B------:R-:W-:Y:S01]  /*0760*/  LOP3.LUT R116, R76, 0x1, RZ, 0xc0, !PT ;  /* 0x000000014c747812 */ /* 0x000fe200078ec0ff */
[----:B------:R-:W-:-:S02]  /*0770*/  IMAD R76, R113, 0x210, R74 ;  /* 0x00000210714c7824 */ /* 0x000fc400078e024a */
[----:B------:R-:W-:Y:S02]  /*0780*/  IMAD.IADD R72, R72, 0x1, R75 ;  /* 0x0000000148487824 */ /* 0x000fe400078e024b */
[----:B------:R-:W-:Y:S01]  /*0790*/  IMAD.IADD R76, R76, 0x1, R77 ;  /* 0x000000014c4c7824 */ /* 0x000fe200078e024d */
[----:B------:R-:W-:Y:S01]  /*07a0*/  SHF.R.U32.HI R78, RZ, 0x4, R78 ;  /* 0x00000004ff4e7819 */ /* 0x000fe2000001164e */
[----:B------:R-:W-:Y:S02]  /*07b0*/  IMAD.SHL.U32 R79, R108, 0x2, RZ ;  /* 0x000000026c4f7824 */ /* 0x000fe400078e00ff */
[----:B------:R-:W-:Y:S02]  /*07c0*/  IMAD R116, R116, 0x1400, R73 ;  /* 0x0000140074747824 */ /* 0x000fe400078e0249 */
[----:B------:R-:W-:Y:S01]  /*07d0*/  IMAD.SHL.U32 R78, R78, 0x8, RZ ;  /* 0x000000084e4e7824 */ /* 0x000fe200078e00ff */
[----:B------:R-:W-:-:S03]  /*07e0*/  LOP3.LUT R79, R79, 0x780, RZ, 0xc0, !PT ;  /* 0x000007804f4f7812 */ /* 0x000fc600078ec0ff */
[C-C-:B------:R-:W-:Y:S02]  /*07f0*/  IMAD R115, R117.reuse, 0x28, R78.reuse ;  /* 0x0000002875737824 */ /* 0x140fe400078e024e */
[----:B------:R-:W-:Y:S02]  /*0800*/  IMAD.IADD R118, R74, 0x1, R79 ;  /* 0x000000014a767824 */ /* 0x000fe400078e024f */
[----:B------:R-:W-:Y:S02]  /*0810*/  IMAD R117, R117, 0x108, R78 ;  /* 0x0000010875757824 */ /* 0x000fe400078e024e */
[C---:B------:R-:W-:Y:S02]  /*0820*/  VIADD R98, R118.reuse, 0x40 ;  /* 0x0000004076627836 */ /* 0x040fe40000000000 */
[----:B------:R-:W-:Y:S02]  /*0830*/  VIADD R100, R118, 0x60 ;  /* 0x0000006076647836 */ /* 0x000fe40000000000 */
[----:B------:R-:W-:-:S02]  /*0840*/  VIADD R74, R116, 0x500 ;  /* 0x00000500744a7836 */ /* 0x000fc40000000000 */
[----:B------:R-:W-:Y:S02]  /*0850*/  VIADD R78, R118, 0x20 ;  /* 0x00000020764e7836 */ /* 0x000fe40000000000 */
[----:B------:R-:W-:Y:S02]  /*0860*/  IMAD.U32 R77, R115, 0x2, R116 ;  /* 0x00000002734d7824 */ /* 0x000fe400078e0074 */
[C---:B------:R-:W-:Y:S02]  /*0870*/  IMAD.U32 R101, R117.reuse, 0x2, R118 ;  /* 0x0000000275657824 */ /* 0x040fe400078e0076 */
[----:B------:R-:W-:Y:S02]  /*0880*/  IMAD.U32 R99, R117, 0x2, R78 ;  /* 0x0000000275637824 */ /* 0x000fe400078e004e */
[----:B------:R-:W-:Y:S01]  /*0890*/  IMAD.U32 R74, R115, 0x2, R74 ;  /* 0x00000002734a7824 */ /* 0x000fe200078e004a */
[----:B------:R-:W-:-:S04]  /*08a0*/  UIADD3 UR4, UPT, UPT, UR4, 0x1, URZ ;  /* 0x0000000104047890 */ /* 0x000fc8000fffe0ff */
[----:B------:R-:W-:Y:S01]  /*08b0*/  UISETP.NE.AND UP0, UPT, UR4, URZ, UPT ;  /* 0x000000ff0400728c */ /* 0x000fe2000bf05270 */
[----:B------:R-:W-:Y:S01]  /*08c0*/  IADD3 R106, P0, PT, R106, 0x40, RZ ;  /* 0x000000406a6a7810 */ /* 0x000fe20007f1e0ff */
[----:B------:R-:W-:Y:S02]  /*08d0*/  VIADD R112, R112, 0x20 ;  /* 0x0000002070707836 */ /* 0x000fe40000000000 */
[----:B------:R-:W-:Y:S02]  /*08e0*/  IMAD R111, R0, 0x20, R111 ;  /* 0x00000020006f7824 */ /* 0x000fe400078e026f */
[----:B------:R-:W-:Y:S01]  /*08f0*/  IMAD.X R107, RZ, RZ, R107, P0 ;  /* 0x000000ffff6b7224 */ /* 0x000fe200000e066b */
[----:B--2---:R-:W-:Y:S04]  /*0900*/  STS.128 [R72], R48 ;  /* 0x0000003048007388 */ /* 0x004fe80000000c00 */
[----:B---3--:R-:W-:Y:S04]  /*0910*/  STS.128 [R72+0x50], R52 ;  /* 0x0000503448007388 */ /* 0x008fe80000000c00 */
[----:B----4-:R0:W-:Y:S04]  /*0920*/  STS.128 [R76], R56 ;  /* 0x000000384c007388 */ /* 0x0101e80000000c00 */
[----:B-----5:R-:W-:Y:S04]  /*0930*/  STS.128 [R76+0x210], R60 ;  /* 0x0002103c4c007388 */ /* 0x020fe80000000c00 */
[----:B------:R-:W-:Y:S04]  /*0940*/  STS.128 [R76+0x420], R64 ;  /* 0x000420404c007388 */ /* 0x000fe80000000c00 */
[----:B------:R1:W-:Y:S01]  /*0950*/  STS.128 [R76+0x630], R68 ;  /* 0x000630444c007388 */ /* 0x0003e20000000c00 */
[----:B------:R-:W-:Y:S01]  /*0960*/  BAR.SYNC.DEFER_BLOCKING 0x0 ;  /* 0x0000000000007b1d */ /* 0x000fe20000010000 */
[----:B0-----:R-:W-:-:S02]  /*0970*/  VIADD R56, R116, 0xa00 ;  /* 0x00000a0074387836 */ /* 0x001fc40000000000 */
[C---:B------:R-:W-:Y:S02]  /*0980*/  IMAD.U32 R48, R117.reuse, 0x2, R98 ;  /* 0x0000000275307824 */ /* 0x040fe400078e0062 */
[----:B------:R-:W-:Y:S02]  /*0990*/  IMAD.U32 R52, R117, 0x2, R100 ;  /* 0x0000000275347824 */ /* 0x000fe400078e0064 */
[----:B-1----:R-:W-:Y:S02]  /*09a0*/  IMAD.U32 R76, R115, 0x2, R56 ;  /* 0x00000002734c7824 */ /* 0x002fe400078e0038 */
[----:B------:R-:W-:-:S04]  /*09b0*/  VIADD R56, R116, 0xf00 ;  /* 0x00000f0074387836 */ /* 0x000fc80000000000 */
[----:B------:R-:W-:Y:S01]  /*09c0*/  IMAD.U32 R56, R115, 0x2, R56 ;  /* 0x0000000273387824 */ /* 0x000fe200078e0038 */
[----:B------:R-:W-:Y:S04]  /*09d0*/  LDSM.16.M88.4 R60, [R77] ;  /* 0x000000004d3c783b */ /* 0x000fe80000000200 */
[----:B------:R-:W0:Y:S04]  /*09e0*/  LDSM.16.MT88.4 R64, [R101] ;  /* 0x000000006540783b */ /* 0x000e280000004200 */
[----:B------:R-:W1:Y:S04]  /*09f0*/  LDSM.16.MT88.4 R68, [R99] ;  /* 0x000000006344783b */ /* 0x000e680000004200 */
[----:B------:R-:W2:Y:S04]  /*0a00*/  LDSM.16.MT88.4 R48, [R48] ;  /* 0x000000003030783b */ /* 0x000ea80000004200 */
[----:B------:R-:W3:Y:S04]  /*0a10*/  LDSM.16.MT88.4 R52, [R52] ;  /* 0x000000003434783b */ /* 0x000ee80000004200 */
[----:B------:R-:W4:Y:S04]  /*0a20*/  LDSM.16.M88.4 R76, [R76] ;  /* 0x000000004c4c783b */ /* 0x000f280000000200 */
[----:B------:R-:W5:Y:S04]  /*0a30*/  LDSM.16.M88.4 R72, [R74] ;  /* 0x000000004a48783b */ /* 0x000f680000000200 */
[----:B------:R-:W5:Y:S01]  /*0a40*/  LDSM.16.M88.4 R56, [R56] ;  /* 0x000000003838783b */ /* 0x000f620000000200 */
[C---:B0-----:R-:W-:Y:S08]  /*0a50*/  HMMA.16816.F16 R80, R60.reuse, R64, R80 ;  /* 0x000000403c50723c */ /* 0x041ff00000000850 */
[C---:B------:R-:W-:Y:S08]  /*0a60*/  HMMA.16816.F16 R2, R60.reuse, R66, R2 ;  /* 0x000000423c02723c */ /* 0x040ff00000000802 */
[C---:B-1----:R-:W-:Y:S08]  /*0a70*/  HMMA.16816.F16 R46, R60.reuse, R68, R46 ;  /* 0x000000443c2e723c */ /* 0x042ff0000000082e */
[C---:B------:R-:W-:Y:S08]  /*0a80*/  HMMA.16816.F16 R44, R60.reuse, R70, R44 ;  /* 0x000000463c2c723c */ /* 0x040ff0000000082c */
[C---:B--2---:R-:W-:Y:S08]  /*0a90*/  HMMA.16816.F16 R42, R60.reuse, R48, R42 ;  /* 0x000000303c2a723c */ /* 0x044ff0000000082a */
[C---:B------:R-:W-:Y:S08]  /*0aa0*/  HMMA.16816.F16 R40, R60.reuse, R50, R40 ;  /* 0x000000323c28723c */ /* 0x040ff00000000828 */
[C---:B---3--:R-:W-:Y:S08]  /*0ab0*/  HMMA.16816.F16 R38, R60.reuse, R52, R38 ;  /* 0x000000343c26723c */ /* 0x048ff00000000826 */
[----:B------:R-:W-:Y:S01]  /*0ac0*/  HMMA.16816.F16 R36, R60, R54, R36 ;  /* 0x000000363c24723c */ /* 0x000fe20000000824 */
[----:B------:R-:W-:-:S07]  /*0ad0*/  VIADD R60, R118, 0x2140 ;  /* 0x00002140763c7836 */ /* 0x000fce0000000000 */
[----:B----4-:R-:W-:Y:S01]  /*0ae0*/  HMMA.16816.F16 R104, R76, R68, R14 ;  /* 0x000000444c68723c */ /* 0x010fe2000000080e */
[----:B------:R-:W-:-:S07]  /*0af0*/  VIADD R14, R118, 0x2120 ;  /* 0x00002120760e7836 */ /* 0x000fce0000000000 */
[----:B------:R-:W-:Y:S01]  /*0b00*/  HMMA.16816.F16 R102, R76, R70, R12 ;  /* 0x000000464c66723c */ /* 0x000fe2000000080c */
[C---:B------:R-:W-:Y:S02]  /*0b10*/  VIADD R12, R118.reuse, 0x2100 ;  /* 0x00002100760c7836 */ /* 0x040fe40000000000 */
[----:B------:R-:W-:-:S05]  /*0b20*/  VIADD R118, R118, 0x2160 ;  /* 0x0000216076767836 */ /* 0x000fca0000000000 */
[-C--:B-----5:R-:W-:Y:S08]  /*0b30*/  HMMA.16816.F16 R26, R72, R48.reuse, R26 ;  /* 0x00000030481a723c */ /* 0x0a0ff0000000081a */
[----:B------:R-:W-:Y:S01]  /*0b40*/  HMMA.16816.F16 R100, R76, R48, R10 ;  /* 0x000000304c64723c */ /* 0x000fe2000000080a */
[----:B------:R-:W-:-:S07]  /*0b50*/  VIADD R10, R116, 0x520 ;  /* 0x00000520740a7836 */ /* 0x000fce0000000000 */
[----:B------:R-:W-:Y:S01]  /*0b60*/  HMMA.16816.F16 R98, R76, R50, R8 ;  /* 0x000000324c62723c */ /* 0x000fe20000000808 */
[----:B------:R-:W-:Y:S02]  /*0b70*/  VIADD R8, R116, 0x20 ;  /* 0x0000002074087836 */ /* 0x000fe40000000000 */
[----:B------:R-:W-:-:S05]  /*0b80*/  IMAD.U32 R10, R115, 0x2, R10 ;  /* 0x00000002730a7824 */ /* 0x000fca00078e000a */
[----:B------:R-:W-:Y:S01]  /*0b90*/  HMMA.16816.F16 R88, R56, R48, R88 ;  /* 0x000000303858723c */ /* 0x000fe20000000858 */
[C---:B------:R-:W-:Y:S02]  /*0ba0*/  VIADD R48, R116.reuse, 0xa20 ;  /* 0x00000a2074307836 */ /* 0x040fe40000000000 */
[----:B------:R-:W-:Y:S02]  /*0bb0*/  VIADD R116, R116, 0xf20 ;  /* 0x00000f2074747836 */ /* 0x000fe40000000000 */
[----:B------:R-:W-:Y:S02]  /*0bc0*/  IMAD.U32 R13, R115, 0x2, R8 ;  /* 0x00000002730d7824 */ /* 0x000fe400078e0008 */
[----:B------:R-:W-:Y:S01]  /*0bd0*/  LDSM.16.M88.4 R8, [R10] ;  /* 0x000000000a08783b */ /* 0x000fe20000000200 */
[-C--:B------:R-:W-:Y:S08]  /*0be0*/  HMMA.16816.F16 R34, R72, R64.reuse, R34 ;  /* 0x000000404822723c */ /* 0x080ff00000000822 */
[-C--:B------:R-:W-:Y:S08]  /*0bf0*/  HMMA.16816.F16 R18, R76, R64.reuse, R18 ;  /* 0x000000404c12723c */ /* 0x080ff00000000812 */
[----:B------:R-:W-:Y:S01]  /*0c00*/  HMMA.16816.F16 R90, R56, R64, R90 ;  /* 0x00000040385a723c */ /* 0x000fe2000000085a */
[----:B------:R-:W-:-:S02]  /*0c10*/  IMAD.U32 R64, R117, 0x2, R60 ;  /* 0x0000000275407824 */ /* 0x000fc400078e003c */
[----:B------:R-:W-:-:S05]  /*0c20*/  IMAD.U32 R60, R117, 0x2, R118 ;  /* 0x00000002753c7824 */ /* 0x000fca00078e0076 */
[C---:B------:R-:W-:Y:S01]  /*0c30*/  HMMA.16816.F16 R32, R72.reuse, R66, R32 ;  /* 0x000000424820723c */ /* 0x040fe20000000820 */
[----:B------:R-:W-:Y:S07]  /*0c40*/  LDSM.16.MT88.4 R60, [R60] ;  /* 0x000000003c3c783b */ /* 0x000fee0000004200 */
[C---:B------:R-:W-:Y:S08]  /*0c50*/  HMMA.16816.F16 R30, R72.reuse, R68, R30 ;  /* 0x00000044481e723c */ /* 0x040ff0000000081e */
[C---:B------:R-:W-:Y:S08]  /*0c60*/  HMMA.16816.F16 R28, R72.reuse, R70, R28 ;  /* 0x00000046481c723c */ /* 0x040ff0000000081c */
[C---:B------:R-:W-:Y:S08]  /*0c70*/  HMMA.16816.F16 R24, R72.reuse, R50, R24 ;  /* 0x000000324818723c */ /* 0x040ff00000000818 */
[C---:B------:R-:W-:Y:S08]  /*0c80*/  HMMA.16816.F16 R22, R72.reuse, R52, R22 ;  /* 0x000000344816723c */ /* 0x040ff00000000816 */
[----:B------:R-:W-:Y:S01]  /*0c90*/  HMMA.16816.F16 R20, R72, R54, R20 ;  /* 0x000000364814723c */ /* 0x000fe20000000814 */
[----:B------:R-:W-:-:S06]  /*0ca0*/  IMAD.U32 R72, R117, 0x2, R12 ;  /* 0x0000000275487824 */ /* 0x000fcc00078e000c */
[----:B------:R-:W-:Y:S01]  /*0cb0*/  LDSM.16.MT88.4 R72, [R72] ;  /* 0x000000004848783b */ /* 0x000fe20000004200 */
[C---:B------:R-:W-:Y:S08]  /*0cc0*/  HMMA.16816.F16 R16, R76.reuse, R66, R16 ;  /* 0x000000424c10723c */ /* 0x040ff00000000810 */
[C---:B------:R-:W-:Y:S08]  /*0cd0*/  HMMA.16816.F16 R6, R76.reuse, R52, R6 ;  /* 0x000000344c06723c */ /* 0x040ff00000000806 */
[----:B------:R-:W-:Y:S01]  /*0ce0*/  HMMA.16816.F16 R86, R76, R54, R86 ;  /* 0x000000364c56723c */ /* 0x000fe20000000856 */
[----:B------:R-:W-:-:S02]  /*0cf0*/  IMAD.U32 R76, R115, 0x2, R48 ;  /* 0x00000002734c7824 */ /* 0x000fc400078e0030 */
[----:B------:R-:W-:-:S04]  /*0d00*/  IMAD.U32 R48, R115, 0x2, R116 ;  /* 0x0000000273307824 */ /* 0x000fc800078e0074 */
[----:B------:R-:W-:Y:S01]  /*0d10*/  LDSM.16.M88.4 R76, [R76] ;  /* 0x000000004c4c783b */ /* 0x000fe20000000200 */
[C---:B------:R-:W-:Y:S01]  /*0d20*/  HMMA.16816.F16 R94, R56.reuse, R68, R94 ;  /* 0x00000044385e723c */ /* 0x040fe2000000085e */
[----:B------:R-:W-:Y:S02]  /*0d30*/  IMAD.U32 R68, R117, 0x2, R14 ;  /* 0x0000000275447824 */ /* 0x000fe400078e000e */
[----:B------:R-:W0:Y:S05]  /*0d40*/  LDSM.16.M88.4 R12, [R13] ;  /* 0x000000000d0c783b */ /* 0x000e2a0000000200 */
[C---:B------:R-:W-:Y:S01]  /*0d50*/  HMMA.16816.F16 R92, R56.reuse, R66, R92 ;  /* 0x00000042385c723c */ /* 0x040fe2000000085c */
[----:B------:R-:W-:Y:S07]  /*0d60*/  LDSM.16.MT88.4 R64, [R64] ;  /* 0x000000004040783b */ /* 0x000fee0000004200 */
[C---:B------:R-:W-:Y:S01]  /*0d70*/  HMMA.16816.F16 R96, R56.reuse, R70, R96 ;  /* 0x000000463860723c */ /* 0x040fe20000000860 */
[----:B------:R-:W1:Y:S07]  /*0d80*/  LDSM.16.MT88.4 R68, [R68] ;  /* 0x000000004444783b */ /* 0x000e6e0000004200 */
[C---:B------:R-:W-:Y:S01]  /*0d90*/  HMMA.16816.F16 R4, R56.reuse, R50, R4 ;  /* 0x000000323804723c */ /* 0x040fe20000000804 */
[----:B------:R-:W2:Y:S07]  /*0da0*/  LDSM.16.M88.4 R48, [R48] ;  /* 0x000000003030783b */ /* 0x000eae0000000200 */
[C---:B------:R-:W-:Y:S08]  /*0db0*/  HMMA.16816.F16 R82, R56.reuse, R52, R82 ;  /* 0x000000343852723c */ /* 0x040ff00000000852 */
[----:B------:R-:W-:Y:S08]  /*0dc0*/  HMMA.16816.F16 R84, R56, R54, R84 ;  /* 0x000000363854723c */ /* 0x000ff00000000854 */
[C---:B0-----:R-:W-:Y:S08]  /*0dd0*/  HMMA.16816.F16 R80, R12.reuse, R72, R80 ;  /* 0x000000480c50723c */ /* 0x041ff00000000850 */
[C---:B------:R-:W-:Y:S08]  /*0de0*/  HMMA.16816.F16 R2, R12.reuse, R74, R2 ;  /* 0x0000004a0c02723c */ /* 0x040ff00000000802 */
[C---:B-1----:R-:W-:Y:S08]  /*0df0*/  HMMA.16816.F16 R46, R12.reuse, R68, R46 ;  /* 0x000000440c2e723c */ /* 0x042ff0000000082e */
        /* <DEDUP_REMOVED lines=30> */
[----:B------:R-:W-:-:S13]  /*0fe0*/  BRA.U UP0, `(.L_x_16) ;  /* 0xfffffff500707547 */ /* 0x000fda000b83ffff */
.L_x_15:
[----:B------:R-:W1:Y:S01]  /*0ff0*/  S2R R48, SR_LANEID ;  /* 0x0000000000307919 */ /* 0x000e620000000000 */
[----:B------:R-:W2:Y:S01]  /*1000*/  LDC R52, c[0x0][0x39c] ;  /* 0x0000e700ff347b82 */ /* 0x000ea20000000800 */
[C---:B------:R-:W-:Y:S01]  /*1010*/  IMAD.SHL.U32 R0, R108.reuse, 0x2, RZ ;  /* 0x000000026c007824 */ /* 0x040fe200078e00ff */
[----:B------:R-:W-:-:S04]  /*1020*/  LOP3.LUT R49, R108, 0x3c0, RZ, 0xc0, !PT ;  /* 0x000003c06c317812 */ /* 0x000fc800078ec0ff */
[----:B------:R-:W-:Y:S01]  /*1030*/  LOP3.LUT R0, R0, 0x40, RZ, 0xc0, !PT ;  /* 0x0000004000007812 */ /* 0x000fe200078ec0ff */
[----:B------:R-:W-:Y:S01]  /*1040*/  IMAD R49, R110, 0x100, R49 ;  /* 0x000001006e317824 */ /* 0x000fe200078e0231 */
[----:B------:R-:W3:Y:S03]  /*1050*/  LDC.64 R58, c[0x0][0x390] ;  /* 0x0000e400ff3a7b82 */ /* 0x000ee60000000a00 */
[----:B------:R-:W-:Y:S01]  /*1060*/  IMAD R0, R109, 0x80, R0 ;  /* 0x000000806d007824 */ /* 0x000fe200078e0200 */
[----:B--2---:R-:W-:-:S03]  /*1070*/  SHF.R.U32.HI R61, RZ, 0x1, R52 ;  /* 0x00000001ff3d7819 */ /* 0x004fc60000011634 */
[----:B------:R-:W-:Y:S02]  /*1080*/  IMAD R53, R0, R52, R49 ;  /* 0x0000003400357224 */ /* 0x000fe400078e0231 */
[----:B------:R-:W-:Y:S02]  /*1090*/  IMAD.MOV.U32 R49, RZ, RZ, RZ ;  /* 0x000000ffff317224 */ /* 0x000fe400078e00ff */
[C-C-:B------:R-:W-:Y:S01]  /*10a0*/  IMAD R57, R52.reuse, 0x20, R53.reuse ;  /* 0x0000002034397824 */ /* 0x140fe200078e0235 */
[----:B-1----:R-:W-:Y:S01]  /*10b0*/  SHF.R.U32.HI R51, RZ, 0x2, R48 ;  /* 0x00000002ff337819 */ /* 0x002fe20000011630 */
[----:B------:R-:W-:Y:S01]  /*10c0*/  IMAD R55, R52, 0x10, R53 ;  /* 0x0000001034377824 */ /* 0x000fe200078e0235 */
[----:B------:R-:W-:-:S03]  /*10d0*/  LOP3.LUT R48, R48, 0x3, RZ, 0xc0, !PT ;  /* 0x0000000330307812 */ /* 0x000fc600078ec0ff */
[----:B---3--:R-:W-:-:S04]  /*10e0*/  IMAD.WIDE R54, R55, 0x2, R58 ;  /* 0x0000000237367825 */ /* 0x008fc800078e023a */
[----:B------:R-:W-:-:S04]  /*10f0*/  IMAD.WIDE.U32 R50, R51, R61, R48 ;  /* 0x0000003d33327225 */ /* 0x000fc800078e0030 */
[----:B------:R-:W-:-:S04]  /*1100*/  IMAD.WIDE R48, R53, 0x2, R58 ;  /* 0x0000000235307825 */ /* 0x000fc800078e023a */
[----:B------:R-:W-:Y:S01]  /*1110*/  IMAD R53, R52, 0x10, R57 ;  /* 0x0000001034357824 */ /* 0x000fe200078e0239 */
[----:B------:R-:W-:Y:S01]  /*1120*/  LEA R48, P0, R50, R48, 0x2 ;  /* 0x0000003032307211 */ /* 0x000fe200078010ff */
[----:B------:R-:W-:-:S03]  /*1130*/  IMAD.WIDE R56, R57, 0x2, R58 ;  /* 0x0000000239387825 */ /* 0x000fc600078e023a */
[C---:B------:R-:W-:Y:S01]  /*1140*/  LEA.HI.X R49, R50.reuse, R49, R51, 0x2, P0 ;  /* 0x0000003132317211 */ /* 0x040fe200000f1433 */
[----:B------:R-:W-:Y:S01]  /*1150*/  IMAD.WIDE R58, R53, 0x2, R58 ;  /* 0x00000002353a7825 */ /* 0x000fe200078e023a */
[C---:B------:R-:W-:Y:S02]  /*1160*/  LEA R54, P0, R50.reuse, R54, 0x2 ;  /* 0x0000003632367211 */ /* 0x040fe400078010ff */
[C---:B------:R-:W-:Y:S01]  /*1170*/  LEA R56, P1, R50.reuse, R56, 0x2 ;  /* 0x0000003832387211 */ /* 0x040fe200078210ff */
[----:B------:R-:W-:Y:S01]  /*1180*/  IMAD.WIDE.U32 R52, R61, 0x20, R48 ;  /* 0x000000203d347825 */ /* 0x000fe200078e0030 */
[----:B0-----:R-:W-:Y:S01]  /*1190*/  STG.E desc[UR6][R48.64], R80 ;  /* 0x0000005030007986 */ /* 0x001fe2000c101906 */
[C-C-:B------:R-:W-:Y:S02]  /*11a0*/  LEA.HI.X R55, R50.reuse, R55, R51.reuse, 0x2, P0 ;  /* 0x0000003732377211 */ /* 0x140fe400000f1433 */
[C---:B------:R-:W-:Y:S01]  /*11b0*/  LEA.HI.X R57, R50.reuse, R57, R51, 0x2, P1 ;  /* 0x0000003932397211 */ /* 0x040fe200008f1433 */
[----:B------:R-:W-:Y:S01]  /*11c0*/  STG.E desc[UR6][R52.64], R81 ;  /* 0x0000005134007986 */ /* 0x000fe2000c101906 */
[----:B------:R-:W-:-:S03]  /*11d0*/  LEA R58, P2, R50, R58, 0x2 ;  /* 0x0000003a323a7211 */ /* 0x000fc600078410ff */
[----:B------:R-:W-:Y:S01]  /*11e0*/  STG.E desc[UR6][R48.64+0x10], R2 ;  /* 0x0000100230007986 */ /* 0x000fe2000c101906 */
[----:B------:R-:W-:-:S03]  /*11f0*/  LEA.HI.X R59, R50, R59, R51, 0x2, P2 ;  /* 0x0000003b323b7211 */ /* 0x000fc600010f1433 */
[----:B------:R0:W-:Y:S04]  /*1200*/  STG.E desc[UR6][R52.64+0x10], R3 ;  /* 0x0000100334007986 */ /* 0x0001e8000c101906 */
[----:B------:R-:W-:Y:S04]  /*1210*/  STG.E desc[UR6][R48.64+0x20], R46 ;  /* 0x0000202e30007986 */ /* 0x000fe8000c101906 */
[----:B------:R1:W-:Y:S04]  /*1220*/  STG.E desc[UR6][R52.64+0x20], R47 ;  /* 0x0000202f34007986 */ /* 0x0003e8000c101906 */
[----:B------:R-:W-:Y:S01]  /*1230*/  STG.E desc[UR6][R48.64+0x30], R44 ;  /* 0x0000302c30007986 */ /* 0x000fe2000c101906 */
[----:B0-----:R-:W-:-:S03]  /*1240*/  IMAD.WIDE.U32 R2, R61, 0x20, R54 ;  /* 0x000000203d027825 */ /* 0x001fc600078e0036 */
[----:B------:R0:W-:Y:S04]  /*1250*/  STG.E desc[UR6][R52.64+0x30], R45 ;  /* 0x0000302d34007986 */ /* 0x0001e8000c101906 */
[----:B------:R-:W-:Y:S01]  /*1260*/  STG.E desc[UR6][R48.64+0x40], R42 ;  /* 0x0000402a30007986 */ /* 0x000fe2000c101906 */
[----:B-1----:R-:W-:-:S03]  /*1270*/  IMAD.WIDE.U32 R46, R61, 0x20, R58 ;  /* 0x000000203d2e7825 */ /* 0x002fc600078e003a */
[----:B------:R-:W-:Y:S04]  /*1280*/  STG.E desc[UR6][R52.64+0x40], R43 ;  /* 0x0000402b34007986 */ /* 0x000fe8000c101906 */
[----:B------:R-:W-:Y:S01]  /*1290*/  STG.E desc[UR6][R48.64+0x50], R40 ;  /* 0x0000502830007986 */ /* 0x000fe2000c101906 */
[----:B0-----:R-:W-:-:S03]  /*12a0*/  IMAD.WIDE.U32 R44, R61, 0x20, R56 ;  /* 0x000000203d2c7825 */ /* 0x001fc600078e0038 */
        /* <DEDUP_REMOVED lines=54> */
.L_x_17:
        /* <DEDUP_REMOVED lines=15> */
.L_x_22:


//--------------------- .nv.shared._Z16myHGEMMAlignedV5P6__halfS0_S0_iii --------------------------
	.section	.nv.shared._Z16myHGEMMAlignedV5P6__halfS0_S0_iii,"aw",@nobits
	.sectionflags	@""
	.align	16
	.zero		1024


//--------------------- .nv.shared.reserved.0     --------------------------
	.section	.nv.shared.reserved.0,"aw",@nobits
	.weak		__nv_reservedSMEM_offset_0_alias
	.size		__nv_reservedSMEM_offset_0_alias, 0, 64
	.other		__nv_reservedSMEM_offset_0_alias,@"STO_CUDA_RESERVED_SHARED STV_DEFAULT"
__nv_reservedSMEM_offset_0_alias:
	.zero		0
	.zero		64


//--------------------- .nv.shared._Z16myHGEMMAlignedV4P6__halfS0_S0_iii --------------------------
	.section	.nv.shared._Z16myHGEMMAlignedV4P6__halfS0_S0_iii,"aw",@nobits
	.sectionflags	@""
	.align	16
	.zero		1024


//--------------------- .nv.shared._Z16myHGEMMAlignedV3P6__halfS0_S0_iii --------------------------
	.section	.nv.shared._Z16myHGEMMAlignedV3P6__halfS0_S0_iii,"aw",@nobits
	.sectionflags	@""
	.align	16
	.zero		1024


//--------------------- .nv.shared._Z16myHGEMMAlignedV2P6__halfS0_S0_iii --------------------------
	.section	.nv.shared._Z16myHGEMMAlignedV2P6__halfS0_S0_iii,"aw",@nobits
	.sectionflags	@""
	.align	16
.nv.shared._Z16myHGEMMAlignedV2P6__halfS0_S0_iii:
	.zero		28160


//--------------------- .nv.shared._Z16myHGEMMAlignedV1P6__halfS0_S0_iii --------------------------
	.section	.nv.shared._Z16myHGEMMAlignedV1P6__halfS0_S0_iii,"aw",@nobits
	.sectionflags	@""
	.align	16
.nv.shared._Z16myHGEMMAlignedV1P6__halfS0_S0_iii:
	.zero		28160


//--------------------- .nv.constant0._Z16myHGEMMAlignedV5P6__halfS0_S0_iii --------------------------
	.section	.nv.constant0._Z16myHGEMMAlignedV5P6__halfS0_S0_iii,"a",@progbits
	.sectionflags	@""
	.align	4
.nv.constant0._Z16myHGEMMAlignedV5P6__halfS0_S0_iii:
	.zero		932


//--------------------- .nv.constant0._Z16myHGEMMAlignedV4P6__halfS0_S0_iii --------------------------
	.section	.nv.constant0._Z16myHGEMMAlignedV4P6__halfS0_S0_iii,"a",@progbits
	.sectionflags	@""
	.align	4
.nv.constant0._Z16myHGEMMAlignedV4P6__halfS0_S0_iii:
	.zero		932


//--------------------- .nv.constant0._Z16myHGEMMAlignedV3P6__halfS0_S0_iii --------------------------
	.section	.nv.constant0._Z16myHGEMMAlignedV3P6__halfS0_S0_iii,"a",@progbits
	.sectionflags	@""
	.align	4
.nv.constant0._Z16myHGEMMAlignedV3P6__halfS0_S0_iii:
	.zero		932


//--------------------- .nv.constant0._Z16myHGEMMAlignedV2P6__halfS0_S0_iii --------------------------
	.section	.nv.constant0._Z16myHGEMMAlignedV2P6__halfS0_S0_iii,"a",@progbits
	.sectionflags	@""
	.align	4
.nv.constant0._Z16myHGEMMAlignedV2P6__halfS0_S0_iii:
	.zero		932


//--------------------- .nv.constant0._Z16myHGEMMAlignedV1P6__halfS0_S0_iii --------------------------
	.section	.nv.constant0._Z16myHGEMMAlignedV1P6__halfS0_S0_iii,"a",@progbits
	.sectionflags	@""
	.align	4
.nv.constant0._Z16myHGEMMAlignedV1P6__halfS0_S0_iii:
	.zero		932


//--------------------- SYMBOLS --------------------------

	.type		.nv.reservedSmem.offset0,@object
	.size		.nv.reservedSmem.offset0,0x4
	.type		.nv.reservedSmem.cap,@object
	.size		.nv.reservedSmem.cap,0x4
